//
// Generated by NVIDIA NVVM Compiler
//
// Compiler Build ID: CL-36424714
// Cuda compilation tools, release 13.0, V13.0.88
// Based on NVVM 20.0.0
//

.version 9.0
.target sm_100
.address_size 64

	// .globl	_Z9colourMaxPiS_S_iiS_i
.global .align 4 .b8 precalc_xorwow_matrix[102400];
.global .align 4 .b8 precalc_xorwow_offset_matrix[102400];
.global .align 4 .b8 mrg32k3aM1[2304];
.global .align 4 .b8 mrg32k3aM2[2304];
.global .align 4 .b8 mrg32k3aM1SubSeq[2016];
.global .align 4 .b8 mrg32k3aM2SubSeq[2016];
.global .align 4 .b8 mrg32k3aM1Seq[2304];
.global .align 4 .b8 mrg32k3aM2Seq[2304];
.const .align 8 .b8 __cr_lgamma_table[72];
.global .align 4 .u32 d_count;
.global .align 1 .b8 _ZN33_INTERNAL_c40c6d91_4_k_cu_d_count4cuda3std3__45__cpo5beginE[1];
.global .align 1 .b8 _ZN33_INTERNAL_c40c6d91_4_k_cu_d_count4cuda3std3__45__cpo3endE[1];
.global .align 1 .b8 _ZN33_INTERNAL_c40c6d91_4_k_cu_d_count4cuda3std3__45__cpo6cbeginE[1];
.global .align 1 .b8 _ZN33_INTERNAL_c40c6d91_4_k_cu_d_count4cuda3std3__45__cpo4cendE[1];
.global .align 1 .b8 _ZN33_INTERNAL_c40c6d91_4_k_cu_d_count4cuda3std3__45__cpo6rbeginE[1];
.global .align 1 .b8 _ZN33_INTERNAL_c40c6d91_4_k_cu_d_count4cuda3std3__45__cpo4rendE[1];
.global .align 1 .b8 _ZN33_INTERNAL_c40c6d91_4_k_cu_d_count4cuda3std3__45__cpo7crbeginE[1];
.global .align 1 .b8 _ZN33_INTERNAL_c40c6d91_4_k_cu_d_count4cuda3std3__45__cpo5crendE[1];
.global .align 1 .b8 _ZN33_INTERNAL_c40c6d91_4_k_cu_d_count4cuda3std3__435_GLOBAL__N__c40c6d91_4_k_cu_d_count6ignoreE[1];
.global .align 1 .b8 _ZN33_INTERNAL_c40c6d91_4_k_cu_d_count4cuda3std3__419piecewise_constructE[1];
.global .align 1 .b8 _ZN33_INTERNAL_c40c6d91_4_k_cu_d_count4cuda3std3__48in_placeE[1];
.global .align 1 .b8 _ZN33_INTERNAL_c40c6d91_4_k_cu_d_count4cuda3std3__420unreachable_sentinelE[1];
.global .align 1 .b8 _ZN33_INTERNAL_c40c6d91_4_k_cu_d_count4cuda3std3__47nulloptE[1];
.global .align 1 .b8 _ZN33_INTERNAL_c40c6d91_4_k_cu_d_count4cuda3std3__48unexpectE[1];
.global .align 1 .b8 _ZN33_INTERNAL_c40c6d91_4_k_cu_d_count4cuda3std6ranges3__45__cpo4swapE[1];
.global .align 1 .b8 _ZN33_INTERNAL_c40c6d91_4_k_cu_d_count4cuda3std6ranges3__45__cpo9iter_moveE[1];
.global .align 1 .b8 _ZN33_INTERNAL_c40c6d91_4_k_cu_d_count4cuda3std6ranges3__45__cpo5beginE[1];
.global .align 1 .b8 _ZN33_INTERNAL_c40c6d91_4_k_cu_d_count4cuda3std6ranges3__45__cpo3endE[1];
.global .align 1 .b8 _ZN33_INTERNAL_c40c6d91_4_k_cu_d_count4cuda3std6ranges3__45__cpo6cbeginE[1];
.global .align 1 .b8 _ZN33_INTERNAL_c40c6d91_4_k_cu_d_count4cuda3std6ranges3__45__cpo4cendE[1];
.global .align 1 .b8 _ZN33_INTERNAL_c40c6d91_4_k_cu_d_count4cuda3std6ranges3__45__cpo7advanceE[1];
.global .align 1 .b8 _ZN33_INTERNAL_c40c6d91_4_k_cu_d_count4cuda3std6ranges3__45__cpo9iter_swapE[1];
.global .align 1 .b8 _ZN33_INTERNAL_c40c6d91_4_k_cu_d_count4cuda3std6ranges3__45__cpo4nextE[1];
.global .align 1 .b8 _ZN33_INTERNAL_c40c6d91_4_k_cu_d_count4cuda3std6ranges3__45__cpo4prevE[1];
.global .align 1 .b8 _ZN33_INTERNAL_c40c6d91_4_k_cu_d_count4cuda3std6ranges3__45__cpo4dataE[1];
.global .align 1 .b8 _ZN33_INTERNAL_c40c6d91_4_k_cu_d_count4cuda3std6ranges3__45__cpo5cdataE[1];
.global .align 1 .b8 _ZN33_INTERNAL_c40c6d91_4_k_cu_d_count4cuda3std6ranges3__45__cpo4sizeE[1];
.global .align 1 .b8 _ZN33_INTERNAL_c40c6d91_4_k_cu_d_count4cuda3std6ranges3__45__cpo5ssizeE[1];
.global .align 1 .b8 _ZN33_INTERNAL_c40c6d91_4_k_cu_d_count4cuda3std6ranges3__45__cpo8distanceE[1];
.global .align 1 .b8 _ZN33_INTERNAL_c40c6d91_4_k_cu_d_count6thrust24THRUST_300001_SM_1000_NS8cuda_cub3parE[1];
.global .align 1 .b8 _ZN33_INTERNAL_c40c6d91_4_k_cu_d_count6thrust24THRUST_300001_SM_1000_NS8cuda_cub10par_nosyncE[1];
.global .align 1 .b8 _ZN33_INTERNAL_c40c6d91_4_k_cu_d_count6thrust24THRUST_300001_SM_1000_NS6system6detail10sequential3seqE[1];
.global .align 1 .b8 _ZN33_INTERNAL_c40c6d91_4_k_cu_d_count6thrust24THRUST_300001_SM_1000_NS6system3cpp3parE[1];
.global .align 1 .b8 _ZN33_INTERNAL_c40c6d91_4_k_cu_d_count6thrust24THRUST_300001_SM_1000_NS12placeholders2_1E[1];
.global .align 1 .b8 _ZN33_INTERNAL_c40c6d91_4_k_cu_d_count6thrust24THRUST_300001_SM_1000_NS12placeholders2_2E[1];
.global .align 1 .b8 _ZN33_INTERNAL_c40c6d91_4_k_cu_d_count6thrust24THRUST_300001_SM_1000_NS12placeholders2_3E[1];
.global .align 1 .b8 _ZN33_INTERNAL_c40c6d91_4_k_cu_d_count6thrust24THRUST_300001_SM_1000_NS12placeholders2_4E[1];
.global .align 1 .b8 _ZN33_INTERNAL_c40c6d91_4_k_cu_d_count6thrust24THRUST_300001_SM_1000_NS12placeholders2_5E[1];
.global .align 1 .b8 _ZN33_INTERNAL_c40c6d91_4_k_cu_d_count6thrust24THRUST_300001_SM_1000_NS12placeholders2_6E[1];
.global .align 1 .b8 _ZN33_INTERNAL_c40c6d91_4_k_cu_d_count6thrust24THRUST_300001_SM_1000_NS12placeholders2_7E[1];
.global .align 1 .b8 _ZN33_INTERNAL_c40c6d91_4_k_cu_d_count6thrust24THRUST_300001_SM_1000_NS12placeholders2_8E[1];
.global .align 1 .b8 _ZN33_INTERNAL_c40c6d91_4_k_cu_d_count6thrust24THRUST_300001_SM_1000_NS12placeholders2_9E[1];
.global .align 1 .b8 _ZN33_INTERNAL_c40c6d91_4_k_cu_d_count6thrust24THRUST_300001_SM_1000_NS12placeholders3_10E[1];
.global .align 1 .b8 _ZN33_INTERNAL_c40c6d91_4_k_cu_d_count6thrust24THRUST_300001_SM_1000_NS3seqE[1];
.global .align 1 .b8 _ZN33_INTERNAL_c40c6d91_4_k_cu_d_count6thrust24THRUST_300001_SM_1000_NS6deviceE[1];
.extern .shared .align 16 .b8 _ZN6thrust24THRUST_300001_SM_1000_NS8cuda_cub4core6detail5shmemE[];

.visible .entry _Z9colourMaxPiS_S_iiS_i(
	.param .u64 .ptr .align 1 _Z9colourMaxPiS_S_iiS_i_param_0,
	.param .u64 .ptr .align 1 _Z9colourMaxPiS_S_iiS_i_param_1,
	.param .u64 .ptr .align 1 _Z9colourMaxPiS_S_iiS_i_param_2,
	.param .u32 _Z9colourMaxPiS_S_iiS_i_param_3,
	.param .u32 _Z9colourMaxPiS_S_iiS_i_param_4,
	.param .u64 .ptr .align 1 _Z9colourMaxPiS_S_iiS_i_param_5,
	.param .u32 _Z9colourMaxPiS_S_iiS_i_param_6
)
{
	.reg .pred 	%p<10>;
	.reg .b32 	%r<19>;
	.reg .b64 	%rd<20>;

	ld.param.u64 	%rd5, [_Z9colourMaxPiS_S_iiS_i_param_0];
	ld.param.u64 	%rd6, [_Z9colourMaxPiS_S_iiS_i_param_1];
	ld.param.u64 	%rd7, [_Z9colourMaxPiS_S_iiS_i_param_2];
	ld.param.u32 	%r10, [_Z9colourMaxPiS_S_iiS_i_param_3];
	ld.param.u64 	%rd8, [_Z9colourMaxPiS_S_iiS_i_param_5];
	ld.param.u32 	%r9, [_Z9colourMaxPiS_S_iiS_i_param_6];
	cvta.to.global.u64 	%rd1, %rd7;
	cvta.to.global.u64 	%rd2, %rd8;
	mov.u32 	%r11, %ntid.x;
	mov.u32 	%r12, %ctaid.x;
	mov.u32 	%r13, %tid.x;
	mad.lo.s32 	%r1, %r11, %r12, %r13;
	setp.ge.s32 	%p1, %r1, %r10;
	@%p1 bra 	$L__BB0_9;
	mul.wide.s32 	%rd9, %r1, 4;
	add.s64 	%rd3, %rd2, %rd9;
	ld.global.u32 	%r14, [%rd3];
	setp.ne.s32 	%p2, %r14, 0;
	@%p2 bra 	$L__BB0_9;
	add.s64 	%rd11, %rd1, %rd9;
	ld.global.u32 	%r2, [%rd11];
	cvta.to.global.u64 	%rd12, %rd5;
	add.s64 	%rd13, %rd12, %rd9;
	ld.global.u32 	%r18, [%rd13];
	ld.global.u32 	%r4, [%rd13+4];
	setp.ge.s32 	%p3, %r18, %r4;
	@%p3 bra 	$L__BB0_8;
	cvta.to.global.u64 	%rd4, %rd6;
$L__BB0_4:
	mul.wide.s32 	%rd14, %r18, 4;
	add.s64 	%rd15, %rd4, %rd14;
	ld.global.u32 	%r6, [%rd15];
	mul.wide.s32 	%rd16, %r6, 4;
	add.s64 	%rd17, %rd2, %rd16;
	ld.global.u32 	%r15, [%rd17+-4];
	setp.ne.s32 	%p4, %r15, 0;
	@%p4 bra 	$L__BB0_7;
	add.s64 	%rd19, %rd1, %rd16;
	ld.global.u32 	%r7, [%rd19+-4];
	setp.lt.s32 	%p5, %r7, %r2;
	@%p5 bra 	$L__BB0_7;
	setp.ne.s32 	%p6, %r7, %r2;
	add.s32 	%r16, %r6, -1;
	setp.ge.s32 	%p7, %r1, %r16;
	or.pred  	%p8, %p7, %p6;
	@%p8 bra 	$L__BB0_9;
$L__BB0_7:
	add.s32 	%r18, %r18, 1;
	setp.ne.s32 	%p9, %r18, %r4;
	@%p9 bra 	$L__BB0_4;
$L__BB0_8:
	st.global.u32 	[%rd3], %r9;
	atom.global.add.u32 	%r17, [d_count], 1;
$L__BB0_9:
	ret;

}
	// .globl	_Z12setup_kernelP17curandStateXORWOWm
.visible .entry _Z12setup_kernelP17curandStateXORWOWm(
	.param .u64 .ptr .align 1 _Z12setup_kernelP17curandStateXORWOWm_param_0,
	.param .u64 _Z12setup_kernelP17curandStateXORWOWm_param_1
)
{
	.reg .pred 	%p<24>;
	.reg .b32 	%r<413>;
	.reg .b64 	%rd<19>;

	ld.param.u64 	%rd8, [_Z12setup_kernelP17curandStateXORWOWm_param_0];
	ld.param.u64 	%rd9, [_Z12setup_kernelP17curandStateXORWOWm_param_1];
	cvta.to.global.u64 	%rd10, %rd8;
	mov.u32 	%r182, %ntid.x;
	mov.u32 	%r183, %ctaid.x;
	mov.u32 	%r184, %tid.x;
	mad.lo.s32 	%r185, %r182, %r183, %r184;
	cvt.s64.s32 	%rd18, %r185;
	mul.wide.s32 	%rd11, %r185, 48;
	add.s64 	%rd2, %rd10, %rd11;
	cvt.u32.u64 	%r186, %rd9;
	xor.b32  	%r187, %r186, -1429050551;
	mul.lo.s32 	%r188, %r187, 1099087573;
	{ .reg .b32 tmp; mov.b64 {tmp, %r189}, %rd9; }
	xor.b32  	%r190, %r189, -136515619;
	mul.lo.s32 	%r191, %r190, -1703105765;
	add.s32 	%r192, %r188, %r191;
	add.s32 	%r193, %r192, 6615241;
	add.s32 	%r194, %r188, 123456789;
	st.global.v2.u32 	[%rd2], {%r193, %r194};
	xor.b32  	%r195, %r188, 362436069;
	add.s32 	%r196, %r191, 521288629;
	st.global.v2.u32 	[%rd2+8], {%r195, %r196};
	xor.b32  	%r197, %r191, 88675123;
	add.s32 	%r198, %r188, 5783321;
	st.global.v2.u32 	[%rd2+16], {%r197, %r198};
	setp.eq.s32 	%p1, %r185, 0;
	@%p1 bra 	$L__BB1_42;
	mov.b32 	%r319, 0;
$L__BB1_2:
	and.b64  	%rd4, %rd18, 3;
	setp.eq.s64 	%p2, %rd4, 0;
	@%p2 bra 	$L__BB1_41;
	mul.wide.u32 	%rd12, %r319, 3200;
	mov.u64 	%rd13, precalc_xorwow_matrix;
	add.s64 	%rd5, %rd13, %rd12;
	cvt.u32.u64 	%r2, %rd4;
	mov.b32 	%r320, 0;
$L__BB1_4:
	mov.b32 	%r333, 0;
	mov.u32 	%r334, %r333;
	mov.u32 	%r335, %r333;
	mov.u32 	%r336, %r333;
	mov.u32 	%r337, %r333;
	mov.u32 	%r326, %r333;
$L__BB1_5:
	mul.wide.u32 	%rd14, %r326, 4;
	add.s64 	%rd15, %rd2, %rd14;
	ld.global.u32 	%r10, [%rd15+4];
	shl.b32 	%r11, %r326, 5;
	mov.b32 	%r332, 0;
$L__BB1_6:
	.pragma "nounroll";
	shr.u32 	%r203, %r10, %r332;
	and.b32  	%r204, %r203, 1;
	setp.eq.b32 	%p3, %r204, 1;
	not.pred 	%p4, %p3;
	add.s32 	%r205, %r11, %r332;
	mul.lo.s32 	%r206, %r205, 5;
	mul.wide.u32 	%rd16, %r206, 4;
	add.s64 	%rd6, %rd5, %rd16;
	@%p4 bra 	$L__BB1_8;
	ld.global.u32 	%r207, [%rd6];
	xor.b32  	%r337, %r337, %r207;
	ld.global.u32 	%r208, [%rd6+4];
	xor.b32  	%r336, %r336, %r208;
	ld.global.u32 	%r209, [%rd6+8];
	xor.b32  	%r335, %r335, %r209;
	ld.global.u32 	%r210, [%rd6+12];
	xor.b32  	%r334, %r334, %r210;
	ld.global.u32 	%r211, [%rd6+16];
	xor.b32  	%r333, %r333, %r211;
$L__BB1_8:
	and.b32  	%r213, %r203, 2;
	setp.eq.s32 	%p5, %r213, 0;
	@%p5 bra 	$L__BB1_10;
	ld.global.u32 	%r214, [%rd6+20];
	xor.b32  	%r337, %r337, %r214;
	ld.global.u32 	%r215, [%rd6+24];
	xor.b32  	%r336, %r336, %r215;
	ld.global.u32 	%r216, [%rd6+28];
	xor.b32  	%r335, %r335, %r216;
	ld.global.u32 	%r217, [%rd6+32];
	xor.b32  	%r334, %r334, %r217;
	ld.global.u32 	%r218, [%rd6+36];
	xor.b32  	%r333, %r333, %r218;
$L__BB1_10:
	and.b32  	%r220, %r203, 4;
	setp.eq.s32 	%p6, %r220, 0;
	@%p6 bra 	$L__BB1_12;
	ld.global.u32 	%r221, [%rd6+40];
	xor.b32  	%r337, %r337, %r221;
	ld.global.u32 	%r222, [%rd6+44];
	xor.b32  	%r336, %r336, %r222;
	ld.global.u32 	%r223, [%rd6+48];
	xor.b32  	%r335, %r335, %r223;
	ld.global.u32 	%r224, [%rd6+52];
	xor.b32  	%r334, %r334, %r224;
	ld.global.u32 	%r225, [%rd6+56];
	xor.b32  	%r333, %r333, %r225;
$L__BB1_12:
	and.b32  	%r227, %r203, 8;
	setp.eq.s32 	%p7, %r227, 0;
	@%p7 bra 	$L__BB1_14;
	ld.global.u32 	%r228, [%rd6+60];
	xor.b32  	%r337, %r337, %r228;
	ld.global.u32 	%r229, [%rd6+64];
	xor.b32  	%r336, %r336, %r229;
	ld.global.u32 	%r230, [%rd6+68];
	xor.b32  	%r335, %r335, %r230;
	ld.global.u32 	%r231, [%rd6+72];
	xor.b32  	%r334, %r334, %r231;
	ld.global.u32 	%r232, [%rd6+76];
	xor.b32  	%r333, %r333, %r232;
$L__BB1_14:
	and.b32  	%r234, %r203, 16;
	setp.eq.s32 	%p8, %r234, 0;
	@%p8 bra 	$L__BB1_16;
	ld.global.u32 	%r235, [%rd6+80];
	xor.b32  	%r337, %r337, %r235;
	ld.global.u32 	%r236, [%rd6+84];
	xor.b32  	%r336, %r336, %r236;
	ld.global.u32 	%r237, [%rd6+88];
	xor.b32  	%r335, %r335, %r237;
	ld.global.u32 	%r238, [%rd6+92];
	xor.b32  	%r334, %r334, %r238;
	ld.global.u32 	%r239, [%rd6+96];
	xor.b32  	%r333, %r333, %r239;
$L__BB1_16:
	and.b32  	%r241, %r203, 32;
	setp.eq.s32 	%p9, %r241, 0;
	@%p9 bra 	$L__BB1_18;
	ld.global.u32 	%r242, [%rd6+100];
	xor.b32  	%r337, %r337, %r242;
	ld.global.u32 	%r243, [%rd6+104];
	xor.b32  	%r336, %r336, %r243;
	ld.global.u32 	%r244, [%rd6+108];
	xor.b32  	%r335, %r335, %r244;
	ld.global.u32 	%r245, [%rd6+112];
	xor.b32  	%r334, %r334, %r245;
	ld.global.u32 	%r246, [%rd6+116];
	xor.b32  	%r333, %r333, %r246;
$L__BB1_18:
	and.b32  	%r248, %r203, 64;
	setp.eq.s32 	%p10, %r248, 0;
	@%p10 bra 	$L__BB1_20;
	ld.global.u32 	%r249, [%rd6+120];
	xor.b32  	%r337, %r337, %r249;
	ld.global.u32 	%r250, [%rd6+124];
	xor.b32  	%r336, %r336, %r250;
	ld.global.u32 	%r251, [%rd6+128];
	xor.b32  	%r335, %r335, %r251;
	ld.global.u32 	%r252, [%rd6+132];
	xor.b32  	%r334, %r334, %r252;
	ld.global.u32 	%r253, [%rd6+136];
	xor.b32  	%r333, %r333, %r253;
$L__BB1_20:
	and.b32  	%r255, %r203, 128;
	setp.eq.s32 	%p11, %r255, 0;
	@%p11 bra 	$L__BB1_22;
	ld.global.u32 	%r256, [%rd6+140];
	xor.b32  	%r337, %r337, %r256;
	ld.global.u32 	%r257, [%rd6+144];
	xor.b32  	%r336, %r336, %r257;
	ld.global.u32 	%r258, [%rd6+148];
	xor.b32  	%r335, %r335, %r258;
	ld.global.u32 	%r259, [%rd6+152];
	xor.b32  	%r334, %r334, %r259;
	ld.global.u32 	%r260, [%rd6+156];
	xor.b32  	%r333, %r333, %r260;
$L__BB1_22:
	and.b32  	%r262, %r203, 256;
	setp.eq.s32 	%p12, %r262, 0;
	@%p12 bra 	$L__BB1_24;
	ld.global.u32 	%r263, [%rd6+160];
	xor.b32  	%r337, %r337, %r263;
	ld.global.u32 	%r264, [%rd6+164];
	xor.b32  	%r336, %r336, %r264;
	ld.global.u32 	%r265, [%rd6+168];
	xor.b32  	%r335, %r335, %r265;
	ld.global.u32 	%r266, [%rd6+172];
	xor.b32  	%r334, %r334, %r266;
	ld.global.u32 	%r267, [%rd6+176];
	xor.b32  	%r333, %r333, %r267;
$L__BB1_24:
	and.b32  	%r269, %r203, 512;
	setp.eq.s32 	%p13, %r269, 0;
	@%p13 bra 	$L__BB1_26;
	ld.global.u32 	%r270, [%rd6+180];
	xor.b32  	%r337, %r337, %r270;
	ld.global.u32 	%r271, [%rd6+184];
	xor.b32  	%r336, %r336, %r271;
	ld.global.u32 	%r272, [%rd6+188];
	xor.b32  	%r335, %r335, %r272;
	ld.global.u32 	%r273, [%rd6+192];
	xor.b32  	%r334, %r334, %r273;
	ld.global.u32 	%r274, [%rd6+196];
	xor.b32  	%r333, %r333, %r274;
$L__BB1_26:
	and.b32  	%r276, %r203, 1024;
	setp.eq.s32 	%p14, %r276, 0;
	@%p14 bra 	$L__BB1_28;
	ld.global.u32 	%r277, [%rd6+200];
	xor.b32  	%r337, %r337, %r277;
	ld.global.u32 	%r278, [%rd6+204];
	xor.b32  	%r336, %r336, %r278;
	ld.global.u32 	%r279, [%rd6+208];
	xor.b32  	%r335, %r335, %r279;
	ld.global.u32 	%r280, [%rd6+212];
	xor.b32  	%r334, %r334, %r280;
	ld.global.u32 	%r281, [%rd6+216];
	xor.b32  	%r333, %r333, %r281;
$L__BB1_28:
	and.b32  	%r283, %r203, 2048;
	setp.eq.s32 	%p15, %r283, 0;
	@%p15 bra 	$L__BB1_30;
	ld.global.u32 	%r284, [%rd6+220];
	xor.b32  	%r337, %r337, %r284;
	ld.global.u32 	%r285, [%rd6+224];
	xor.b32  	%r336, %r336, %r285;
	ld.global.u32 	%r286, [%rd6+228];
	xor.b32  	%r335, %r335, %r286;
	ld.global.u32 	%r287, [%rd6+232];
	xor.b32  	%r334, %r334, %r287;
	ld.global.u32 	%r288, [%rd6+236];
	xor.b32  	%r333, %r333, %r288;
$L__BB1_30:
	and.b32  	%r290, %r203, 4096;
	setp.eq.s32 	%p16, %r290, 0;
	@%p16 bra 	$L__BB1_32;
	ld.global.u32 	%r291, [%rd6+240];
	xor.b32  	%r337, %r337, %r291;
	ld.global.u32 	%r292, [%rd6+244];
	xor.b32  	%r336, %r336, %r292;
	ld.global.u32 	%r293, [%rd6+248];
	xor.b32  	%r335, %r335, %r293;
	ld.global.u32 	%r294, [%rd6+252];
	xor.b32  	%r334, %r334, %r294;
	ld.global.u32 	%r295, [%rd6+256];
	xor.b32  	%r333, %r333, %r295;
$L__BB1_32:
	and.b32  	%r297, %r203, 8192;
	setp.eq.s32 	%p17, %r297, 0;
	@%p17 bra 	$L__BB1_34;
	ld.global.u32 	%r298, [%rd6+260];
	xor.b32  	%r337, %r337, %r298;
	ld.global.u32 	%r299, [%rd6+264];
	xor.b32  	%r336, %r336, %r299;
	ld.global.u32 	%r300, [%rd6+268];
	xor.b32  	%r335, %r335, %r300;
	ld.global.u32 	%r301, [%rd6+272];
	xor.b32  	%r334, %r334, %r301;
	ld.global.u32 	%r302, [%rd6+276];
	xor.b32  	%r333, %r333, %r302;
$L__BB1_34:
	and.b32  	%r304, %r203, 16384;
	setp.eq.s32 	%p18, %r304, 0;
	@%p18 bra 	$L__BB1_36;
	ld.global.u32 	%r305, [%rd6+280];
	xor.b32  	%r337, %r337, %r305;
	ld.global.u32 	%r306, [%rd6+284];
	xor.b32  	%r336, %r336, %r306;
	ld.global.u32 	%r307, [%rd6+288];
	xor.b32  	%r335, %r335, %r307;
	ld.global.u32 	%r308, [%rd6+292];
	xor.b32  	%r334, %r334, %r308;
	ld.global.u32 	%r309, [%rd6+296];
	xor.b32  	%r333, %r333, %r309;
$L__BB1_36:
	and.b32  	%r311, %r203, 32768;
	setp.eq.s32 	%p19, %r311, 0;
	@%p19 bra 	$L__BB1_38;
	ld.global.u32 	%r312, [%rd6+300];
	xor.b32  	%r337, %r337, %r312;
	ld.global.u32 	%r313, [%rd6+304];
	xor.b32  	%r336, %r336, %r313;
	ld.global.u32 	%r314, [%rd6+308];
	xor.b32  	%r335, %r335, %r314;
	ld.global.u32 	%r315, [%rd6+312];
	xor.b32  	%r334, %r334, %r315;
	ld.global.u32 	%r316, [%rd6+316];
	xor.b32  	%r333, %r333, %r316;
$L__BB1_38:
	add.s32 	%r332, %r332, 16;
	setp.ne.s32 	%p20, %r332, 32;
	@%p20 bra 	$L__BB1_6;
	mad.lo.s32 	%r317, %r326, -31, %r11;
	add.s32 	%r326, %r317, 1;
	setp.ne.s32 	%p21, %r326, 5;
	@%p21 bra 	$L__BB1_5;
	st.global.u32 	[%rd2+4], %r337;
	st.global.u32 	[%rd2+8], %r336;
	st.global.u32 	[%rd2+12], %r335;
	st.global.u32 	[%rd2+16], %r334;
	st.global.u32 	[%rd2+20], %r333;
	add.s32 	%r320, %r320, 1;
	setp.lt.u32 	%p22, %r320, %r2;
	@%p22 bra 	$L__BB1_4;
$L__BB1_41:
	shr.u64 	%rd7, %rd18, 2;
	add.s32 	%r319, %r319, 1;
	setp.gt.u64 	%p23, %rd18, 3;
	mov.u64 	%rd18, %rd7;
	@%p23 bra 	$L__BB1_2;
$L__BB1_42:
	mov.b32 	%r318, 0;
	st.global.v2.u32 	[%rd2+24], {%r318, %r318};
	st.global.u32 	[%rd2+32], %r318;
	mov.b64 	%rd17, 0;
	st.global.u64 	[%rd2+40], %rd17;
	ret;

}
	// .globl	_Z15randomNumberingP17curandStateXORWOWPiii
.visible .entry _Z15randomNumberingP17curandStateXORWOWPiii(
	.param .u64 .ptr .align 1 _Z15randomNumberingP17curandStateXORWOWPiii_param_0,
	.param .u64 .ptr .align 1 _Z15randomNumberingP17curandStateXORWOWPiii_param_1,
	.param .u32 _Z15randomNumberingP17curandStateXORWOWPiii_param_2,
	.param .u32 _Z15randomNumberingP17curandStateXORWOWPiii_param_3
)
{
	.reg .b32 	%r<23>;
	.reg .b32 	%f<5>;
	.reg .b64 	%rd<9>;
	.reg .b64 	%fd<5>;

	ld.param.u64 	%rd1, [_Z15randomNumberingP17curandStateXORWOWPiii_param_0];
	ld.param.u64 	%rd2, [_Z15randomNumberingP17curandStateXORWOWPiii_param_1];
	ld.param.u32 	%r1, [_Z15randomNumberingP17curandStateXORWOWPiii_param_3];
	cvta.to.global.u64 	%rd3, %rd2;
	cvta.to.global.u64 	%rd4, %rd1;
	mov.u32 	%r2, %ntid.x;
	mov.u32 	%r3, %ctaid.x;
	mov.u32 	%r4, %tid.x;
	mad.lo.s32 	%r5, %r2, %r3, %r4;
	mul.wide.s32 	%rd5, %r5, 48;
	add.s64 	%rd6, %rd4, %rd5;
	ld.global.v2.u32 	{%r6, %r7}, [%rd6];
	ld.global.v2.u32 	{%r8, %r9}, [%rd6+8];
	ld.global.v2.u32 	{%r10, %r11}, [%rd6+16];
	shr.u32 	%r12, %r7, 2;
	xor.b32  	%r13, %r12, %r7;
	shl.b32 	%r14, %r11, 4;
	shl.b32 	%r15, %r13, 1;
	xor.b32  	%r16, %r14, %r15;
	xor.b32  	%r17, %r16, %r11;
	xor.b32  	%r18, %r17, %r13;
	add.s32 	%r19, %r6, 362437;
	add.s32 	%r20, %r18, %r19;
	cvt.rn.f32.u32 	%f1, %r20;
	fma.rn.f32 	%f2, %f1, 0f2F800000, 0f2F000000;
	st.global.v2.u32 	[%rd6], {%r19, %r8};
	st.global.v2.u32 	[%rd6+8], {%r9, %r10};
	st.global.v2.u32 	[%rd6+16], {%r11, %r18};
	add.s32 	%r21, %r1, -1;
	cvt.rn.f64.s32 	%fd1, %r21;
	add.f64 	%fd2, %fd1, 0d3FEFFFFDE7210BE9;
	cvt.f64.f32 	%fd3, %f2;
	mul.f64 	%fd4, %fd2, %fd3;
	cvt.rn.f32.f64 	%f3, %fd4;
	add.f32 	%f4, %f3, 0f3F800000;
	cvt.rzi.s32.f32 	%r22, %f4;
	mul.wide.s32 	%rd7, %r5, 4;
	add.s64 	%rd8, %rd3, %rd7;
	st.global.u32 	[%rd8], %r22;
	ret;

}
	// .globl	_Z10degreeCalcPiS_S_ii
.visible .entry _Z10degreeCalcPiS_S_ii(
	.param .u64 .ptr .align 1 _Z10degreeCalcPiS_S_ii_param_0,
	.param .u64 .ptr .align 1 _Z10degreeCalcPiS_S_ii_param_1,
	.param .u64 .ptr .align 1 _Z10degreeCalcPiS_S_ii_param_2,
	.param .u32 _Z10degreeCalcPiS_S_ii_param_3,
	.param .u32 _Z10degreeCalcPiS_S_ii_param_4
)
{
	.reg .pred 	%p<2>;
	.reg .b32 	%r<9>;
	.reg .b64 	%rd<8>;

	ld.param.u64 	%rd1, [_Z10degreeCalcPiS_S_ii_param_0];
	ld.param.u64 	%rd2, [_Z10degreeCalcPiS_S_ii_param_2];
	ld.param.u32 	%r2, [_Z10degreeCalcPiS_S_ii_param_3];
	mov.u32 	%r3, %ntid.x;
	mov.u32 	%r4, %ctaid.x;
	mov.u32 	%r5, %tid.x;
	mad.lo.s32 	%r1, %r3, %r4, %r5;
	setp.ge.s32 	%p1, %r1, %r2;
	@%p1 bra 	$L__BB3_2;
	cvta.to.global.u64 	%rd3, %rd1;
	cvta.to.global.u64 	%rd4, %rd2;
	mul.wide.s32 	%rd5, %r1, 4;
	add.s64 	%rd6, %rd3, %rd5;
	ld.global.u32 	%r6, [%rd6];
	ld.global.u32 	%r7, [%rd6+4];
	sub.s32 	%r8, %r7, %r6;
	add.s64 	%rd7, %rd4, %rd5;
	st.global.u32 	[%rd7], %r8;
$L__BB3_2:
	ret;

}
	// .globl	_ZN6thrust24THRUST_300001_SM_1000_NS8cuda_cub4core6detail13_kernel_agentINS1_8__reduce11ReduceAgentINS0_12zip_iteratorIN4cuda3std3__45tupleIJNS0_10device_ptrIiEENS0_17counting_iteratorIlNS0_11use_defaultESF_SF_EEEEEEEPNSB_IJilEEESJ_iNS1_9__extrema9arg_max_fIilNSA_4lessIiEEEEEEJSI_SK_iSP_EEEvDpT0_
.visible .entry _ZN6thrust24THRUST_300001_SM_1000_NS8cuda_cub4core6detail13_kernel_agentINS1_8__reduce11ReduceAgentINS0_12zip_iteratorIN4cuda3std3__45tupleIJNS0_10device_ptrIiEENS0_17counting_iteratorIlNS0_11use_defaultESF_SF_EEEEEEEPNSB_IJilEEESJ_iNS1_9__extrema9arg_max_fIilNSA_4lessIiEEEEEEJSI_SK_iSP_EEEvDpT0_(
	.param .align 8 .b8 _ZN6thrust24THRUST_300001_SM_1000_NS8cuda_cub4core6detail13_kernel_agentINS1_8__reduce11ReduceAgentINS0_12zip_iteratorIN4cuda3std3__45tupleIJNS0_10device_ptrIiEENS0_17counting_iteratorIlNS0_11use_defaultESF_SF_EEEEEEEPNSB_IJilEEESJ_iNS1_9__extrema9arg_max_fIilNSA_4lessIiEEEEEEJSI_SK_iSP_EEEvDpT0__param_0[16],
	.param .u64 .ptr .align 1 _ZN6thrust24THRUST_300001_SM_1000_NS8cuda_cub4core6detail13_kernel_agentINS1_8__reduce11ReduceAgentINS0_12zip_iteratorIN4cuda3std3__45tupleIJNS0_10device_ptrIiEENS0_17counting_iteratorIlNS0_11use_defaultESF_SF_EEEEEEEPNSB_IJilEEESJ_iNS1_9__extrema9arg_max_fIilNSA_4lessIiEEEEEEJSI_SK_iSP_EEEvDpT0__param_1,
	.param .u32 _ZN6thrust24THRUST_300001_SM_1000_NS8cuda_cub4core6detail13_kernel_agentINS1_8__reduce11ReduceAgentINS0_12zip_iteratorIN4cuda3std3__45tupleIJNS0_10device_ptrIiEENS0_17counting_iteratorIlNS0_11use_defaultESF_SF_EEEEEEEPNSB_IJilEEESJ_iNS1_9__extrema9arg_max_fIilNSA_4lessIiEEEEEEJSI_SK_iSP_EEEvDpT0__param_2,
	.param .align 1 .b8 _ZN6thrust24THRUST_300001_SM_1000_NS8cuda_cub4core6detail13_kernel_agentINS1_8__reduce11ReduceAgentINS0_12zip_iteratorIN4cuda3std3__45tupleIJNS0_10device_ptrIiEENS0_17counting_iteratorIlNS0_11use_defaultESF_SF_EEEEEEEPNSB_IJilEEESJ_iNS1_9__extrema9arg_max_fIilNSA_4lessIiEEEEEEJSI_SK_iSP_EEEvDpT0__param_3[1]
)
.maxntid 256
{
	.reg .pred 	%p<213>;
	.reg .b32 	%r<641>;
	.reg .b64 	%rd<305>;

	ld.param.u64 	%rd195, [_ZN6thrust24THRUST_300001_SM_1000_NS8cuda_cub4core6detail13_kernel_agentINS1_8__reduce11ReduceAgentINS0_12zip_iteratorIN4cuda3std3__45tupleIJNS0_10device_ptrIiEENS0_17counting_iteratorIlNS0_11use_defaultESF_SF_EEEEEEEPNSB_IJilEEESJ_iNS1_9__extrema9arg_max_fIilNSA_4lessIiEEEEEEJSI_SK_iSP_EEEvDpT0__param_0+8];
	ld.param.u64 	%rd194, [_ZN6thrust24THRUST_300001_SM_1000_NS8cuda_cub4core6detail13_kernel_agentINS1_8__reduce11ReduceAgentINS0_12zip_iteratorIN4cuda3std3__45tupleIJNS0_10device_ptrIiEENS0_17counting_iteratorIlNS0_11use_defaultESF_SF_EEEEEEEPNSB_IJilEEESJ_iNS1_9__extrema9arg_max_fIilNSA_4lessIiEEEEEEJSI_SK_iSP_EEEvDpT0__param_0];
	ld.param.u32 	%r205, [_ZN6thrust24THRUST_300001_SM_1000_NS8cuda_cub4core6detail13_kernel_agentINS1_8__reduce11ReduceAgentINS0_12zip_iteratorIN4cuda3std3__45tupleIJNS0_10device_ptrIiEENS0_17counting_iteratorIlNS0_11use_defaultESF_SF_EEEEEEEPNSB_IJilEEESJ_iNS1_9__extrema9arg_max_fIilNSA_4lessIiEEEEEEJSI_SK_iSP_EEEvDpT0__param_2];
	setp.eq.s32 	%p1, %r205, 0;
	@%p1 bra 	$L__BB4_206;
	cvta.to.global.u64 	%rd1, %rd194;
	setp.gt.s32 	%p2, %r205, 1279;
	@%p2 bra 	$L__BB4_122;
	mov.u32 	%r1, %tid.x;
	setp.ge.s32 	%p96, %r1, %r205;
	mov.b32 	%r580, 0;
	mov.b64 	%rd246, 0;
	mov.u32 	%r572, %r1;
	@%p96 bra 	$L__BB4_4;
	cvt.u64.u32 	%rd222, %r1;
	mul.wide.u32 	%rd223, %r1, 4;
	add.s64 	%rd224, %rd1, %rd223;
	add.s64 	%rd246, %rd195, %rd222;
	ld.global.u32 	%r580, [%rd224];
	add.s32 	%r572, %r1, 256;
$L__BB4_4:
	setp.ge.s32 	%p97, %r572, %r205;
	@%p97 bra 	$L__BB4_26;
	not.b32 	%r338, %r572;
	add.s32 	%r6, %r205, %r338;
	and.b32  	%r339, %r6, 768;
	setp.eq.s32 	%p98, %r339, 768;
	@%p98 bra 	$L__BB4_11;
	cvt.u64.u32 	%rd226, %r572;
	add.s64 	%rd237, %rd195, %rd226;
	mul.wide.u32 	%rd227, %r572, 4;
	add.s64 	%rd236, %rd1, %rd227;
	shr.u32 	%r340, %r6, 8;
	add.s32 	%r341, %r340, 1;
	and.b32  	%r342, %r341, 3;
	neg.s32 	%r568, %r342;
$L__BB4_7:
	.pragma "nounroll";
	mov.u64 	%rd9, %rd246;
	mov.u32 	%r10, %r580;
	ld.global.u32 	%r11, [%rd236];
	setp.lt.s32 	%p99, %r10, %r11;
	mov.u64 	%rd246, %rd237;
	mov.u32 	%r580, %r11;
	@%p99 bra 	$L__BB4_10;
	setp.lt.s32 	%p100, %r11, %r10;
	mov.u64 	%rd246, %rd9;
	mov.u32 	%r580, %r10;
	@%p100 bra 	$L__BB4_10;
	setp.lt.s64 	%p101, %rd9, %rd237;
	min.s64 	%rd246, %rd9, %rd237;
	selp.b32 	%r580, %r10, %r11, %p101;
$L__BB4_10:
	add.s32 	%r572, %r572, 256;
	add.s64 	%rd237, %rd237, 256;
	add.s64 	%rd236, %rd236, 1024;
	add.s32 	%r568, %r568, 1;
	setp.ne.s32 	%p102, %r568, 0;
	@%p102 bra 	$L__BB4_7;
$L__BB4_11:
	setp.lt.u32 	%p103, %r6, 768;
	@%p103 bra 	$L__BB4_26;
	add.s32 	%r575, %r572, 512;
$L__BB4_13:
	mov.u32 	%r20, %r575;
	add.s32 	%r343, %r20, -512;
	cvt.s64.s32 	%rd228, %r343;
	mul.wide.s32 	%rd229, %r343, 4;
	add.s64 	%rd17, %rd1, %rd229;
	add.s64 	%rd18, %rd195, %rd228;
	ld.global.u32 	%r22, [%rd17];
	setp.lt.s32 	%p104, %r580, %r22;
	mov.u64 	%rd243, %rd18;
	mov.u32 	%r577, %r22;
	@%p104 bra 	$L__BB4_16;
	setp.lt.s32 	%p105, %r22, %r580;
	mov.u64 	%rd243, %rd246;
	mov.u32 	%r577, %r580;
	@%p105 bra 	$L__BB4_16;
	setp.lt.s64 	%p106, %rd246, %rd18;
	min.s64 	%rd243, %rd246, %rd18;
	selp.b32 	%r577, %r580, %r22, %p106;
$L__BB4_16:
	add.s32 	%r344, %r20, -256;
	cvt.s64.s32 	%rd230, %r344;
	add.s64 	%rd21, %rd195, %rd230;
	ld.global.u32 	%r25, [%rd17+1024];
	setp.lt.s32 	%p107, %r577, %r25;
	mov.u64 	%rd244, %rd21;
	mov.u32 	%r578, %r25;
	@%p107 bra 	$L__BB4_19;
	setp.lt.s32 	%p108, %r25, %r577;
	mov.u64 	%rd244, %rd243;
	mov.u32 	%r578, %r577;
	@%p108 bra 	$L__BB4_19;
	setp.lt.s64 	%p109, %rd243, %rd21;
	min.s64 	%rd244, %rd243, %rd21;
	selp.b32 	%r578, %r577, %r25, %p109;
$L__BB4_19:
	cvt.s64.s32 	%rd231, %r20;
	add.s64 	%rd24, %rd195, %rd231;
	ld.global.u32 	%r28, [%rd17+2048];
	setp.lt.s32 	%p110, %r578, %r28;
	mov.u64 	%rd245, %rd24;
	mov.u32 	%r579, %r28;
	@%p110 bra 	$L__BB4_22;
	setp.lt.s32 	%p111, %r28, %r578;
	mov.u64 	%rd245, %rd244;
	mov.u32 	%r579, %r578;
	@%p111 bra 	$L__BB4_22;
	setp.lt.s64 	%p112, %rd244, %rd24;
	min.s64 	%rd245, %rd244, %rd24;
	selp.b32 	%r579, %r578, %r28, %p112;
$L__BB4_22:
	add.s32 	%r345, %r20, 256;
	cvt.s64.s32 	%rd232, %r345;
	add.s64 	%rd27, %rd195, %rd232;
	ld.global.u32 	%r31, [%rd17+3072];
	setp.lt.s32 	%p113, %r579, %r31;
	mov.u64 	%rd246, %rd27;
	mov.u32 	%r580, %r31;
	@%p113 bra 	$L__BB4_25;
	setp.lt.s32 	%p114, %r31, %r579;
	mov.u64 	%rd246, %rd245;
	mov.u32 	%r580, %r579;
	@%p114 bra 	$L__BB4_25;
	setp.lt.s64 	%p115, %rd245, %rd27;
	min.s64 	%rd246, %rd245, %rd27;
	selp.b32 	%r580, %r579, %r31, %p115;
$L__BB4_25:
	add.s32 	%r575, %r20, 1024;
	add.s32 	%r346, %r20, 512;
	setp.lt.s32 	%p116, %r346, %r205;
	@%p116 bra 	$L__BB4_13;
$L__BB4_26:
	setp.lt.s32 	%p117, %r205, 256;
	@%p117 bra 	$L__BB4_71;
	// begin inline asm
	mov.u32 %r460, %laneid;
	// end inline asm
	mov.b32 	%r478, 1;
	mov.b32 	%r479, 31;
	mov.b32 	%r480, -1;
	// begin inline asm
	shfl.sync.down.b32 %r461, %r580, %r478, %r479, %r480;
	// end inline asm
	// begin inline asm
	shfl.sync.down.b32 %r466, %r467, %r478, %r479, %r480;
	// end inline asm
	mov.b64 	{%r472, %r477}, %rd246;
	// begin inline asm
	shfl.sync.down.b32 %r471, %r472, %r478, %r479, %r480;
	// end inline asm
	// begin inline asm
	shfl.sync.down.b32 %r476, %r477, %r478, %r479, %r480;
	// end inline asm
	mov.b64 	%rd31, {%r471, %r476};
	setp.gt.s32 	%p169, %r460, 30;
	mov.u64 	%rd248, %rd246;
	mov.u32 	%r582, %r580;
	@%p169 bra 	$L__BB4_31;
	setp.lt.s32 	%p170, %r580, %r461;
	mov.u64 	%rd248, %rd31;
	mov.u32 	%r582, %r461;
	@%p170 bra 	$L__BB4_31;
	setp.lt.s32 	%p171, %r461, %r580;
	mov.u64 	%rd248, %rd246;
	mov.u32 	%r582, %r580;
	@%p171 bra 	$L__BB4_31;
	setp.lt.s64 	%p172, %rd246, %rd31;
	min.s64 	%rd248, %rd246, %rd31;
	selp.b32 	%r582, %r580, %r461, %p172;
$L__BB4_31:
	mov.b32 	%r498, 2;
	mov.b32 	%r499, 31;
	mov.b32 	%r500, -1;
	// begin inline asm
	shfl.sync.down.b32 %r481, %r582, %r498, %r499, %r500;
	// end inline asm
	// begin inline asm
	shfl.sync.down.b32 %r486, %r487, %r498, %r499, %r500;
	// end inline asm
	mov.b64 	{%r492, %r497}, %rd248;
	// begin inline asm
	shfl.sync.down.b32 %r491, %r492, %r498, %r499, %r500;
	// end inline asm
	// begin inline asm
	shfl.sync.down.b32 %r496, %r497, %r498, %r499, %r500;
	// end inline asm
	mov.b64 	%rd34, {%r491, %r496};
	setp.gt.s32 	%p173, %r460, 29;
	mov.u64 	%rd249, %rd248;
	mov.u32 	%r583, %r582;
	@%p173 bra 	$L__BB4_35;
	setp.lt.s32 	%p174, %r582, %r481;
	mov.u64 	%rd249, %rd34;
	mov.u32 	%r583, %r481;
	@%p174 bra 	$L__BB4_35;
	setp.lt.s32 	%p175, %r481, %r582;
	mov.u64 	%rd249, %rd248;
	mov.u32 	%r583, %r582;
	@%p175 bra 	$L__BB4_35;
	setp.lt.s64 	%p176, %rd248, %rd34;
	min.s64 	%rd249, %rd248, %rd34;
	selp.b32 	%r583, %r582, %r481, %p176;
$L__BB4_35:
	mov.b32 	%r518, 4;
	mov.b32 	%r519, 31;
	mov.b32 	%r520, -1;
	// begin inline asm
	shfl.sync.down.b32 %r501, %r583, %r518, %r519, %r520;
	// end inline asm
	// begin inline asm
	shfl.sync.down.b32 %r506, %r507, %r518, %r519, %r520;
	// end inline asm
	mov.b64 	{%r512, %r517}, %rd249;
	// begin inline asm
	shfl.sync.down.b32 %r511, %r512, %r518, %r519, %r520;
	// end inline asm
	// begin inline asm
	shfl.sync.down.b32 %r516, %r517, %r518, %r519, %r520;
	// end inline asm
	mov.b64 	%rd37, {%r511, %r516};
	setp.gt.s32 	%p177, %r460, 27;
	mov.u64 	%rd250, %rd249;
	mov.u32 	%r584, %r583;
	@%p177 bra 	$L__BB4_39;
	setp.lt.s32 	%p178, %r583, %r501;
	mov.u64 	%rd250, %rd37;
	mov.u32 	%r584, %r501;
	@%p178 bra 	$L__BB4_39;
	setp.lt.s32 	%p179, %r501, %r583;
	mov.u64 	%rd250, %rd249;
	mov.u32 	%r584, %r583;
	@%p179 bra 	$L__BB4_39;
	setp.lt.s64 	%p180, %rd249, %rd37;
	min.s64 	%rd250, %rd249, %rd37;
	selp.b32 	%r584, %r583, %r501, %p180;
$L__BB4_39:
	mov.b32 	%r538, 8;
	mov.b32 	%r539, 31;
	mov.b32 	%r540, -1;
	// begin inline asm
	shfl.sync.down.b32 %r521, %r584, %r538, %r539, %r540;
	// end inline asm
	// begin inline asm
	shfl.sync.down.b32 %r526, %r527, %r538, %r539, %r540;
	// end inline asm
	mov.b64 	{%r532, %r537}, %rd250;
	// begin inline asm
	shfl.sync.down.b32 %r531, %r532, %r538, %r539, %r540;
	// end inline asm
	// begin inline asm
	shfl.sync.down.b32 %r536, %r537, %r538, %r539, %r540;
	// end inline asm
	mov.b64 	%rd40, {%r531, %r536};
	setp.gt.s32 	%p181, %r460, 23;
	mov.u64 	%rd251, %rd250;
	mov.u32 	%r585, %r584;
	@%p181 bra 	$L__BB4_43;
	setp.lt.s32 	%p182, %r584, %r521;
	mov.u64 	%rd251, %rd40;
	mov.u32 	%r585, %r521;
	@%p182 bra 	$L__BB4_43;
	setp.lt.s32 	%p183, %r521, %r584;
	mov.u64 	%rd251, %rd250;
	mov.u32 	%r585, %r584;
	@%p183 bra 	$L__BB4_43;
	setp.lt.s64 	%p184, %rd250, %rd40;
	min.s64 	%rd251, %rd250, %rd40;
	selp.b32 	%r585, %r584, %r521, %p184;
$L__BB4_43:
	mov.b32 	%r558, 16;
	mov.b32 	%r559, 31;
	mov.b32 	%r560, -1;
	// begin inline asm
	shfl.sync.down.b32 %r541, %r585, %r558, %r559, %r560;
	// end inline asm
	// begin inline asm
	shfl.sync.down.b32 %r546, %r547, %r558, %r559, %r560;
	// end inline asm
	mov.b64 	{%r552, %r557}, %rd251;
	// begin inline asm
	shfl.sync.down.b32 %r551, %r552, %r558, %r559, %r560;
	// end inline asm
	// begin inline asm
	shfl.sync.down.b32 %r556, %r557, %r558, %r559, %r560;
	// end inline asm
	mov.b64 	%rd43, {%r551, %r556};
	setp.gt.s32 	%p185, %r460, 15;
	mov.u64 	%rd304, %rd251;
	mov.u32 	%r640, %r585;
	@%p185 bra 	$L__BB4_47;
	setp.lt.s32 	%p186, %r585, %r541;
	mov.u64 	%rd304, %rd43;
	mov.u32 	%r640, %r541;
	@%p186 bra 	$L__BB4_47;
	setp.lt.s32 	%p187, %r541, %r585;
	mov.u64 	%rd304, %rd251;
	mov.u32 	%r640, %r585;
	@%p187 bra 	$L__BB4_47;
	setp.lt.s64 	%p188, %rd251, %rd43;
	min.s64 	%rd304, %rd251, %rd43;
	selp.b32 	%r640, %r585, %r541, %p188;
$L__BB4_47:
	setp.ne.s32 	%p189, %r460, 0;
	@%p189 bra 	$L__BB4_49;
	shr.u32 	%r561, %r1, 1;
	and.b32  	%r562, %r561, 496;
	mov.u32 	%r563, _ZN6thrust24THRUST_300001_SM_1000_NS8cuda_cub4core6detail5shmemE;
	add.s32 	%r564, %r563, %r562;
	st.shared.u32 	[%r564+8], %r640;
	st.shared.u64 	[%r564+16], %rd304;
$L__BB4_49:
	bar.sync 	0;
	setp.ne.s32 	%p190, %r1, 0;
	@%p190 bra 	$L__BB4_204;
	ld.shared.u32 	%r52, [_ZN6thrust24THRUST_300001_SM_1000_NS8cuda_cub4core6detail5shmemE+24];
	ld.shared.u64 	%rd46, [_ZN6thrust24THRUST_300001_SM_1000_NS8cuda_cub4core6detail5shmemE+32];
	setp.lt.s32 	%p191, %r640, %r52;
	mov.u64 	%rd253, %rd46;
	mov.u32 	%r587, %r52;
	@%p191 bra 	$L__BB4_53;
	setp.lt.s32 	%p192, %r52, %r640;
	mov.u64 	%rd253, %rd304;
	mov.u32 	%r587, %r640;
	@%p192 bra 	$L__BB4_53;
	setp.lt.s64 	%p193, %rd304, %rd46;
	min.s64 	%rd253, %rd304, %rd46;
	selp.b32 	%r587, %r640, %r52, %p193;
$L__BB4_53:
	ld.shared.u32 	%r55, [_ZN6thrust24THRUST_300001_SM_1000_NS8cuda_cub4core6detail5shmemE+40];
	ld.shared.u64 	%rd49, [_ZN6thrust24THRUST_300001_SM_1000_NS8cuda_cub4core6detail5shmemE+48];
	setp.lt.s32 	%p194, %r587, %r55;
	mov.u64 	%rd254, %rd49;
	mov.u32 	%r588, %r55;
	@%p194 bra 	$L__BB4_56;
	setp.lt.s32 	%p195, %r55, %r587;
	mov.u64 	%rd254, %rd253;
	mov.u32 	%r588, %r587;
	@%p195 bra 	$L__BB4_56;
	setp.lt.s64 	%p196, %rd253, %rd49;
	min.s64 	%rd254, %rd253, %rd49;
	selp.b32 	%r588, %r587, %r55, %p196;
$L__BB4_56:
	ld.shared.u32 	%r58, [_ZN6thrust24THRUST_300001_SM_1000_NS8cuda_cub4core6detail5shmemE+56];
	ld.shared.u64 	%rd52, [_ZN6thrust24THRUST_300001_SM_1000_NS8cuda_cub4core6detail5shmemE+64];
	setp.lt.s32 	%p197, %r588, %r58;
	mov.u64 	%rd255, %rd52;
	mov.u32 	%r589, %r58;
	@%p197 bra 	$L__BB4_59;
	setp.lt.s32 	%p198, %r58, %r588;
	mov.u64 	%rd255, %rd254;
	mov.u32 	%r589, %r588;
	@%p198 bra 	$L__BB4_59;
	setp.lt.s64 	%p199, %rd254, %rd52;
	min.s64 	%rd255, %rd254, %rd52;
	selp.b32 	%r589, %r588, %r58, %p199;
$L__BB4_59:
	ld.shared.u32 	%r61, [_ZN6thrust24THRUST_300001_SM_1000_NS8cuda_cub4core6detail5shmemE+72];
	ld.shared.u64 	%rd55, [_ZN6thrust24THRUST_300001_SM_1000_NS8cuda_cub4core6detail5shmemE+80];
	setp.lt.s32 	%p200, %r589, %r61;
	mov.u64 	%rd256, %rd55;
	mov.u32 	%r590, %r61;
	@%p200 bra 	$L__BB4_62;
	setp.lt.s32 	%p201, %r61, %r589;
	mov.u64 	%rd256, %rd255;
	mov.u32 	%r590, %r589;
	@%p201 bra 	$L__BB4_62;
	setp.lt.s64 	%p202, %rd255, %rd55;
	min.s64 	%rd256, %rd255, %rd55;
	selp.b32 	%r590, %r589, %r61, %p202;
$L__BB4_62:
	ld.shared.u32 	%r64, [_ZN6thrust24THRUST_300001_SM_1000_NS8cuda_cub4core6detail5shmemE+88];
	ld.shared.u64 	%rd58, [_ZN6thrust24THRUST_300001_SM_1000_NS8cuda_cub4core6detail5shmemE+96];
	setp.lt.s32 	%p203, %r590, %r64;
	mov.u64 	%rd257, %rd58;
	mov.u32 	%r591, %r64;
	@%p203 bra 	$L__BB4_65;
	setp.lt.s32 	%p204, %r64, %r590;
	mov.u64 	%rd257, %rd256;
	mov.u32 	%r591, %r590;
	@%p204 bra 	$L__BB4_65;
	setp.lt.s64 	%p205, %rd256, %rd58;
	min.s64 	%rd257, %rd256, %rd58;
	selp.b32 	%r591, %r590, %r64, %p205;
$L__BB4_65:
	ld.shared.u32 	%r67, [_ZN6thrust24THRUST_300001_SM_1000_NS8cuda_cub4core6detail5shmemE+104];
	ld.shared.u64 	%rd61, [_ZN6thrust24THRUST_300001_SM_1000_NS8cuda_cub4core6detail5shmemE+112];
	setp.lt.s32 	%p206, %r591, %r67;
	mov.u64 	%rd258, %rd61;
	mov.u32 	%r592, %r67;
	@%p206 bra 	$L__BB4_68;
	setp.lt.s32 	%p207, %r67, %r591;
	mov.u64 	%rd258, %rd257;
	mov.u32 	%r592, %r591;
	@%p207 bra 	$L__BB4_68;
	setp.lt.s64 	%p208, %rd257, %rd61;
	min.s64 	%rd258, %rd257, %rd61;
	selp.b32 	%r592, %r591, %r67, %p208;
$L__BB4_68:
	ld.shared.u32 	%r70, [_ZN6thrust24THRUST_300001_SM_1000_NS8cuda_cub4core6detail5shmemE+120];
	ld.shared.u64 	%rd64, [_ZN6thrust24THRUST_300001_SM_1000_NS8cuda_cub4core6detail5shmemE+128];
	setp.lt.s32 	%p209, %r592, %r70;
	mov.u32 	%r640, %r70;
	mov.u64 	%rd304, %rd64;
	@%p209 bra 	$L__BB4_204;
	setp.lt.s32 	%p210, %r70, %r592;
	mov.u32 	%r640, %r592;
	mov.u64 	%rd304, %rd258;
	@%p210 bra 	$L__BB4_204;
	setp.lt.s64 	%p211, %rd258, %rd64;
	min.s64 	%rd304, %rd258, %rd64;
	selp.b32 	%r640, %r592, %r70, %p211;
	bra.uni 	$L__BB4_204;
$L__BB4_71:
	// begin inline asm
	mov.u32 %r347, %laneid;
	// end inline asm
	and.b32  	%r368, %r1, 992;
	add.s32 	%r369, %r368, 32;
	setp.gt.s32 	%p118, %r369, %r205;
	not.b32 	%r370, %r368;
	add.s32 	%r371, %r205, %r370;
	selp.b32 	%r366, %r371, 31, %p118;
	mov.b32 	%r365, 1;
	mov.b32 	%r367, -1;
	// begin inline asm
	shfl.sync.down.b32 %r348, %r580, %r365, %r366, %r367;
	// end inline asm
	// begin inline asm
	shfl.sync.down.b32 %r353, %r354, %r365, %r366, %r367;
	// end inline asm
	mov.b64 	{%r359, %r364}, %rd246;
	// begin inline asm
	shfl.sync.down.b32 %r358, %r359, %r365, %r366, %r367;
	// end inline asm
	// begin inline asm
	shfl.sync.down.b32 %r363, %r364, %r365, %r366, %r367;
	// end inline asm
	mov.b64 	%rd66, {%r358, %r363};
	setp.ge.s32 	%p119, %r347, %r366;
	mov.u32 	%r593, %r580;
	mov.u64 	%rd259, %rd246;
	@%p119 bra 	$L__BB4_75;
	setp.lt.s32 	%p120, %r580, %r348;
	mov.u32 	%r593, %r348;
	mov.u64 	%rd259, %rd66;
	@%p120 bra 	$L__BB4_75;
	setp.lt.s32 	%p121, %r348, %r580;
	mov.u32 	%r593, %r580;
	mov.u64 	%rd259, %rd246;
	@%p121 bra 	$L__BB4_75;
	setp.lt.s64 	%p122, %rd246, %rd66;
	selp.b32 	%r593, %r580, %r348, %p122;
	min.s64 	%rd259, %rd246, %rd66;
$L__BB4_75:
	mov.b32 	%r389, 2;
	mov.b32 	%r391, -1;
	// begin inline asm
	shfl.sync.down.b32 %r372, %r593, %r389, %r366, %r391;
	// end inline asm
	// begin inline asm
	shfl.sync.down.b32 %r377, %r378, %r389, %r366, %r391;
	// end inline asm
	mov.b64 	{%r383, %r388}, %rd259;
	// begin inline asm
	shfl.sync.down.b32 %r382, %r383, %r389, %r366, %r391;
	// end inline asm
	// begin inline asm
	shfl.sync.down.b32 %r387, %r388, %r389, %r366, %r391;
	// end inline asm
	mov.b64 	%rd69, {%r382, %r387};
	add.s32 	%r392, %r347, 2;
	setp.gt.s32 	%p123, %r392, %r366;
	mov.u32 	%r594, %r593;
	mov.u64 	%rd260, %rd259;
	@%p123 bra 	$L__BB4_79;
	setp.lt.s32 	%p124, %r593, %r372;
	mov.u32 	%r594, %r372;
	mov.u64 	%rd260, %rd69;
	@%p124 bra 	$L__BB4_79;
	setp.lt.s32 	%p125, %r372, %r593;
	mov.u32 	%r594, %r593;
	mov.u64 	%rd260, %rd259;
	@%p125 bra 	$L__BB4_79;
	setp.lt.s64 	%p126, %rd259, %rd69;
	selp.b32 	%r594, %r593, %r372, %p126;
	min.s64 	%rd260, %rd259, %rd69;
$L__BB4_79:
	mov.b32 	%r410, 4;
	mov.b32 	%r412, -1;
	// begin inline asm
	shfl.sync.down.b32 %r393, %r594, %r410, %r366, %r412;
	// end inline asm
	// begin inline asm
	shfl.sync.down.b32 %r398, %r399, %r410, %r366, %r412;
	// end inline asm
	mov.b64 	{%r404, %r409}, %rd260;
	// begin inline asm
	shfl.sync.down.b32 %r403, %r404, %r410, %r366, %r412;
	// end inline asm
	// begin inline asm
	shfl.sync.down.b32 %r408, %r409, %r410, %r366, %r412;
	// end inline asm
	mov.b64 	%rd72, {%r403, %r408};
	add.s32 	%r413, %r347, 4;
	setp.gt.s32 	%p127, %r413, %r366;
	mov.u32 	%r595, %r594;
	mov.u64 	%rd261, %rd260;
	@%p127 bra 	$L__BB4_83;
	setp.lt.s32 	%p128, %r594, %r393;
	mov.u32 	%r595, %r393;
	mov.u64 	%rd261, %rd72;
	@%p128 bra 	$L__BB4_83;
	setp.lt.s32 	%p129, %r393, %r594;
	mov.u32 	%r595, %r594;
	mov.u64 	%rd261, %rd260;
	@%p129 bra 	$L__BB4_83;
	setp.lt.s64 	%p130, %rd260, %rd72;
	selp.b32 	%r595, %r594, %r393, %p130;
	min.s64 	%rd261, %rd260, %rd72;
$L__BB4_83:
	mov.b32 	%r431, 8;
	mov.b32 	%r433, -1;
	// begin inline asm
	shfl.sync.down.b32 %r414, %r595, %r431, %r366, %r433;
	// end inline asm
	// begin inline asm
	shfl.sync.down.b32 %r419, %r420, %r431, %r366, %r433;
	// end inline asm
	mov.b64 	{%r425, %r430}, %rd261;
	// begin inline asm
	shfl.sync.down.b32 %r424, %r425, %r431, %r366, %r433;
	// end inline asm
	// begin inline asm
	shfl.sync.down.b32 %r429, %r430, %r431, %r366, %r433;
	// end inline asm
	mov.b64 	%rd75, {%r424, %r429};
	add.s32 	%r434, %r347, 8;
	setp.gt.s32 	%p131, %r434, %r366;
	mov.u32 	%r596, %r595;
	mov.u64 	%rd262, %rd261;
	@%p131 bra 	$L__BB4_87;
	setp.lt.s32 	%p132, %r595, %r414;
	mov.u32 	%r596, %r414;
	mov.u64 	%rd262, %rd75;
	@%p132 bra 	$L__BB4_87;
	setp.lt.s32 	%p133, %r414, %r595;
	mov.u32 	%r596, %r595;
	mov.u64 	%rd262, %rd261;
	@%p133 bra 	$L__BB4_87;
	setp.lt.s64 	%p134, %rd261, %rd75;
	selp.b32 	%r596, %r595, %r414, %p134;
	min.s64 	%rd262, %rd261, %rd75;
$L__BB4_87:
	mov.b32 	%r452, 16;
	mov.b32 	%r454, -1;
	// begin inline asm
	shfl.sync.down.b32 %r435, %r596, %r452, %r366, %r454;
	// end inline asm
	// begin inline asm
	shfl.sync.down.b32 %r440, %r441, %r452, %r366, %r454;
	// end inline asm
	mov.b64 	{%r446, %r451}, %rd262;
	// begin inline asm
	shfl.sync.down.b32 %r445, %r446, %r452, %r366, %r454;
	// end inline asm
	// begin inline asm
	shfl.sync.down.b32 %r450, %r451, %r452, %r366, %r454;
	// end inline asm
	mov.b64 	%rd78, {%r445, %r450};
	add.s32 	%r455, %r347, 16;
	setp.gt.s32 	%p135, %r455, %r366;
	mov.u32 	%r640, %r596;
	mov.u64 	%rd304, %rd262;
	@%p135 bra 	$L__BB4_91;
	setp.lt.s32 	%p136, %r596, %r435;
	mov.u32 	%r640, %r435;
	mov.u64 	%rd304, %rd78;
	@%p136 bra 	$L__BB4_91;
	setp.lt.s32 	%p137, %r435, %r596;
	mov.u32 	%r640, %r596;
	mov.u64 	%rd304, %rd262;
	@%p137 bra 	$L__BB4_91;
	setp.lt.s64 	%p138, %rd262, %rd78;
	selp.b32 	%r640, %r596, %r435, %p138;
	min.s64 	%rd304, %rd262, %rd78;
$L__BB4_91:
	setp.ne.s32 	%p139, %r347, 0;
	@%p139 bra 	$L__BB4_93;
	shr.u32 	%r456, %r1, 1;
	and.b32  	%r457, %r456, 496;
	mov.u32 	%r458, _ZN6thrust24THRUST_300001_SM_1000_NS8cuda_cub4core6detail5shmemE;
	add.s32 	%r459, %r458, %r457;
	st.shared.u32 	[%r459+8], %r640;
	st.shared.u64 	[%r459+16], %rd304;
$L__BB4_93:
	bar.sync 	0;
	setp.ne.s32 	%p140, %r1, 0;
	@%p140 bra 	$L__BB4_204;
	setp.lt.s32 	%p141, %r205, 33;
	mov.u32 	%r598, %r640;
	mov.u64 	%rd264, %rd304;
	@%p141 bra 	$L__BB4_98;
	ld.shared.u32 	%r89, [_ZN6thrust24THRUST_300001_SM_1000_NS8cuda_cub4core6detail5shmemE+24];
	ld.shared.u64 	%rd81, [_ZN6thrust24THRUST_300001_SM_1000_NS8cuda_cub4core6detail5shmemE+32];
	setp.lt.s32 	%p142, %r640, %r89;
	mov.u32 	%r598, %r89;
	mov.u64 	%rd264, %rd81;
	@%p142 bra 	$L__BB4_98;
	setp.lt.s32 	%p143, %r89, %r640;
	mov.u32 	%r598, %r640;
	mov.u64 	%rd264, %rd304;
	@%p143 bra 	$L__BB4_98;
	setp.lt.s64 	%p144, %rd304, %rd81;
	selp.b32 	%r598, %r640, %r89, %p144;
	min.s64 	%rd264, %rd304, %rd81;
$L__BB4_98:
	setp.lt.s32 	%p145, %r205, 65;
	mov.u32 	%r599, %r598;
	mov.u64 	%rd265, %rd264;
	@%p145 bra 	$L__BB4_102;
	ld.shared.u32 	%r92, [_ZN6thrust24THRUST_300001_SM_1000_NS8cuda_cub4core6detail5shmemE+40];
	ld.shared.u64 	%rd84, [_ZN6thrust24THRUST_300001_SM_1000_NS8cuda_cub4core6detail5shmemE+48];
	setp.lt.s32 	%p146, %r598, %r92;
	mov.u32 	%r599, %r92;
	mov.u64 	%rd265, %rd84;
	@%p146 bra 	$L__BB4_102;
	setp.lt.s32 	%p147, %r92, %r598;
	mov.u32 	%r599, %r598;
	mov.u64 	%rd265, %rd264;
	@%p147 bra 	$L__BB4_102;
	setp.lt.s64 	%p148, %rd264, %rd84;
	selp.b32 	%r599, %r598, %r92, %p148;
	min.s64 	%rd265, %rd264, %rd84;
$L__BB4_102:
	setp.lt.s32 	%p149, %r205, 97;
	mov.u32 	%r600, %r599;
	mov.u64 	%rd266, %rd265;
	@%p149 bra 	$L__BB4_106;
	ld.shared.u32 	%r95, [_ZN6thrust24THRUST_300001_SM_1000_NS8cuda_cub4core6detail5shmemE+56];
	ld.shared.u64 	%rd87, [_ZN6thrust24THRUST_300001_SM_1000_NS8cuda_cub4core6detail5shmemE+64];
	setp.lt.s32 	%p150, %r599, %r95;
	mov.u32 	%r600, %r95;
	mov.u64 	%rd266, %rd87;
	@%p150 bra 	$L__BB4_106;
	setp.lt.s32 	%p151, %r95, %r599;
	mov.u32 	%r600, %r599;
	mov.u64 	%rd266, %rd265;
	@%p151 bra 	$L__BB4_106;
	setp.lt.s64 	%p152, %rd265, %rd87;
	selp.b32 	%r600, %r599, %r95, %p152;
	min.s64 	%rd266, %rd265, %rd87;
$L__BB4_106:
	setp.lt.s32 	%p153, %r205, 129;
	mov.u32 	%r601, %r600;
	mov.u64 	%rd267, %rd266;
	@%p153 bra 	$L__BB4_110;
	ld.shared.u32 	%r98, [_ZN6thrust24THRUST_300001_SM_1000_NS8cuda_cub4core6detail5shmemE+72];
	ld.shared.u64 	%rd90, [_ZN6thrust24THRUST_300001_SM_1000_NS8cuda_cub4core6detail5shmemE+80];
	setp.lt.s32 	%p154, %r600, %r98;
	mov.u32 	%r601, %r98;
	mov.u64 	%rd267, %rd90;
	@%p154 bra 	$L__BB4_110;
	setp.lt.s32 	%p155, %r98, %r600;
	mov.u32 	%r601, %r600;
	mov.u64 	%rd267, %rd266;
	@%p155 bra 	$L__BB4_110;
	setp.lt.s64 	%p156, %rd266, %rd90;
	selp.b32 	%r601, %r600, %r98, %p156;
	min.s64 	%rd267, %rd266, %rd90;
$L__BB4_110:
	setp.lt.s32 	%p157, %r205, 161;
	mov.u32 	%r602, %r601;
	mov.u64 	%rd268, %rd267;
	@%p157 bra 	$L__BB4_114;
	ld.shared.u32 	%r101, [_ZN6thrust24THRUST_300001_SM_1000_NS8cuda_cub4core6detail5shmemE+88];
	ld.shared.u64 	%rd93, [_ZN6thrust24THRUST_300001_SM_1000_NS8cuda_cub4core6detail5shmemE+96];
	setp.lt.s32 	%p158, %r601, %r101;
	mov.u32 	%r602, %r101;
	mov.u64 	%rd268, %rd93;
	@%p158 bra 	$L__BB4_114;
	setp.lt.s32 	%p159, %r101, %r601;
	mov.u32 	%r602, %r601;
	mov.u64 	%rd268, %rd267;
	@%p159 bra 	$L__BB4_114;
	setp.lt.s64 	%p160, %rd267, %rd93;
	selp.b32 	%r602, %r601, %r101, %p160;
	min.s64 	%rd268, %rd267, %rd93;
$L__BB4_114:
	setp.lt.s32 	%p161, %r205, 193;
	mov.u32 	%r603, %r602;
	mov.u64 	%rd269, %rd268;
	@%p161 bra 	$L__BB4_118;
	ld.shared.u32 	%r104, [_ZN6thrust24THRUST_300001_SM_1000_NS8cuda_cub4core6detail5shmemE+104];
	ld.shared.u64 	%rd96, [_ZN6thrust24THRUST_300001_SM_1000_NS8cuda_cub4core6detail5shmemE+112];
	setp.lt.s32 	%p162, %r602, %r104;
	mov.u32 	%r603, %r104;
	mov.u64 	%rd269, %rd96;
	@%p162 bra 	$L__BB4_118;
	setp.lt.s32 	%p163, %r104, %r602;
	mov.u32 	%r603, %r602;
	mov.u64 	%rd269, %rd268;
	@%p163 bra 	$L__BB4_118;
	setp.lt.s64 	%p164, %rd268, %rd96;
	selp.b32 	%r603, %r602, %r104, %p164;
	min.s64 	%rd269, %rd268, %rd96;
$L__BB4_118:
	setp.lt.s32 	%p165, %r205, 225;
	mov.u32 	%r640, %r603;
	mov.u64 	%rd304, %rd269;
	@%p165 bra 	$L__BB4_204;
	ld.shared.u32 	%r107, [_ZN6thrust24THRUST_300001_SM_1000_NS8cuda_cub4core6detail5shmemE+120];
	ld.shared.u64 	%rd99, [_ZN6thrust24THRUST_300001_SM_1000_NS8cuda_cub4core6detail5shmemE+128];
	setp.lt.s32 	%p166, %r603, %r107;
	mov.u32 	%r640, %r107;
	mov.u64 	%rd304, %rd99;
	@%p166 bra 	$L__BB4_204;
	setp.lt.s32 	%p167, %r107, %r603;
	mov.u32 	%r640, %r603;
	mov.u64 	%rd304, %rd269;
	@%p167 bra 	$L__BB4_204;
	setp.lt.s64 	%p168, %rd269, %rd99;
	selp.b32 	%r640, %r603, %r107, %p168;
	min.s64 	%rd304, %rd269, %rd99;
	bra.uni 	$L__BB4_204;
$L__BB4_122:
	mov.u32 	%r109, %tid.x;
	cvt.u64.u32 	%rd101, %r109;
	mul.wide.u32 	%rd197, %r109, 4;
	add.s64 	%rd102, %rd1, %rd197;
	ld.global.u32 	%r206, [%rd102];
	add.s32 	%r207, %r109, 256;
	cvt.u64.u32 	%rd198, %r207;
	ld.global.u32 	%r208, [%rd102+1024];
	add.s32 	%r209, %r109, 512;
	cvt.u64.u32 	%rd199, %r209;
	ld.global.u32 	%r210, [%rd102+2048];
	add.s32 	%r211, %r109, 768;
	cvt.u64.u32 	%rd200, %r211;
	ld.global.u32 	%r212, [%rd102+3072];
	or.b32  	%r213, %r109, 1024;
	cvt.u64.u32 	%rd103, %r213;
	add.s64 	%rd291, %rd195, %rd103;
	ld.global.u32 	%r627, [%rd102+4096];
	setp.lt.s32 	%p3, %r206, %r208;
	max.s32 	%r214, %r206, %r208;
	selp.b64 	%rd201, %rd198, %rd101, %p3;
	setp.lt.s32 	%p4, %r214, %r210;
	max.s32 	%r215, %r214, %r210;
	selp.b64 	%rd202, %rd199, %rd201, %p4;
	setp.lt.s32 	%p5, %r215, %r212;
	max.s32 	%r111, %r215, %r212;
	selp.b64 	%rd105, %rd200, %rd202, %p5;
	setp.lt.s32 	%p6, %r111, %r627;
	@%p6 bra 	$L__BB4_124;
	setp.lt.s32 	%p7, %r627, %r111;
	setp.lt.u64 	%p8, %rd105, %rd103;
	or.pred  	%p9, %p7, %p8;
	selp.b32 	%r627, %r111, %r627, %p9;
	add.s64 	%rd203, %rd195, %rd105;
	selp.b64 	%rd291, %rd203, %rd291, %p9;
$L__BB4_124:
	setp.lt.u32 	%p10, %r205, 2560;
	mov.b32 	%r613, 1280;
	@%p10 bra 	$L__BB4_137;
	mov.b32 	%r605, 1280;
	mov.u32 	%r606, %r627;
	mov.u64 	%rd271, %rd291;
$L__BB4_126:
	cvt.u64.u32 	%rd204, %r605;
	add.s64 	%rd205, %rd101, %rd204;
	mul.wide.u32 	%rd206, %r605, 4;
	add.s64 	%rd207, %rd102, %rd206;
	add.s64 	%rd272, %rd205, %rd195;
	ld.global.u32 	%r607, [%rd207];
	add.s64 	%rd273, %rd272, 256;
	ld.global.u32 	%r608, [%rd207+1024];
	add.s64 	%rd274, %rd272, 512;
	ld.global.u32 	%r609, [%rd207+2048];
	add.s64 	%rd275, %rd272, 768;
	ld.global.u32 	%r610, [%rd207+3072];
	add.s64 	%rd291, %rd272, 1024;
	ld.global.u32 	%r627, [%rd207+4096];
	setp.lt.s32 	%p11, %r606, %r607;
	@%p11 bra 	$L__BB4_128;
	setp.lt.s32 	%p12, %r607, %r606;
	setp.lt.s64 	%p13, %rd271, %rd272;
	or.pred  	%p14, %p12, %p13;
	selp.b32 	%r607, %r606, %r607, %p14;
	selp.b64 	%rd272, %rd271, %rd272, %p14;
$L__BB4_128:
	setp.lt.s32 	%p15, %r607, %r608;
	@%p15 bra 	$L__BB4_130;
	setp.lt.s32 	%p16, %r608, %r607;
	setp.lt.s64 	%p17, %rd272, %rd273;
	or.pred  	%p18, %p16, %p17;
	selp.b32 	%r608, %r607, %r608, %p18;
	selp.b64 	%rd273, %rd272, %rd273, %p18;
$L__BB4_130:
	setp.lt.s32 	%p19, %r608, %r609;
	@%p19 bra 	$L__BB4_132;
	setp.lt.s32 	%p20, %r609, %r608;
	setp.lt.s64 	%p21, %rd273, %rd274;
	or.pred  	%p22, %p20, %p21;
	selp.b32 	%r609, %r608, %r609, %p22;
	selp.b64 	%rd274, %rd273, %rd274, %p22;
$L__BB4_132:
	setp.lt.s32 	%p23, %r609, %r610;
	@%p23 bra 	$L__BB4_134;
	setp.lt.s32 	%p24, %r610, %r609;
	setp.lt.s64 	%p25, %rd274, %rd275;
	or.pred  	%p26, %p24, %p25;
	selp.b32 	%r610, %r609, %r610, %p26;
	selp.b64 	%rd275, %rd274, %rd275, %p26;
$L__BB4_134:
	setp.lt.s32 	%p27, %r610, %r627;
	@%p27 bra 	$L__BB4_136;
	setp.lt.s32 	%p28, %r627, %r610;
	setp.lt.s64 	%p29, %rd275, %rd291;
	or.pred  	%p30, %p28, %p29;
	selp.b32 	%r627, %r610, %r627, %p30;
	selp.b64 	%rd291, %rd275, %rd291, %p30;
$L__BB4_136:
	add.s32 	%r613, %r605, 1280;
	add.s32 	%r218, %r605, 2560;
	setp.le.s32 	%p31, %r218, %r205;
	mov.u32 	%r605, %r613;
	mov.u32 	%r606, %r627;
	mov.u64 	%rd271, %rd291;
	@%p31 bra 	$L__BB4_126;
$L__BB4_137:
	setp.le.s32 	%p32, %r205, %r613;
	@%p32 bra 	$L__BB4_160;
	sub.s32 	%r134, %r205, %r613;
	setp.ge.s32 	%p33, %r109, %r134;
	@%p33 bra 	$L__BB4_160;
	not.b32 	%r220, %r109;
	add.s32 	%r221, %r205, %r220;
	sub.s32 	%r135, %r221, %r613;
	and.b32  	%r222, %r135, 768;
	setp.eq.s32 	%p34, %r222, 768;
	mov.u32 	%r618, %r109;
	@%p34 bra 	$L__BB4_145;
	add.s32 	%r223, %r109, %r613;
	cvt.u64.u32 	%rd209, %r223;
	add.s64 	%rd279, %rd195, %rd209;
	mul.wide.u32 	%rd210, %r223, 4;
	add.s64 	%rd278, %rd1, %rd210;
	shr.u32 	%r224, %r135, 8;
	add.s32 	%r225, %r224, 1;
	and.b32  	%r226, %r225, 3;
	neg.s32 	%r614, %r226;
	mov.u32 	%r618, %r109;
$L__BB4_141:
	.pragma "nounroll";
	mov.u64 	%rd129, %rd291;
	mov.u32 	%r139, %r627;
	ld.global.u32 	%r140, [%rd278];
	setp.lt.s32 	%p35, %r139, %r140;
	mov.u32 	%r627, %r140;
	mov.u64 	%rd291, %rd279;
	@%p35 bra 	$L__BB4_144;
	setp.lt.s32 	%p36, %r140, %r139;
	mov.u32 	%r627, %r139;
	mov.u64 	%rd291, %rd129;
	@%p36 bra 	$L__BB4_144;
	setp.lt.s64 	%p37, %rd129, %rd279;
	selp.b32 	%r627, %r139, %r140, %p37;
	min.s64 	%rd291, %rd129, %rd279;
$L__BB4_144:
	add.s32 	%r618, %r618, 256;
	add.s64 	%rd279, %rd279, 256;
	add.s64 	%rd278, %rd278, 1024;
	add.s32 	%r614, %r614, 1;
	setp.ne.s32 	%p38, %r614, 0;
	@%p38 bra 	$L__BB4_141;
$L__BB4_145:
	setp.lt.u32 	%p39, %r135, 768;
	@%p39 bra 	$L__BB4_160;
	add.s32 	%r621, %r618, %r613;
	cvt.u64.u32 	%rd211, %r621;
	add.s64 	%rd286, %rd195, %rd211;
	cvt.u64.u32 	%rd212, %r618;
	cvt.u64.u32 	%rd213, %r613;
	add.s64 	%rd214, %rd212, %rd213;
	shl.b64 	%rd215, %rd214, 2;
	add.s64 	%rd216, %rd215, %rd1;
	add.s64 	%rd285, %rd216, 3072;
	mul.wide.u32 	%rd217, %r621, 4;
	add.s64 	%rd284, %rd1, %rd217;
	add.s32 	%r622, %r618, 512;
$L__BB4_147:
	mov.u32 	%r151, %r622;
	ld.global.u32 	%r153, [%rd284];
	setp.lt.s32 	%p40, %r627, %r153;
	mov.u32 	%r624, %r153;
	mov.u64 	%rd288, %rd286;
	@%p40 bra 	$L__BB4_150;
	setp.lt.s32 	%p41, %r153, %r627;
	mov.u32 	%r624, %r627;
	mov.u64 	%rd288, %rd291;
	@%p41 bra 	$L__BB4_150;
	setp.lt.s64 	%p42, %rd291, %rd286;
	selp.b32 	%r624, %r627, %r153, %p42;
	min.s64 	%rd288, %rd291, %rd286;
$L__BB4_150:
	add.s32 	%r227, %r621, 256;
	cvt.u64.u32 	%rd218, %r227;
	add.s64 	%rd145, %rd195, %rd218;
	ld.global.u32 	%r156, [%rd285+-2048];
	setp.lt.s32 	%p43, %r624, %r156;
	mov.u32 	%r625, %r156;
	mov.u64 	%rd289, %rd145;
	@%p43 bra 	$L__BB4_153;
	setp.lt.s32 	%p44, %r156, %r624;
	mov.u32 	%r625, %r624;
	mov.u64 	%rd289, %rd288;
	@%p44 bra 	$L__BB4_153;
	setp.lt.s64 	%p45, %rd288, %rd145;
	selp.b32 	%r625, %r624, %r156, %p45;
	min.s64 	%rd289, %rd288, %rd145;
$L__BB4_153:
	add.s32 	%r228, %r621, 512;
	cvt.u64.u32 	%rd219, %r228;
	add.s64 	%rd148, %rd195, %rd219;
	ld.global.u32 	%r159, [%rd285+-1024];
	setp.lt.s32 	%p46, %r625, %r159;
	mov.u32 	%r626, %r159;
	mov.u64 	%rd290, %rd148;
	@%p46 bra 	$L__BB4_156;
	setp.lt.s32 	%p47, %r159, %r625;
	mov.u32 	%r626, %r625;
	mov.u64 	%rd290, %rd289;
	@%p47 bra 	$L__BB4_156;
	setp.lt.s64 	%p48, %rd289, %rd148;
	selp.b32 	%r626, %r625, %r159, %p48;
	min.s64 	%rd290, %rd289, %rd148;
$L__BB4_156:
	add.s32 	%r229, %r621, 768;
	cvt.u64.u32 	%rd220, %r229;
	add.s64 	%rd151, %rd195, %rd220;
	ld.global.u32 	%r162, [%rd285];
	setp.lt.s32 	%p49, %r626, %r162;
	mov.u32 	%r627, %r162;
	mov.u64 	%rd291, %rd151;
	@%p49 bra 	$L__BB4_159;
	setp.lt.s32 	%p50, %r162, %r626;
	mov.u32 	%r627, %r626;
	mov.u64 	%rd291, %rd290;
	@%p50 bra 	$L__BB4_159;
	setp.lt.s64 	%p51, %rd290, %rd151;
	selp.b32 	%r627, %r626, %r162, %p51;
	min.s64 	%rd291, %rd290, %rd151;
$L__BB4_159:
	add.s64 	%rd286, %rd286, 1024;
	add.s64 	%rd285, %rd285, 4096;
	add.s64 	%rd284, %rd284, 4096;
	add.s32 	%r622, %r151, 1024;
	add.s32 	%r230, %r151, 512;
	add.s32 	%r621, %r621, 1024;
	setp.lt.s32 	%p52, %r230, %r134;
	@%p52 bra 	$L__BB4_147;
$L__BB4_160:
	// begin inline asm
	mov.u32 %r231, %laneid;
	// end inline asm
	mov.b32 	%r249, 1;
	mov.b32 	%r250, 31;
	mov.b32 	%r251, -1;
	// begin inline asm
	shfl.sync.down.b32 %r232, %r627, %r249, %r250, %r251;
	// end inline asm
	// begin inline asm
	shfl.sync.down.b32 %r237, %r238, %r249, %r250, %r251;
	// end inline asm
	mov.b64 	{%r243, %r248}, %rd291;
	// begin inline asm
	shfl.sync.down.b32 %r242, %r243, %r249, %r250, %r251;
	// end inline asm
	// begin inline asm
	shfl.sync.down.b32 %r247, %r248, %r249, %r250, %r251;
	// end inline asm
	mov.b64 	%rd158, {%r242, %r247};
	setp.gt.s32 	%p53, %r231, 30;
	mov.u32 	%r629, %r627;
	mov.u64 	%rd293, %rd291;
	@%p53 bra 	$L__BB4_164;
	setp.lt.s32 	%p54, %r627, %r232;
	mov.u32 	%r629, %r232;
	mov.u64 	%rd293, %rd158;
	@%p54 bra 	$L__BB4_164;
	setp.lt.s32 	%p55, %r232, %r627;
	mov.u32 	%r629, %r627;
	mov.u64 	%rd293, %rd291;
	@%p55 bra 	$L__BB4_164;
	setp.lt.s64 	%p56, %rd291, %rd158;
	selp.b32 	%r629, %r627, %r232, %p56;
	min.s64 	%rd293, %rd291, %rd158;
$L__BB4_164:
	mov.b32 	%r269, 2;
	mov.b32 	%r270, 31;
	mov.b32 	%r271, -1;
	// begin inline asm
	shfl.sync.down.b32 %r252, %r629, %r269, %r270, %r271;
	// end inline asm
	// begin inline asm
	shfl.sync.down.b32 %r257, %r258, %r269, %r270, %r271;
	// end inline asm
	mov.b64 	{%r263, %r268}, %rd293;
	// begin inline asm
	shfl.sync.down.b32 %r262, %r263, %r269, %r270, %r271;
	// end inline asm
	// begin inline asm
	shfl.sync.down.b32 %r267, %r268, %r269, %r270, %r271;
	// end inline asm
	mov.b64 	%rd161, {%r262, %r267};
	setp.gt.s32 	%p57, %r231, 29;
	mov.u32 	%r630, %r629;
	mov.u64 	%rd294, %rd293;
	@%p57 bra 	$L__BB4_168;
	setp.lt.s32 	%p58, %r629, %r252;
	mov.u32 	%r630, %r252;
	mov.u64 	%rd294, %rd161;
	@%p58 bra 	$L__BB4_168;
	setp.lt.s32 	%p59, %r252, %r629;
	mov.u32 	%r630, %r629;
	mov.u64 	%rd294, %rd293;
	@%p59 bra 	$L__BB4_168;
	setp.lt.s64 	%p60, %rd293, %rd161;
	selp.b32 	%r630, %r629, %r252, %p60;
	min.s64 	%rd294, %rd293, %rd161;
$L__BB4_168:
	mov.b32 	%r289, 4;
	mov.b32 	%r290, 31;
	mov.b32 	%r291, -1;
	// begin inline asm
	shfl.sync.down.b32 %r272, %r630, %r289, %r290, %r291;
	// end inline asm
	// begin inline asm
	shfl.sync.down.b32 %r277, %r278, %r289, %r290, %r291;
	// end inline asm
	mov.b64 	{%r283, %r288}, %rd294;
	// begin inline asm
	shfl.sync.down.b32 %r282, %r283, %r289, %r290, %r291;
	// end inline asm
	// begin inline asm
	shfl.sync.down.b32 %r287, %r288, %r289, %r290, %r291;
	// end inline asm
	mov.b64 	%rd164, {%r282, %r287};
	setp.gt.s32 	%p61, %r231, 27;
	mov.u32 	%r631, %r630;
	mov.u64 	%rd295, %rd294;
	@%p61 bra 	$L__BB4_172;
	setp.lt.s32 	%p62, %r630, %r272;
	mov.u32 	%r631, %r272;
	mov.u64 	%rd295, %rd164;
	@%p62 bra 	$L__BB4_172;
	setp.lt.s32 	%p63, %r272, %r630;
	mov.u32 	%r631, %r630;
	mov.u64 	%rd295, %rd294;
	@%p63 bra 	$L__BB4_172;
	setp.lt.s64 	%p64, %rd294, %rd164;
	selp.b32 	%r631, %r630, %r272, %p64;
	min.s64 	%rd295, %rd294, %rd164;
$L__BB4_172:
	mov.b32 	%r309, 8;
	mov.b32 	%r310, 31;
	mov.b32 	%r311, -1;
	// begin inline asm
	shfl.sync.down.b32 %r292, %r631, %r309, %r310, %r311;
	// end inline asm
	// begin inline asm
	shfl.sync.down.b32 %r297, %r298, %r309, %r310, %r311;
	// end inline asm
	mov.b64 	{%r303, %r308}, %rd295;
	// begin inline asm
	shfl.sync.down.b32 %r302, %r303, %r309, %r310, %r311;
	// end inline asm
	// begin inline asm
	shfl.sync.down.b32 %r307, %r308, %r309, %r310, %r311;
	// end inline asm
	mov.b64 	%rd167, {%r302, %r307};
	setp.gt.s32 	%p65, %r231, 23;
	mov.u32 	%r632, %r631;
	mov.u64 	%rd296, %rd295;
	@%p65 bra 	$L__BB4_176;
	setp.lt.s32 	%p66, %r631, %r292;
	mov.u32 	%r632, %r292;
	mov.u64 	%rd296, %rd167;
	@%p66 bra 	$L__BB4_176;
	setp.lt.s32 	%p67, %r292, %r631;
	mov.u32 	%r632, %r631;
	mov.u64 	%rd296, %rd295;
	@%p67 bra 	$L__BB4_176;
	setp.lt.s64 	%p68, %rd295, %rd167;
	selp.b32 	%r632, %r631, %r292, %p68;
	min.s64 	%rd296, %rd295, %rd167;
$L__BB4_176:
	mov.b32 	%r329, 16;
	mov.b32 	%r330, 31;
	mov.b32 	%r331, -1;
	// begin inline asm
	shfl.sync.down.b32 %r312, %r632, %r329, %r330, %r331;
	// end inline asm
	// begin inline asm
	shfl.sync.down.b32 %r317, %r318, %r329, %r330, %r331;
	// end inline asm
	mov.b64 	{%r323, %r328}, %rd296;
	// begin inline asm
	shfl.sync.down.b32 %r322, %r323, %r329, %r330, %r331;
	// end inline asm
	// begin inline asm
	shfl.sync.down.b32 %r327, %r328, %r329, %r330, %r331;
	// end inline asm
	mov.b64 	%rd170, {%r322, %r327};
	setp.gt.s32 	%p69, %r231, 15;
	mov.u32 	%r640, %r632;
	mov.u64 	%rd304, %rd296;
	@%p69 bra 	$L__BB4_180;
	setp.lt.s32 	%p70, %r632, %r312;
	mov.u32 	%r640, %r312;
	mov.u64 	%rd304, %rd170;
	@%p70 bra 	$L__BB4_180;
	setp.lt.s32 	%p71, %r312, %r632;
	mov.u32 	%r640, %r632;
	mov.u64 	%rd304, %rd296;
	@%p71 bra 	$L__BB4_180;
	setp.lt.s64 	%p72, %rd296, %rd170;
	selp.b32 	%r640, %r632, %r312, %p72;
	min.s64 	%rd304, %rd296, %rd170;
$L__BB4_180:
	setp.ne.s32 	%p73, %r231, 0;
	@%p73 bra 	$L__BB4_182;
	shr.u32 	%r332, %r109, 1;
	and.b32  	%r333, %r332, 496;
	mov.u32 	%r334, _ZN6thrust24THRUST_300001_SM_1000_NS8cuda_cub4core6detail5shmemE;
	add.s32 	%r335, %r334, %r333;
	st.shared.u32 	[%r335+8], %r640;
	st.shared.u64 	[%r335+16], %rd304;
$L__BB4_182:
	bar.sync 	0;
	setp.ne.s32 	%p74, %r109, 0;
	@%p74 bra 	$L__BB4_204;
	ld.shared.u32 	%r184, [_ZN6thrust24THRUST_300001_SM_1000_NS8cuda_cub4core6detail5shmemE+24];
	ld.shared.u64 	%rd173, [_ZN6thrust24THRUST_300001_SM_1000_NS8cuda_cub4core6detail5shmemE+32];
	setp.lt.s32 	%p75, %r640, %r184;
	mov.u32 	%r634, %r184;
	mov.u64 	%rd298, %rd173;
	@%p75 bra 	$L__BB4_186;
	setp.lt.s32 	%p76, %r184, %r640;
	mov.u32 	%r634, %r640;
	mov.u64 	%rd298, %rd304;
	@%p76 bra 	$L__BB4_186;
	setp.lt.s64 	%p77, %rd304, %rd173;
	selp.b32 	%r634, %r640, %r184, %p77;
	min.s64 	%rd298, %rd304, %rd173;
$L__BB4_186:
	ld.shared.u32 	%r187, [_ZN6thrust24THRUST_300001_SM_1000_NS8cuda_cub4core6detail5shmemE+40];
	ld.shared.u64 	%rd176, [_ZN6thrust24THRUST_300001_SM_1000_NS8cuda_cub4core6detail5shmemE+48];
	setp.lt.s32 	%p78, %r634, %r187;
	mov.u32 	%r635, %r187;
	mov.u64 	%rd299, %rd176;
	@%p78 bra 	$L__BB4_189;
	setp.lt.s32 	%p79, %r187, %r634;
	mov.u32 	%r635, %r634;
	mov.u64 	%rd299, %rd298;
	@%p79 bra 	$L__BB4_189;
	setp.lt.s64 	%p80, %rd298, %rd176;
	selp.b32 	%r635, %r634, %r187, %p80;
	min.s64 	%rd299, %rd298, %rd176;
$L__BB4_189:
	ld.shared.u32 	%r190, [_ZN6thrust24THRUST_300001_SM_1000_NS8cuda_cub4core6detail5shmemE+56];
	ld.shared.u64 	%rd179, [_ZN6thrust24THRUST_300001_SM_1000_NS8cuda_cub4core6detail5shmemE+64];
	setp.lt.s32 	%p81, %r635, %r190;
	mov.u32 	%r636, %r190;
	mov.u64 	%rd300, %rd179;
	@%p81 bra 	$L__BB4_192;
	setp.lt.s32 	%p82, %r190, %r635;
	mov.u32 	%r636, %r635;
	mov.u64 	%rd300, %rd299;
	@%p82 bra 	$L__BB4_192;
	setp.lt.s64 	%p83, %rd299, %rd179;
	selp.b32 	%r636, %r635, %r190, %p83;
	min.s64 	%rd300, %rd299, %rd179;
$L__BB4_192:
	ld.shared.u32 	%r193, [_ZN6thrust24THRUST_300001_SM_1000_NS8cuda_cub4core6detail5shmemE+72];
	ld.shared.u64 	%rd182, [_ZN6thrust24THRUST_300001_SM_1000_NS8cuda_cub4core6detail5shmemE+80];
	setp.lt.s32 	%p84, %r636, %r193;
	mov.u32 	%r637, %r193;
	mov.u64 	%rd301, %rd182;
	@%p84 bra 	$L__BB4_195;
	setp.lt.s32 	%p85, %r193, %r636;
	mov.u32 	%r637, %r636;
	mov.u64 	%rd301, %rd300;
	@%p85 bra 	$L__BB4_195;
	setp.lt.s64 	%p86, %rd300, %rd182;
	selp.b32 	%r637, %r636, %r193, %p86;
	min.s64 	%rd301, %rd300, %rd182;
$L__BB4_195:
	ld.shared.u32 	%r196, [_ZN6thrust24THRUST_300001_SM_1000_NS8cuda_cub4core6detail5shmemE+88];
	ld.shared.u64 	%rd185, [_ZN6thrust24THRUST_300001_SM_1000_NS8cuda_cub4core6detail5shmemE+96];
	setp.lt.s32 	%p87, %r637, %r196;
	mov.u32 	%r638, %r196;
	mov.u64 	%rd302, %rd185;
	@%p87 bra 	$L__BB4_198;
	setp.lt.s32 	%p88, %r196, %r637;
	mov.u32 	%r638, %r637;
	mov.u64 	%rd302, %rd301;
	@%p88 bra 	$L__BB4_198;
	setp.lt.s64 	%p89, %rd301, %rd185;
	selp.b32 	%r638, %r637, %r196, %p89;
	min.s64 	%rd302, %rd301, %rd185;
$L__BB4_198:
	ld.shared.u32 	%r199, [_ZN6thrust24THRUST_300001_SM_1000_NS8cuda_cub4core6detail5shmemE+104];
	ld.shared.u64 	%rd188, [_ZN6thrust24THRUST_300001_SM_1000_NS8cuda_cub4core6detail5shmemE+112];
	setp.lt.s32 	%p90, %r638, %r199;
	mov.u32 	%r639, %r199;
	mov.u64 	%rd303, %rd188;
	@%p90 bra 	$L__BB4_201;
	setp.lt.s32 	%p91, %r199, %r638;
	mov.u32 	%r639, %r638;
	mov.u64 	%rd303, %rd302;
	@%p91 bra 	$L__BB4_201;
	setp.lt.s64 	%p92, %rd302, %rd188;
	selp.b32 	%r639, %r638, %r199, %p92;
	min.s64 	%rd303, %rd302, %rd188;
$L__BB4_201:
	ld.shared.u32 	%r202, [_ZN6thrust24THRUST_300001_SM_1000_NS8cuda_cub4core6detail5shmemE+120];
	ld.shared.u64 	%rd191, [_ZN6thrust24THRUST_300001_SM_1000_NS8cuda_cub4core6detail5shmemE+128];
	setp.lt.s32 	%p93, %r639, %r202;
	mov.u32 	%r640, %r202;
	mov.u64 	%rd304, %rd191;
	@%p93 bra 	$L__BB4_204;
	setp.lt.s32 	%p94, %r202, %r639;
	mov.u32 	%r640, %r639;
	mov.u64 	%rd304, %rd303;
	@%p94 bra 	$L__BB4_204;
	setp.lt.s64 	%p95, %rd303, %rd191;
	selp.b32 	%r640, %r639, %r202, %p95;
	min.s64 	%rd304, %rd303, %rd191;
$L__BB4_204:
	mov.u32 	%r565, %tid.x;
	setp.ne.s32 	%p212, %r565, 0;
	@%p212 bra 	$L__BB4_206;
	ld.param.u64 	%rd234, [_ZN6thrust24THRUST_300001_SM_1000_NS8cuda_cub4core6detail13_kernel_agentINS1_8__reduce11ReduceAgentINS0_12zip_iteratorIN4cuda3std3__45tupleIJNS0_10device_ptrIiEENS0_17counting_iteratorIlNS0_11use_defaultESF_SF_EEEEEEEPNSB_IJilEEESJ_iNS1_9__extrema9arg_max_fIilNSA_4lessIiEEEEEEJSI_SK_iSP_EEEvDpT0__param_1];
	cvta.to.global.u64 	%rd233, %rd234;
	st.global.u32 	[%rd233], %r640;
	st.global.u64 	[%rd233+8], %rd304;
$L__BB4_206:
	ret;

}
	// .globl	_ZN6thrust24THRUST_300001_SM_1000_NS8cuda_cub4core6detail13_kernel_agentINS1_8__reduce11ReduceAgentINS0_12zip_iteratorIN4cuda3std3__45tupleIJNS0_10device_ptrIiEENS0_17counting_iteratorIlNS0_11use_defaultESF_SF_EEEEEEEPNSB_IJilEEESJ_iNS1_9__extrema9arg_max_fIilNSA_4lessIiEEEEEEJSI_SK_iN3cub18CUB_300001_SM_100013GridEvenShareIiEENSS_9GridQueueIjEESP_EEEvDpT0_
.visible .entry _ZN6thrust24THRUST_300001_SM_1000_NS8cuda_cub4core6detail13_kernel_agentINS1_8__reduce11ReduceAgentINS0_12zip_iteratorIN4cuda3std3__45tupleIJNS0_10device_ptrIiEENS0_17counting_iteratorIlNS0_11use_defaultESF_SF_EEEEEEEPNSB_IJilEEESJ_iNS1_9__extrema9arg_max_fIilNSA_4lessIiEEEEEEJSI_SK_iN3cub18CUB_300001_SM_100013GridEvenShareIiEENSS_9GridQueueIjEESP_EEEvDpT0_(
	.param .align 8 .b8 _ZN6thrust24THRUST_300001_SM_1000_NS8cuda_cub4core6detail13_kernel_agentINS1_8__reduce11ReduceAgentINS0_12zip_iteratorIN4cuda3std3__45tupleIJNS0_10device_ptrIiEENS0_17counting_iteratorIlNS0_11use_defaultESF_SF_EEEEEEEPNSB_IJilEEESJ_iNS1_9__extrema9arg_max_fIilNSA_4lessIiEEEEEEJSI_SK_iN3cub18CUB_300001_SM_100013GridEvenShareIiEENSS_9GridQueueIjEESP_EEEvDpT0__param_0[16],
	.param .u64 .ptr .align 1 _ZN6thrust24THRUST_300001_SM_1000_NS8cuda_cub4core6detail13_kernel_agentINS1_8__reduce11ReduceAgentINS0_12zip_iteratorIN4cuda3std3__45tupleIJNS0_10device_ptrIiEENS0_17counting_iteratorIlNS0_11use_defaultESF_SF_EEEEEEEPNSB_IJilEEESJ_iNS1_9__extrema9arg_max_fIilNSA_4lessIiEEEEEEJSI_SK_iN3cub18CUB_300001_SM_100013GridEvenShareIiEENSS_9GridQueueIjEESP_EEEvDpT0__param_1,
	.param .u32 _ZN6thrust24THRUST_300001_SM_1000_NS8cuda_cub4core6detail13_kernel_agentINS1_8__reduce11ReduceAgentINS0_12zip_iteratorIN4cuda3std3__45tupleIJNS0_10device_ptrIiEENS0_17counting_iteratorIlNS0_11use_defaultESF_SF_EEEEEEEPNSB_IJilEEESJ_iNS1_9__extrema9arg_max_fIilNSA_4lessIiEEEEEEJSI_SK_iN3cub18CUB_300001_SM_100013GridEvenShareIiEENSS_9GridQueueIjEESP_EEEvDpT0__param_2,
	.param .align 4 .b8 _ZN6thrust24THRUST_300001_SM_1000_NS8cuda_cub4core6detail13_kernel_agentINS1_8__reduce11ReduceAgentINS0_12zip_iteratorIN4cuda3std3__45tupleIJNS0_10device_ptrIiEENS0_17counting_iteratorIlNS0_11use_defaultESF_SF_EEEEEEEPNSB_IJilEEESJ_iNS1_9__extrema9arg_max_fIilNSA_4lessIiEEEEEEJSI_SK_iN3cub18CUB_300001_SM_100013GridEvenShareIiEENSS_9GridQueueIjEESP_EEEvDpT0__param_3[40],
	.param .align 8 .b8 _ZN6thrust24THRUST_300001_SM_1000_NS8cuda_cub4core6detail13_kernel_agentINS1_8__reduce11ReduceAgentINS0_12zip_iteratorIN4cuda3std3__45tupleIJNS0_10device_ptrIiEENS0_17counting_iteratorIlNS0_11use_defaultESF_SF_EEEEEEEPNSB_IJilEEESJ_iNS1_9__extrema9arg_max_fIilNSA_4lessIiEEEEEEJSI_SK_iN3cub18CUB_300001_SM_100013GridEvenShareIiEENSS_9GridQueueIjEESP_EEEvDpT0__param_4[8],
	.param .align 1 .b8 _ZN6thrust24THRUST_300001_SM_1000_NS8cuda_cub4core6detail13_kernel_agentINS1_8__reduce11ReduceAgentINS0_12zip_iteratorIN4cuda3std3__45tupleIJNS0_10device_ptrIiEENS0_17counting_iteratorIlNS0_11use_defaultESF_SF_EEEEEEEPNSB_IJilEEESJ_iNS1_9__extrema9arg_max_fIilNSA_4lessIiEEEEEEJSI_SK_iN3cub18CUB_300001_SM_100013GridEvenShareIiEENSS_9GridQueueIjEESP_EEEvDpT0__param_5[1]
)
.maxntid 256
{
	.reg .pred 	%p<215>;
	.reg .b32 	%r<678>;
	.reg .b64 	%rd<286>;

	ld.param.u64 	%rd3, [_ZN6thrust24THRUST_300001_SM_1000_NS8cuda_cub4core6detail13_kernel_agentINS1_8__reduce11ReduceAgentINS0_12zip_iteratorIN4cuda3std3__45tupleIJNS0_10device_ptrIiEENS0_17counting_iteratorIlNS0_11use_defaultESF_SF_EEEEEEEPNSB_IJilEEESJ_iNS1_9__extrema9arg_max_fIilNSA_4lessIiEEEEEEJSI_SK_iN3cub18CUB_300001_SM_100013GridEvenShareIiEENSS_9GridQueueIjEESP_EEEvDpT0__param_0+8];
	ld.param.u64 	%rd181, [_ZN6thrust24THRUST_300001_SM_1000_NS8cuda_cub4core6detail13_kernel_agentINS1_8__reduce11ReduceAgentINS0_12zip_iteratorIN4cuda3std3__45tupleIJNS0_10device_ptrIiEENS0_17counting_iteratorIlNS0_11use_defaultESF_SF_EEEEEEEPNSB_IJilEEESJ_iNS1_9__extrema9arg_max_fIilNSA_4lessIiEEEEEEJSI_SK_iN3cub18CUB_300001_SM_100013GridEvenShareIiEENSS_9GridQueueIjEESP_EEEvDpT0__param_0];
	ld.param.u64 	%rd182, [_ZN6thrust24THRUST_300001_SM_1000_NS8cuda_cub4core6detail13_kernel_agentINS1_8__reduce11ReduceAgentINS0_12zip_iteratorIN4cuda3std3__45tupleIJNS0_10device_ptrIiEENS0_17counting_iteratorIlNS0_11use_defaultESF_SF_EEEEEEEPNSB_IJilEEESJ_iNS1_9__extrema9arg_max_fIilNSA_4lessIiEEEEEEJSI_SK_iN3cub18CUB_300001_SM_100013GridEvenShareIiEENSS_9GridQueueIjEESP_EEEvDpT0__param_4];
	ld.param.u32 	%r235, [_ZN6thrust24THRUST_300001_SM_1000_NS8cuda_cub4core6detail13_kernel_agentINS1_8__reduce11ReduceAgentINS0_12zip_iteratorIN4cuda3std3__45tupleIJNS0_10device_ptrIiEENS0_17counting_iteratorIlNS0_11use_defaultESF_SF_EEEEEEEPNSB_IJilEEESJ_iNS1_9__extrema9arg_max_fIilNSA_4lessIiEEEEEEJSI_SK_iN3cub18CUB_300001_SM_100013GridEvenShareIiEENSS_9GridQueueIjEESP_EEEvDpT0__param_2];
	cvta.to.global.u64 	%rd1, %rd182;
	cvta.to.global.u64 	%rd2, %rd181;
	mov.u32 	%r1, %ctaid.x;
	mul.lo.s32 	%r2, %r1, 1280;
	mov.u32 	%r236, %nctaid.x;
	mul.lo.s32 	%r3, %r236, 1280;
	add.s32 	%r237, %r2, 1280;
	setp.le.s32 	%p1, %r237, %r235;
	@%p1 bra 	$L__BB5_121;
	sub.s32 	%r4, %r235, %r2;
	mov.u32 	%r5, %tid.x;
	setp.ge.s32 	%p98, %r5, %r4;
	mov.b32 	%r613, 0;
	mov.b64 	%rd232, 0;
	mov.u32 	%r601, %r5;
	@%p98 bra 	$L__BB5_3;
	add.s32 	%r367, %r2, %r5;
	cvt.s64.s32 	%rd207, %r367;
	mul.wide.s32 	%rd208, %r367, 4;
	add.s64 	%rd209, %rd2, %rd208;
	add.s64 	%rd232, %rd3, %rd207;
	ld.global.u32 	%r613, [%rd209];
	add.s32 	%r601, %r5, 256;
$L__BB5_3:
	setp.ge.s32 	%p99, %r601, %r4;
	@%p99 bra 	$L__BB5_25;
	not.b32 	%r369, %r601;
	add.s32 	%r370, %r235, %r369;
	sub.s32 	%r10, %r370, %r2;
	and.b32  	%r371, %r10, 768;
	setp.eq.s32 	%p100, %r371, 768;
	@%p100 bra 	$L__BB5_10;
	add.s32 	%r597, %r601, %r2;
	shr.u32 	%r372, %r10, 8;
	add.s32 	%r373, %r372, 1;
	and.b32  	%r374, %r373, 3;
	neg.s32 	%r596, %r374;
$L__BB5_6:
	.pragma "nounroll";
	mov.u64 	%rd6, %rd232;
	mov.u32 	%r16, %r613;
	cvt.s64.s32 	%rd211, %r597;
	add.s64 	%rd7, %rd3, %rd211;
	mul.wide.s32 	%rd212, %r597, 4;
	add.s64 	%rd213, %rd2, %rd212;
	ld.global.u32 	%r17, [%rd213];
	setp.lt.s32 	%p101, %r16, %r17;
	mov.u64 	%rd232, %rd7;
	mov.u32 	%r613, %r17;
	@%p101 bra 	$L__BB5_9;
	setp.lt.s32 	%p102, %r17, %r16;
	mov.u64 	%rd232, %rd6;
	mov.u32 	%r613, %r16;
	@%p102 bra 	$L__BB5_9;
	setp.lt.s64 	%p103, %rd6, %rd7;
	min.s64 	%rd232, %rd6, %rd7;
	selp.b32 	%r613, %r16, %r17, %p103;
$L__BB5_9:
	add.s32 	%r601, %r601, 256;
	add.s32 	%r597, %r597, 256;
	add.s32 	%r596, %r596, 1;
	setp.ne.s32 	%p104, %r596, 0;
	@%p104 bra 	$L__BB5_6;
$L__BB5_10:
	setp.lt.u32 	%p105, %r10, 768;
	@%p105 bra 	$L__BB5_25;
	add.s32 	%r604, %r601, %r2;
	add.s32 	%r607, %r604, 256;
	add.s32 	%r606, %r604, 512;
	add.s32 	%r605, %r604, 768;
	add.s64 	%rd12, %rd2, 2048;
$L__BB5_12:
	cvt.s64.s32 	%rd214, %r607;
	add.s64 	%rd14, %rd3, %rd214;
	cvt.s64.s32 	%rd215, %r606;
	add.s64 	%rd15, %rd3, %rd215;
	cvt.s64.s32 	%rd216, %r605;
	add.s64 	%rd16, %rd3, %rd216;
	cvt.s64.s32 	%rd217, %r604;
	mul.wide.s32 	%rd218, %r604, 4;
	add.s64 	%rd17, %rd12, %rd218;
	add.s64 	%rd18, %rd3, %rd217;
	ld.global.u32 	%r36, [%rd17+-2048];
	setp.lt.s32 	%p106, %r613, %r36;
	mov.u64 	%rd229, %rd18;
	mov.u32 	%r610, %r36;
	@%p106 bra 	$L__BB5_15;
	setp.lt.s32 	%p107, %r36, %r613;
	mov.u64 	%rd229, %rd232;
	mov.u32 	%r610, %r613;
	@%p107 bra 	$L__BB5_15;
	setp.lt.s64 	%p108, %rd232, %rd18;
	min.s64 	%rd229, %rd232, %rd18;
	selp.b32 	%r610, %r613, %r36, %p108;
$L__BB5_15:
	ld.global.u32 	%r39, [%rd17+-1024];
	setp.lt.s32 	%p109, %r610, %r39;
	mov.u64 	%rd230, %rd14;
	mov.u32 	%r611, %r39;
	@%p109 bra 	$L__BB5_18;
	setp.lt.s32 	%p110, %r39, %r610;
	mov.u64 	%rd230, %rd229;
	mov.u32 	%r611, %r610;
	@%p110 bra 	$L__BB5_18;
	setp.lt.s64 	%p111, %rd229, %rd14;
	min.s64 	%rd230, %rd229, %rd14;
	selp.b32 	%r611, %r610, %r39, %p111;
$L__BB5_18:
	ld.global.u32 	%r42, [%rd17];
	setp.lt.s32 	%p112, %r611, %r42;
	mov.u64 	%rd231, %rd15;
	mov.u32 	%r612, %r42;
	@%p112 bra 	$L__BB5_21;
	setp.lt.s32 	%p113, %r42, %r611;
	mov.u64 	%rd231, %rd230;
	mov.u32 	%r612, %r611;
	@%p113 bra 	$L__BB5_21;
	setp.lt.s64 	%p114, %rd230, %rd15;
	min.s64 	%rd231, %rd230, %rd15;
	selp.b32 	%r612, %r611, %r42, %p114;
$L__BB5_21:
	ld.global.u32 	%r45, [%rd17+1024];
	setp.lt.s32 	%p115, %r612, %r45;
	mov.u64 	%rd232, %rd16;
	mov.u32 	%r613, %r45;
	@%p115 bra 	$L__BB5_24;
	setp.lt.s32 	%p116, %r45, %r612;
	mov.u64 	%rd232, %rd231;
	mov.u32 	%r613, %r612;
	@%p116 bra 	$L__BB5_24;
	setp.lt.s64 	%p117, %rd231, %rd16;
	min.s64 	%rd232, %rd231, %rd16;
	selp.b32 	%r613, %r612, %r45, %p117;
$L__BB5_24:
	add.s32 	%r601, %r601, 1024;
	add.s32 	%r607, %r607, 1024;
	add.s32 	%r606, %r606, 1024;
	add.s32 	%r605, %r605, 1024;
	add.s32 	%r604, %r604, 1024;
	setp.lt.s32 	%p118, %r601, %r4;
	@%p118 bra 	$L__BB5_12;
$L__BB5_25:
	setp.lt.s32 	%p119, %r4, 256;
	@%p119 bra 	$L__BB5_70;
	// begin inline asm
	mov.u32 %r488, %laneid;
	// end inline asm
	mov.b32 	%r506, 1;
	mov.b32 	%r507, 31;
	mov.b32 	%r508, -1;
	// begin inline asm
	shfl.sync.down.b32 %r489, %r613, %r506, %r507, %r508;
	// end inline asm
	// begin inline asm
	shfl.sync.down.b32 %r494, %r495, %r506, %r507, %r508;
	// end inline asm
	mov.b64 	{%r500, %r505}, %rd232;
	// begin inline asm
	shfl.sync.down.b32 %r499, %r500, %r506, %r507, %r508;
	// end inline asm
	// begin inline asm
	shfl.sync.down.b32 %r504, %r505, %r506, %r507, %r508;
	// end inline asm
	mov.b64 	%rd28, {%r499, %r504};
	setp.gt.s32 	%p171, %r488, 30;
	mov.u64 	%rd234, %rd232;
	mov.u32 	%r615, %r613;
	@%p171 bra 	$L__BB5_30;
	setp.lt.s32 	%p172, %r613, %r489;
	mov.u64 	%rd234, %rd28;
	mov.u32 	%r615, %r489;
	@%p172 bra 	$L__BB5_30;
	setp.lt.s32 	%p173, %r489, %r613;
	mov.u64 	%rd234, %rd232;
	mov.u32 	%r615, %r613;
	@%p173 bra 	$L__BB5_30;
	setp.lt.s64 	%p174, %rd232, %rd28;
	min.s64 	%rd234, %rd232, %rd28;
	selp.b32 	%r615, %r613, %r489, %p174;
$L__BB5_30:
	mov.b32 	%r526, 2;
	mov.b32 	%r527, 31;
	mov.b32 	%r528, -1;
	// begin inline asm
	shfl.sync.down.b32 %r509, %r615, %r526, %r527, %r528;
	// end inline asm
	// begin inline asm
	shfl.sync.down.b32 %r514, %r515, %r526, %r527, %r528;
	// end inline asm
	mov.b64 	{%r520, %r525}, %rd234;
	// begin inline asm
	shfl.sync.down.b32 %r519, %r520, %r526, %r527, %r528;
	// end inline asm
	// begin inline asm
	shfl.sync.down.b32 %r524, %r525, %r526, %r527, %r528;
	// end inline asm
	mov.b64 	%rd31, {%r519, %r524};
	setp.gt.s32 	%p175, %r488, 29;
	mov.u64 	%rd235, %rd234;
	mov.u32 	%r616, %r615;
	@%p175 bra 	$L__BB5_34;
	setp.lt.s32 	%p176, %r615, %r509;
	mov.u64 	%rd235, %rd31;
	mov.u32 	%r616, %r509;
	@%p176 bra 	$L__BB5_34;
	setp.lt.s32 	%p177, %r509, %r615;
	mov.u64 	%rd235, %rd234;
	mov.u32 	%r616, %r615;
	@%p177 bra 	$L__BB5_34;
	setp.lt.s64 	%p178, %rd234, %rd31;
	min.s64 	%rd235, %rd234, %rd31;
	selp.b32 	%r616, %r615, %r509, %p178;
$L__BB5_34:
	mov.b32 	%r546, 4;
	mov.b32 	%r547, 31;
	mov.b32 	%r548, -1;
	// begin inline asm
	shfl.sync.down.b32 %r529, %r616, %r546, %r547, %r548;
	// end inline asm
	// begin inline asm
	shfl.sync.down.b32 %r534, %r535, %r546, %r547, %r548;
	// end inline asm
	mov.b64 	{%r540, %r545}, %rd235;
	// begin inline asm
	shfl.sync.down.b32 %r539, %r540, %r546, %r547, %r548;
	// end inline asm
	// begin inline asm
	shfl.sync.down.b32 %r544, %r545, %r546, %r547, %r548;
	// end inline asm
	mov.b64 	%rd34, {%r539, %r544};
	setp.gt.s32 	%p179, %r488, 27;
	mov.u64 	%rd236, %rd235;
	mov.u32 	%r617, %r616;
	@%p179 bra 	$L__BB5_38;
	setp.lt.s32 	%p180, %r616, %r529;
	mov.u64 	%rd236, %rd34;
	mov.u32 	%r617, %r529;
	@%p180 bra 	$L__BB5_38;
	setp.lt.s32 	%p181, %r529, %r616;
	mov.u64 	%rd236, %rd235;
	mov.u32 	%r617, %r616;
	@%p181 bra 	$L__BB5_38;
	setp.lt.s64 	%p182, %rd235, %rd34;
	min.s64 	%rd236, %rd235, %rd34;
	selp.b32 	%r617, %r616, %r529, %p182;
$L__BB5_38:
	mov.b32 	%r566, 8;
	mov.b32 	%r567, 31;
	mov.b32 	%r568, -1;
	// begin inline asm
	shfl.sync.down.b32 %r549, %r617, %r566, %r567, %r568;
	// end inline asm
	// begin inline asm
	shfl.sync.down.b32 %r554, %r555, %r566, %r567, %r568;
	// end inline asm
	mov.b64 	{%r560, %r565}, %rd236;
	// begin inline asm
	shfl.sync.down.b32 %r559, %r560, %r566, %r567, %r568;
	// end inline asm
	// begin inline asm
	shfl.sync.down.b32 %r564, %r565, %r566, %r567, %r568;
	// end inline asm
	mov.b64 	%rd37, {%r559, %r564};
	setp.gt.s32 	%p183, %r488, 23;
	mov.u64 	%rd237, %rd236;
	mov.u32 	%r618, %r617;
	@%p183 bra 	$L__BB5_42;
	setp.lt.s32 	%p184, %r617, %r549;
	mov.u64 	%rd237, %rd37;
	mov.u32 	%r618, %r549;
	@%p184 bra 	$L__BB5_42;
	setp.lt.s32 	%p185, %r549, %r617;
	mov.u64 	%rd237, %rd236;
	mov.u32 	%r618, %r617;
	@%p185 bra 	$L__BB5_42;
	setp.lt.s64 	%p186, %rd236, %rd37;
	min.s64 	%rd237, %rd236, %rd37;
	selp.b32 	%r618, %r617, %r549, %p186;
$L__BB5_42:
	mov.b32 	%r586, 16;
	mov.b32 	%r587, 31;
	mov.b32 	%r588, -1;
	// begin inline asm
	shfl.sync.down.b32 %r569, %r618, %r586, %r587, %r588;
	// end inline asm
	// begin inline asm
	shfl.sync.down.b32 %r574, %r575, %r586, %r587, %r588;
	// end inline asm
	mov.b64 	{%r580, %r585}, %rd237;
	// begin inline asm
	shfl.sync.down.b32 %r579, %r580, %r586, %r587, %r588;
	// end inline asm
	// begin inline asm
	shfl.sync.down.b32 %r584, %r585, %r586, %r587, %r588;
	// end inline asm
	mov.b64 	%rd40, {%r579, %r584};
	setp.gt.s32 	%p187, %r488, 15;
	mov.u64 	%rd285, %rd237;
	mov.u32 	%r677, %r618;
	@%p187 bra 	$L__BB5_46;
	setp.lt.s32 	%p188, %r618, %r569;
	mov.u64 	%rd285, %rd40;
	mov.u32 	%r677, %r569;
	@%p188 bra 	$L__BB5_46;
	setp.lt.s32 	%p189, %r569, %r618;
	mov.u64 	%rd285, %rd237;
	mov.u32 	%r677, %r618;
	@%p189 bra 	$L__BB5_46;
	setp.lt.s64 	%p190, %rd237, %rd40;
	min.s64 	%rd285, %rd237, %rd40;
	selp.b32 	%r677, %r618, %r569, %p190;
$L__BB5_46:
	setp.ne.s32 	%p191, %r488, 0;
	@%p191 bra 	$L__BB5_48;
	shr.u32 	%r589, %r5, 1;
	and.b32  	%r590, %r589, 496;
	mov.u32 	%r591, _ZN6thrust24THRUST_300001_SM_1000_NS8cuda_cub4core6detail5shmemE;
	add.s32 	%r592, %r591, %r590;
	st.shared.u32 	[%r592+8], %r677;
	st.shared.u64 	[%r592+16], %rd285;
$L__BB5_48:
	bar.sync 	0;
	setp.ne.s32 	%p192, %r5, 0;
	@%p192 bra 	$L__BB5_208;
	ld.shared.u32 	%r70, [_ZN6thrust24THRUST_300001_SM_1000_NS8cuda_cub4core6detail5shmemE+24];
	ld.shared.u64 	%rd43, [_ZN6thrust24THRUST_300001_SM_1000_NS8cuda_cub4core6detail5shmemE+32];
	setp.lt.s32 	%p193, %r677, %r70;
	mov.u64 	%rd239, %rd43;
	mov.u32 	%r620, %r70;
	@%p193 bra 	$L__BB5_52;
	setp.lt.s32 	%p194, %r70, %r677;
	mov.u64 	%rd239, %rd285;
	mov.u32 	%r620, %r677;
	@%p194 bra 	$L__BB5_52;
	setp.lt.s64 	%p195, %rd285, %rd43;
	min.s64 	%rd239, %rd285, %rd43;
	selp.b32 	%r620, %r677, %r70, %p195;
$L__BB5_52:
	ld.shared.u32 	%r73, [_ZN6thrust24THRUST_300001_SM_1000_NS8cuda_cub4core6detail5shmemE+40];
	ld.shared.u64 	%rd46, [_ZN6thrust24THRUST_300001_SM_1000_NS8cuda_cub4core6detail5shmemE+48];
	setp.lt.s32 	%p196, %r620, %r73;
	mov.u64 	%rd240, %rd46;
	mov.u32 	%r621, %r73;
	@%p196 bra 	$L__BB5_55;
	setp.lt.s32 	%p197, %r73, %r620;
	mov.u64 	%rd240, %rd239;
	mov.u32 	%r621, %r620;
	@%p197 bra 	$L__BB5_55;
	setp.lt.s64 	%p198, %rd239, %rd46;
	min.s64 	%rd240, %rd239, %rd46;
	selp.b32 	%r621, %r620, %r73, %p198;
$L__BB5_55:
	ld.shared.u32 	%r76, [_ZN6thrust24THRUST_300001_SM_1000_NS8cuda_cub4core6detail5shmemE+56];
	ld.shared.u64 	%rd49, [_ZN6thrust24THRUST_300001_SM_1000_NS8cuda_cub4core6detail5shmemE+64];
	setp.lt.s32 	%p199, %r621, %r76;
	mov.u64 	%rd241, %rd49;
	mov.u32 	%r622, %r76;
	@%p199 bra 	$L__BB5_58;
	setp.lt.s32 	%p200, %r76, %r621;
	mov.u64 	%rd241, %rd240;
	mov.u32 	%r622, %r621;
	@%p200 bra 	$L__BB5_58;
	setp.lt.s64 	%p201, %rd240, %rd49;
	min.s64 	%rd241, %rd240, %rd49;
	selp.b32 	%r622, %r621, %r76, %p201;
$L__BB5_58:
	ld.shared.u32 	%r79, [_ZN6thrust24THRUST_300001_SM_1000_NS8cuda_cub4core6detail5shmemE+72];
	ld.shared.u64 	%rd52, [_ZN6thrust24THRUST_300001_SM_1000_NS8cuda_cub4core6detail5shmemE+80];
	setp.lt.s32 	%p202, %r622, %r79;
	mov.u64 	%rd242, %rd52;
	mov.u32 	%r623, %r79;
	@%p202 bra 	$L__BB5_61;
	setp.lt.s32 	%p203, %r79, %r622;
	mov.u64 	%rd242, %rd241;
	mov.u32 	%r623, %r622;
	@%p203 bra 	$L__BB5_61;
	setp.lt.s64 	%p204, %rd241, %rd52;
	min.s64 	%rd242, %rd241, %rd52;
	selp.b32 	%r623, %r622, %r79, %p204;
$L__BB5_61:
	ld.shared.u32 	%r82, [_ZN6thrust24THRUST_300001_SM_1000_NS8cuda_cub4core6detail5shmemE+88];
	ld.shared.u64 	%rd55, [_ZN6thrust24THRUST_300001_SM_1000_NS8cuda_cub4core6detail5shmemE+96];
	setp.lt.s32 	%p205, %r623, %r82;
	mov.u32 	%r624, %r82;
	mov.u64 	%rd243, %rd55;
	@%p205 bra 	$L__BB5_64;
	setp.lt.s32 	%p206, %r82, %r623;
	mov.u32 	%r624, %r623;
	mov.u64 	%rd243, %rd242;
	@%p206 bra 	$L__BB5_64;
	setp.lt.s64 	%p207, %rd242, %rd55;
	selp.b32 	%r624, %r623, %r82, %p207;
	min.s64 	%rd243, %rd242, %rd55;
$L__BB5_64:
	ld.shared.u32 	%r85, [_ZN6thrust24THRUST_300001_SM_1000_NS8cuda_cub4core6detail5shmemE+104];
	ld.shared.u64 	%rd58, [_ZN6thrust24THRUST_300001_SM_1000_NS8cuda_cub4core6detail5shmemE+112];
	setp.lt.s32 	%p208, %r624, %r85;
	mov.u32 	%r625, %r85;
	mov.u64 	%rd244, %rd58;
	@%p208 bra 	$L__BB5_67;
	setp.lt.s32 	%p209, %r85, %r624;
	mov.u32 	%r625, %r624;
	mov.u64 	%rd244, %rd243;
	@%p209 bra 	$L__BB5_67;
	setp.lt.s64 	%p210, %rd243, %rd58;
	selp.b32 	%r625, %r624, %r85, %p210;
	min.s64 	%rd244, %rd243, %rd58;
$L__BB5_67:
	ld.shared.u32 	%r88, [_ZN6thrust24THRUST_300001_SM_1000_NS8cuda_cub4core6detail5shmemE+120];
	ld.shared.u64 	%rd61, [_ZN6thrust24THRUST_300001_SM_1000_NS8cuda_cub4core6detail5shmemE+128];
	setp.lt.s32 	%p211, %r625, %r88;
	mov.u32 	%r677, %r88;
	mov.u64 	%rd285, %rd61;
	@%p211 bra 	$L__BB5_208;
	setp.lt.s32 	%p212, %r88, %r625;
	mov.u32 	%r677, %r625;
	mov.u64 	%rd285, %rd244;
	@%p212 bra 	$L__BB5_208;
	setp.lt.s64 	%p213, %rd244, %rd61;
	selp.b32 	%r677, %r625, %r88, %p213;
	min.s64 	%rd285, %rd244, %rd61;
	bra.uni 	$L__BB5_208;
$L__BB5_70:
	// begin inline asm
	mov.u32 %r375, %laneid;
	// end inline asm
	and.b32  	%r396, %r5, 992;
	add.s32 	%r397, %r396, 32;
	setp.gt.s32 	%p120, %r397, %r4;
	not.b32 	%r398, %r396;
	add.s32 	%r399, %r4, %r398;
	selp.b32 	%r394, %r399, 31, %p120;
	mov.b32 	%r393, 1;
	mov.b32 	%r395, -1;
	// begin inline asm
	shfl.sync.down.b32 %r376, %r613, %r393, %r394, %r395;
	// end inline asm
	// begin inline asm
	shfl.sync.down.b32 %r381, %r382, %r393, %r394, %r395;
	// end inline asm
	mov.b64 	{%r387, %r392}, %rd232;
	// begin inline asm
	shfl.sync.down.b32 %r386, %r387, %r393, %r394, %r395;
	// end inline asm
	// begin inline asm
	shfl.sync.down.b32 %r391, %r392, %r393, %r394, %r395;
	// end inline asm
	mov.b64 	%rd63, {%r386, %r391};
	setp.ge.s32 	%p121, %r375, %r394;
	mov.u32 	%r626, %r613;
	mov.u64 	%rd245, %rd232;
	@%p121 bra 	$L__BB5_74;
	setp.lt.s32 	%p122, %r613, %r376;
	mov.u32 	%r626, %r376;
	mov.u64 	%rd245, %rd63;
	@%p122 bra 	$L__BB5_74;
	setp.lt.s32 	%p123, %r376, %r613;
	mov.u32 	%r626, %r613;
	mov.u64 	%rd245, %rd232;
	@%p123 bra 	$L__BB5_74;
	setp.lt.s64 	%p124, %rd232, %rd63;
	selp.b32 	%r626, %r613, %r376, %p124;
	min.s64 	%rd245, %rd232, %rd63;
$L__BB5_74:
	mov.b32 	%r417, 2;
	mov.b32 	%r419, -1;
	// begin inline asm
	shfl.sync.down.b32 %r400, %r626, %r417, %r394, %r419;
	// end inline asm
	// begin inline asm
	shfl.sync.down.b32 %r405, %r406, %r417, %r394, %r419;
	// end inline asm
	mov.b64 	{%r411, %r416}, %rd245;
	// begin inline asm
	shfl.sync.down.b32 %r410, %r411, %r417, %r394, %r419;
	// end inline asm
	// begin inline asm
	shfl.sync.down.b32 %r415, %r416, %r417, %r394, %r419;
	// end inline asm
	mov.b64 	%rd66, {%r410, %r415};
	add.s32 	%r420, %r375, 2;
	setp.gt.s32 	%p125, %r420, %r394;
	mov.u32 	%r627, %r626;
	mov.u64 	%rd246, %rd245;
	@%p125 bra 	$L__BB5_78;
	setp.lt.s32 	%p126, %r626, %r400;
	mov.u32 	%r627, %r400;
	mov.u64 	%rd246, %rd66;
	@%p126 bra 	$L__BB5_78;
	setp.lt.s32 	%p127, %r400, %r626;
	mov.u32 	%r627, %r626;
	mov.u64 	%rd246, %rd245;
	@%p127 bra 	$L__BB5_78;
	setp.lt.s64 	%p128, %rd245, %rd66;
	selp.b32 	%r627, %r626, %r400, %p128;
	min.s64 	%rd246, %rd245, %rd66;
$L__BB5_78:
	mov.b32 	%r438, 4;
	mov.b32 	%r440, -1;
	// begin inline asm
	shfl.sync.down.b32 %r421, %r627, %r438, %r394, %r440;
	// end inline asm
	// begin inline asm
	shfl.sync.down.b32 %r426, %r427, %r438, %r394, %r440;
	// end inline asm
	mov.b64 	{%r432, %r437}, %rd246;
	// begin inline asm
	shfl.sync.down.b32 %r431, %r432, %r438, %r394, %r440;
	// end inline asm
	// begin inline asm
	shfl.sync.down.b32 %r436, %r437, %r438, %r394, %r440;
	// end inline asm
	mov.b64 	%rd69, {%r431, %r436};
	add.s32 	%r441, %r375, 4;
	setp.gt.s32 	%p129, %r441, %r394;
	mov.u32 	%r628, %r627;
	mov.u64 	%rd247, %rd246;
	@%p129 bra 	$L__BB5_82;
	setp.lt.s32 	%p130, %r627, %r421;
	mov.u32 	%r628, %r421;
	mov.u64 	%rd247, %rd69;
	@%p130 bra 	$L__BB5_82;
	setp.lt.s32 	%p131, %r421, %r627;
	mov.u32 	%r628, %r627;
	mov.u64 	%rd247, %rd246;
	@%p131 bra 	$L__BB5_82;
	setp.lt.s64 	%p132, %rd246, %rd69;
	selp.b32 	%r628, %r627, %r421, %p132;
	min.s64 	%rd247, %rd246, %rd69;
$L__BB5_82:
	mov.b32 	%r459, 8;
	mov.b32 	%r461, -1;
	// begin inline asm
	shfl.sync.down.b32 %r442, %r628, %r459, %r394, %r461;
	// end inline asm
	// begin inline asm
	shfl.sync.down.b32 %r447, %r448, %r459, %r394, %r461;
	// end inline asm
	mov.b64 	{%r453, %r458}, %rd247;
	// begin inline asm
	shfl.sync.down.b32 %r452, %r453, %r459, %r394, %r461;
	// end inline asm
	// begin inline asm
	shfl.sync.down.b32 %r457, %r458, %r459, %r394, %r461;
	// end inline asm
	mov.b64 	%rd72, {%r452, %r457};
	add.s32 	%r462, %r375, 8;
	setp.gt.s32 	%p133, %r462, %r394;
	mov.u32 	%r629, %r628;
	mov.u64 	%rd248, %rd247;
	@%p133 bra 	$L__BB5_86;
	setp.lt.s32 	%p134, %r628, %r442;
	mov.u32 	%r629, %r442;
	mov.u64 	%rd248, %rd72;
	@%p134 bra 	$L__BB5_86;
	setp.lt.s32 	%p135, %r442, %r628;
	mov.u32 	%r629, %r628;
	mov.u64 	%rd248, %rd247;
	@%p135 bra 	$L__BB5_86;
	setp.lt.s64 	%p136, %rd247, %rd72;
	selp.b32 	%r629, %r628, %r442, %p136;
	min.s64 	%rd248, %rd247, %rd72;
$L__BB5_86:
	mov.b32 	%r480, 16;
	mov.b32 	%r482, -1;
	// begin inline asm
	shfl.sync.down.b32 %r463, %r629, %r480, %r394, %r482;
	// end inline asm
	// begin inline asm
	shfl.sync.down.b32 %r468, %r469, %r480, %r394, %r482;
	// end inline asm
	mov.b64 	{%r474, %r479}, %rd248;
	// begin inline asm
	shfl.sync.down.b32 %r473, %r474, %r480, %r394, %r482;
	// end inline asm
	// begin inline asm
	shfl.sync.down.b32 %r478, %r479, %r480, %r394, %r482;
	// end inline asm
	mov.b64 	%rd75, {%r473, %r478};
	add.s32 	%r483, %r375, 16;
	setp.gt.s32 	%p137, %r483, %r394;
	mov.u32 	%r677, %r629;
	mov.u64 	%rd285, %rd248;
	@%p137 bra 	$L__BB5_90;
	setp.lt.s32 	%p138, %r629, %r463;
	mov.u32 	%r677, %r463;
	mov.u64 	%rd285, %rd75;
	@%p138 bra 	$L__BB5_90;
	setp.lt.s32 	%p139, %r463, %r629;
	mov.u32 	%r677, %r629;
	mov.u64 	%rd285, %rd248;
	@%p139 bra 	$L__BB5_90;
	setp.lt.s64 	%p140, %rd248, %rd75;
	selp.b32 	%r677, %r629, %r463, %p140;
	min.s64 	%rd285, %rd248, %rd75;
$L__BB5_90:
	setp.ne.s32 	%p141, %r375, 0;
	@%p141 bra 	$L__BB5_92;
	shr.u32 	%r484, %r5, 1;
	and.b32  	%r485, %r484, 496;
	mov.u32 	%r486, _ZN6thrust24THRUST_300001_SM_1000_NS8cuda_cub4core6detail5shmemE;
	add.s32 	%r487, %r486, %r485;
	st.shared.u32 	[%r487+8], %r677;
	st.shared.u64 	[%r487+16], %rd285;
$L__BB5_92:
	bar.sync 	0;
	setp.ne.s32 	%p142, %r5, 0;
	@%p142 bra 	$L__BB5_208;
	setp.lt.s32 	%p143, %r4, 33;
	mov.u32 	%r631, %r677;
	mov.u64 	%rd250, %rd285;
	@%p143 bra 	$L__BB5_97;
	ld.shared.u32 	%r107, [_ZN6thrust24THRUST_300001_SM_1000_NS8cuda_cub4core6detail5shmemE+24];
	ld.shared.u64 	%rd78, [_ZN6thrust24THRUST_300001_SM_1000_NS8cuda_cub4core6detail5shmemE+32];
	setp.lt.s32 	%p144, %r677, %r107;
	mov.u32 	%r631, %r107;
	mov.u64 	%rd250, %rd78;
	@%p144 bra 	$L__BB5_97;
	setp.lt.s32 	%p145, %r107, %r677;
	mov.u32 	%r631, %r677;
	mov.u64 	%rd250, %rd285;
	@%p145 bra 	$L__BB5_97;
	setp.lt.s64 	%p146, %rd285, %rd78;
	selp.b32 	%r631, %r677, %r107, %p146;
	min.s64 	%rd250, %rd285, %rd78;
$L__BB5_97:
	setp.lt.s32 	%p147, %r4, 65;
	mov.u32 	%r632, %r631;
	mov.u64 	%rd251, %rd250;
	@%p147 bra 	$L__BB5_101;
	ld.shared.u32 	%r110, [_ZN6thrust24THRUST_300001_SM_1000_NS8cuda_cub4core6detail5shmemE+40];
	ld.shared.u64 	%rd81, [_ZN6thrust24THRUST_300001_SM_1000_NS8cuda_cub4core6detail5shmemE+48];
	setp.lt.s32 	%p148, %r631, %r110;
	mov.u32 	%r632, %r110;
	mov.u64 	%rd251, %rd81;
	@%p148 bra 	$L__BB5_101;
	setp.lt.s32 	%p149, %r110, %r631;
	mov.u32 	%r632, %r631;
	mov.u64 	%rd251, %rd250;
	@%p149 bra 	$L__BB5_101;
	setp.lt.s64 	%p150, %rd250, %rd81;
	selp.b32 	%r632, %r631, %r110, %p150;
	min.s64 	%rd251, %rd250, %rd81;
$L__BB5_101:
	setp.lt.s32 	%p151, %r4, 97;
	mov.u32 	%r633, %r632;
	mov.u64 	%rd252, %rd251;
	@%p151 bra 	$L__BB5_105;
	ld.shared.u32 	%r113, [_ZN6thrust24THRUST_300001_SM_1000_NS8cuda_cub4core6detail5shmemE+56];
	ld.shared.u64 	%rd84, [_ZN6thrust24THRUST_300001_SM_1000_NS8cuda_cub4core6detail5shmemE+64];
	setp.lt.s32 	%p152, %r632, %r113;
	mov.u32 	%r633, %r113;
	mov.u64 	%rd252, %rd84;
	@%p152 bra 	$L__BB5_105;
	setp.lt.s32 	%p153, %r113, %r632;
	mov.u32 	%r633, %r632;
	mov.u64 	%rd252, %rd251;
	@%p153 bra 	$L__BB5_105;
	setp.lt.s64 	%p154, %rd251, %rd84;
	selp.b32 	%r633, %r632, %r113, %p154;
	min.s64 	%rd252, %rd251, %rd84;
$L__BB5_105:
	setp.lt.s32 	%p155, %r4, 129;
	mov.u32 	%r634, %r633;
	mov.u64 	%rd253, %rd252;
	@%p155 bra 	$L__BB5_109;
	ld.shared.u32 	%r116, [_ZN6thrust24THRUST_300001_SM_1000_NS8cuda_cub4core6detail5shmemE+72];
	ld.shared.u64 	%rd87, [_ZN6thrust24THRUST_300001_SM_1000_NS8cuda_cub4core6detail5shmemE+80];
	setp.lt.s32 	%p156, %r633, %r116;
	mov.u32 	%r634, %r116;
	mov.u64 	%rd253, %rd87;
	@%p156 bra 	$L__BB5_109;
	setp.lt.s32 	%p157, %r116, %r633;
	mov.u32 	%r634, %r633;
	mov.u64 	%rd253, %rd252;
	@%p157 bra 	$L__BB5_109;
	setp.lt.s64 	%p158, %rd252, %rd87;
	selp.b32 	%r634, %r633, %r116, %p158;
	min.s64 	%rd253, %rd252, %rd87;
$L__BB5_109:
	setp.lt.s32 	%p159, %r4, 161;
	mov.u32 	%r635, %r634;
	mov.u64 	%rd254, %rd253;
	@%p159 bra 	$L__BB5_113;
	ld.shared.u32 	%r119, [_ZN6thrust24THRUST_300001_SM_1000_NS8cuda_cub4core6detail5shmemE+88];
	ld.shared.u64 	%rd90, [_ZN6thrust24THRUST_300001_SM_1000_NS8cuda_cub4core6detail5shmemE+96];
	setp.lt.s32 	%p160, %r634, %r119;
	mov.u32 	%r635, %r119;
	mov.u64 	%rd254, %rd90;
	@%p160 bra 	$L__BB5_113;
	setp.lt.s32 	%p161, %r119, %r634;
	mov.u32 	%r635, %r634;
	mov.u64 	%rd254, %rd253;
	@%p161 bra 	$L__BB5_113;
	setp.lt.s64 	%p162, %rd253, %rd90;
	selp.b32 	%r635, %r634, %r119, %p162;
	min.s64 	%rd254, %rd253, %rd90;
$L__BB5_113:
	setp.lt.s32 	%p163, %r4, 193;
	mov.u32 	%r636, %r635;
	mov.u64 	%rd255, %rd254;
	@%p163 bra 	$L__BB5_117;
	ld.shared.u32 	%r122, [_ZN6thrust24THRUST_300001_SM_1000_NS8cuda_cub4core6detail5shmemE+104];
	ld.shared.u64 	%rd93, [_ZN6thrust24THRUST_300001_SM_1000_NS8cuda_cub4core6detail5shmemE+112];
	setp.lt.s32 	%p164, %r635, %r122;
	mov.u32 	%r636, %r122;
	mov.u64 	%rd255, %rd93;
	@%p164 bra 	$L__BB5_117;
	setp.lt.s32 	%p165, %r122, %r635;
	mov.u32 	%r636, %r635;
	mov.u64 	%rd255, %rd254;
	@%p165 bra 	$L__BB5_117;
	setp.lt.s64 	%p166, %rd254, %rd93;
	selp.b32 	%r636, %r635, %r122, %p166;
	min.s64 	%rd255, %rd254, %rd93;
$L__BB5_117:
	setp.lt.s32 	%p167, %r4, 225;
	mov.u32 	%r677, %r636;
	mov.u64 	%rd285, %rd255;
	@%p167 bra 	$L__BB5_208;
	ld.shared.u32 	%r125, [_ZN6thrust24THRUST_300001_SM_1000_NS8cuda_cub4core6detail5shmemE+120];
	ld.shared.u64 	%rd96, [_ZN6thrust24THRUST_300001_SM_1000_NS8cuda_cub4core6detail5shmemE+128];
	setp.lt.s32 	%p168, %r636, %r125;
	mov.u32 	%r677, %r125;
	mov.u64 	%rd285, %rd96;
	@%p168 bra 	$L__BB5_208;
	setp.lt.s32 	%p169, %r125, %r636;
	mov.u32 	%r677, %r636;
	mov.u64 	%rd285, %rd255;
	@%p169 bra 	$L__BB5_208;
	setp.lt.s64 	%p170, %rd255, %rd96;
	selp.b32 	%r677, %r636, %r125, %p170;
	min.s64 	%rd285, %rd255, %rd96;
	bra.uni 	$L__BB5_208;
$L__BB5_121:
	mov.u32 	%r127, %tid.x;
	cvt.s64.s32 	%rd183, %r2;
	add.s64 	%rd98, %rd3, %rd183;
	cvt.u64.u32 	%rd99, %r127;
	add.s64 	%rd184, %rd99, %rd183;
	shl.b64 	%rd185, %rd184, 2;
	add.s64 	%rd186, %rd2, %rd185;
	ld.global.u32 	%r238, [%rd186];
	add.s32 	%r239, %r127, 256;
	cvt.u64.u32 	%rd187, %r239;
	ld.global.u32 	%r240, [%rd186+1024];
	add.s32 	%r241, %r127, 512;
	cvt.u64.u32 	%rd188, %r241;
	ld.global.u32 	%r242, [%rd186+2048];
	add.s32 	%r243, %r127, 768;
	cvt.u64.u32 	%rd189, %r243;
	ld.global.u32 	%r244, [%rd186+3072];
	or.b32  	%r245, %r127, 1024;
	cvt.u64.u32 	%rd100, %r245;
	add.s64 	%rd273, %rd98, %rd100;
	ld.global.u32 	%r665, [%rd186+4096];
	setp.lt.s32 	%p2, %r238, %r240;
	max.s32 	%r246, %r238, %r240;
	selp.b64 	%rd190, %rd187, %rd99, %p2;
	setp.lt.s32 	%p3, %r246, %r242;
	max.s32 	%r247, %r246, %r242;
	selp.b64 	%rd191, %rd188, %rd190, %p3;
	setp.lt.s32 	%p4, %r247, %r244;
	max.s32 	%r129, %r247, %r244;
	selp.b64 	%rd102, %rd189, %rd191, %p4;
	setp.lt.s32 	%p5, %r129, %r665;
	@%p5 bra 	$L__BB5_123;
	setp.lt.s32 	%p6, %r665, %r129;
	setp.lt.u64 	%p7, %rd102, %rd100;
	or.pred  	%p8, %p6, %p7;
	selp.b32 	%r665, %r129, %r665, %p8;
	add.s64 	%rd192, %rd98, %rd102;
	selp.b64 	%rd273, %rd192, %rd273, %p8;
$L__BB5_123:
	setp.le.s32 	%p9, %r235, %r3;
	@%p9 bra 	$L__BB5_164;
	setp.ne.s32 	%p10, %r127, 0;
	@%p10 bra 	$L__BB5_126;
	atom.global.add.u32 	%r248, [%rd1+4], 1280;
	add.s32 	%r249, %r248, %r3;
	st.shared.u32 	[_ZN6thrust24THRUST_300001_SM_1000_NS8cuda_cub4core6detail5shmemE+152], %r249;
$L__BB5_126:
	bar.sync 	0;
	ld.shared.u32 	%r646, [_ZN6thrust24THRUST_300001_SM_1000_NS8cuda_cub4core6detail5shmemE+152];
	add.s32 	%r250, %r646, 1280;
	setp.gt.s32 	%p11, %r250, %r235;
	@%p11 bra 	$L__BB5_141;
	mov.u32 	%r639, %r665;
	mov.u64 	%rd257, %rd273;
$L__BB5_128:
	cvt.s64.s32 	%rd193, %r646;
	add.s64 	%rd194, %rd99, %rd193;
	shl.b64 	%rd195, %rd194, 2;
	add.s64 	%rd196, %rd2, %rd195;
	add.s64 	%rd258, %rd194, %rd3;
	ld.global.u32 	%r640, [%rd196];
	add.s64 	%rd259, %rd258, 256;
	ld.global.u32 	%r641, [%rd196+1024];
	add.s64 	%rd260, %rd258, 512;
	ld.global.u32 	%r642, [%rd196+2048];
	add.s64 	%rd261, %rd258, 768;
	ld.global.u32 	%r643, [%rd196+3072];
	add.s64 	%rd273, %rd258, 1024;
	ld.global.u32 	%r665, [%rd196+4096];
	setp.lt.s32 	%p12, %r639, %r640;
	@%p12 bra 	$L__BB5_130;
	setp.lt.s32 	%p13, %r640, %r639;
	setp.lt.s64 	%p14, %rd257, %rd258;
	or.pred  	%p15, %p13, %p14;
	selp.b32 	%r640, %r639, %r640, %p15;
	selp.b64 	%rd258, %rd257, %rd258, %p15;
$L__BB5_130:
	setp.lt.s32 	%p16, %r640, %r641;
	@%p16 bra 	$L__BB5_132;
	setp.lt.s32 	%p17, %r641, %r640;
	setp.lt.s64 	%p18, %rd258, %rd259;
	or.pred  	%p19, %p17, %p18;
	selp.b32 	%r641, %r640, %r641, %p19;
	selp.b64 	%rd259, %rd258, %rd259, %p19;
$L__BB5_132:
	setp.lt.s32 	%p20, %r641, %r642;
	@%p20 bra 	$L__BB5_134;
	setp.lt.s32 	%p21, %r642, %r641;
	setp.lt.s64 	%p22, %rd259, %rd260;
	or.pred  	%p23, %p21, %p22;
	selp.b32 	%r642, %r641, %r642, %p23;
	selp.b64 	%rd260, %rd259, %rd260, %p23;
$L__BB5_134:
	setp.lt.s32 	%p24, %r642, %r643;
	@%p24 bra 	$L__BB5_136;
	setp.lt.s32 	%p25, %r643, %r642;
	setp.lt.s64 	%p26, %rd260, %rd261;
	or.pred  	%p27, %p25, %p26;
	selp.b32 	%r643, %r642, %r643, %p27;
	selp.b64 	%rd261, %rd260, %rd261, %p27;
$L__BB5_136:
	setp.lt.s32 	%p28, %r643, %r665;
	@%p28 bra 	$L__BB5_138;
	setp.lt.s32 	%p29, %r665, %r643;
	setp.lt.s64 	%p30, %rd261, %rd273;
	or.pred  	%p31, %p29, %p30;
	selp.b32 	%r665, %r643, %r665, %p31;
	selp.b64 	%rd273, %rd261, %rd273, %p31;
$L__BB5_138:
	setp.ne.s32 	%p32, %r127, 0;
	bar.sync 	0;
	@%p32 bra 	$L__BB5_140;
	atom.global.add.u32 	%r251, [%rd1+4], 1280;
	add.s32 	%r252, %r251, %r3;
	st.shared.u32 	[_ZN6thrust24THRUST_300001_SM_1000_NS8cuda_cub4core6detail5shmemE+152], %r252;
$L__BB5_140:
	bar.sync 	0;
	ld.shared.u32 	%r646, [_ZN6thrust24THRUST_300001_SM_1000_NS8cuda_cub4core6detail5shmemE+152];
	add.s32 	%r253, %r646, 1280;
	setp.le.s32 	%p33, %r253, %r235;
	mov.u32 	%r639, %r665;
	mov.u64 	%rd257, %rd273;
	@%p33 bra 	$L__BB5_128;
$L__BB5_141:
	setp.le.s32 	%p34, %r235, %r646;
	@%p34 bra 	$L__BB5_164;
	sub.s32 	%r153, %r235, %r646;
	setp.ge.s32 	%p35, %r127, %r153;
	@%p35 bra 	$L__BB5_164;
	not.b32 	%r255, %r127;
	add.s32 	%r256, %r235, %r255;
	sub.s32 	%r154, %r256, %r646;
	and.b32  	%r257, %r154, 768;
	setp.eq.s32 	%p36, %r257, 768;
	mov.u32 	%r652, %r127;
	@%p36 bra 	$L__BB5_149;
	add.s32 	%r648, %r127, %r646;
	shr.u32 	%r258, %r154, 8;
	add.s32 	%r259, %r258, 1;
	and.b32  	%r260, %r259, 3;
	neg.s32 	%r647, %r260;
	mov.u32 	%r652, %r127;
$L__BB5_145:
	.pragma "nounroll";
	mov.u64 	%rd122, %rd273;
	mov.u32 	%r160, %r665;
	cvt.s64.s32 	%rd198, %r648;
	add.s64 	%rd123, %rd3, %rd198;
	mul.wide.s32 	%rd199, %r648, 4;
	add.s64 	%rd200, %rd2, %rd199;
	ld.global.u32 	%r161, [%rd200];
	setp.lt.s32 	%p37, %r160, %r161;
	mov.u32 	%r665, %r161;
	mov.u64 	%rd273, %rd123;
	@%p37 bra 	$L__BB5_148;
	setp.lt.s32 	%p38, %r161, %r160;
	mov.u32 	%r665, %r160;
	mov.u64 	%rd273, %rd122;
	@%p38 bra 	$L__BB5_148;
	setp.lt.s64 	%p39, %rd122, %rd123;
	selp.b32 	%r665, %r160, %r161, %p39;
	min.s64 	%rd273, %rd122, %rd123;
$L__BB5_148:
	add.s32 	%r652, %r652, 256;
	add.s32 	%r648, %r648, 256;
	add.s32 	%r647, %r647, 1;
	setp.ne.s32 	%p40, %r647, 0;
	@%p40 bra 	$L__BB5_145;
$L__BB5_149:
	setp.lt.u32 	%p41, %r154, 768;
	@%p41 bra 	$L__BB5_164;
	add.s32 	%r655, %r652, %r646;
	add.s32 	%r658, %r655, 256;
	add.s32 	%r657, %r655, 512;
	add.s32 	%r656, %r655, 768;
	add.s64 	%rd128, %rd2, 2048;
$L__BB5_151:
	cvt.s64.s32 	%rd201, %r658;
	add.s64 	%rd130, %rd3, %rd201;
	cvt.s64.s32 	%rd202, %r657;
	add.s64 	%rd131, %rd3, %rd202;
	cvt.s64.s32 	%rd203, %r656;
	add.s64 	%rd132, %rd3, %rd203;
	cvt.s64.s32 	%rd204, %r655;
	mul.wide.s32 	%rd205, %r655, 4;
	add.s64 	%rd133, %rd128, %rd205;
	add.s64 	%rd134, %rd3, %rd204;
	ld.global.u32 	%r180, [%rd133+-2048];
	setp.lt.s32 	%p42, %r665, %r180;
	mov.u32 	%r661, %r180;
	mov.u64 	%rd269, %rd134;
	@%p42 bra 	$L__BB5_154;
	setp.lt.s32 	%p43, %r180, %r665;
	mov.u32 	%r661, %r665;
	mov.u64 	%rd269, %rd273;
	@%p43 bra 	$L__BB5_154;
	setp.lt.s64 	%p44, %rd273, %rd134;
	selp.b32 	%r661, %r665, %r180, %p44;
	min.s64 	%rd269, %rd273, %rd134;
$L__BB5_154:
	ld.global.u32 	%r183, [%rd133+-1024];
	setp.lt.s32 	%p45, %r661, %r183;
	mov.u32 	%r662, %r183;
	mov.u64 	%rd270, %rd130;
	@%p45 bra 	$L__BB5_157;
	setp.lt.s32 	%p46, %r183, %r661;
	mov.u32 	%r662, %r661;
	mov.u64 	%rd270, %rd269;
	@%p46 bra 	$L__BB5_157;
	setp.lt.s64 	%p47, %rd269, %rd130;
	selp.b32 	%r662, %r661, %r183, %p47;
	min.s64 	%rd270, %rd269, %rd130;
$L__BB5_157:
	ld.global.u32 	%r186, [%rd133];
	setp.lt.s32 	%p48, %r662, %r186;
	mov.u32 	%r663, %r186;
	mov.u64 	%rd271, %rd131;
	@%p48 bra 	$L__BB5_160;
	setp.lt.s32 	%p49, %r186, %r662;
	mov.u32 	%r663, %r662;
	mov.u64 	%rd271, %rd270;
	@%p49 bra 	$L__BB5_160;
	setp.lt.s64 	%p50, %rd270, %rd131;
	selp.b32 	%r663, %r662, %r186, %p50;
	min.s64 	%rd271, %rd270, %rd131;
$L__BB5_160:
	ld.global.u32 	%r189, [%rd133+1024];
	setp.lt.s32 	%p51, %r663, %r189;
	mov.u32 	%r665, %r189;
	mov.u64 	%rd273, %rd132;
	@%p51 bra 	$L__BB5_163;
	setp.lt.s32 	%p52, %r189, %r663;
	mov.u32 	%r665, %r663;
	mov.u64 	%rd273, %rd271;
	@%p52 bra 	$L__BB5_163;
	setp.lt.s64 	%p53, %rd271, %rd132;
	selp.b32 	%r665, %r663, %r189, %p53;
	min.s64 	%rd273, %rd271, %rd132;
$L__BB5_163:
	add.s32 	%r652, %r652, 1024;
	add.s32 	%r658, %r658, 1024;
	add.s32 	%r657, %r657, 1024;
	add.s32 	%r656, %r656, 1024;
	add.s32 	%r655, %r655, 1024;
	setp.lt.s32 	%p54, %r652, %r153;
	@%p54 bra 	$L__BB5_151;
$L__BB5_164:
	// begin inline asm
	mov.u32 %r261, %laneid;
	// end inline asm
	mov.b32 	%r279, 1;
	mov.b32 	%r280, 31;
	mov.b32 	%r281, -1;
	// begin inline asm
	shfl.sync.down.b32 %r262, %r665, %r279, %r280, %r281;
	// end inline asm
	// begin inline asm
	shfl.sync.down.b32 %r267, %r268, %r279, %r280, %r281;
	// end inline asm
	mov.b64 	{%r273, %r278}, %rd273;
	// begin inline asm
	shfl.sync.down.b32 %r272, %r273, %r279, %r280, %r281;
	// end inline asm
	// begin inline asm
	shfl.sync.down.b32 %r277, %r278, %r279, %r280, %r281;
	// end inline asm
	mov.b64 	%rd144, {%r272, %r277};
	setp.gt.s32 	%p55, %r261, 30;
	mov.u32 	%r666, %r665;
	mov.u64 	%rd274, %rd273;
	@%p55 bra 	$L__BB5_168;
	setp.lt.s32 	%p56, %r665, %r262;
	mov.u32 	%r666, %r262;
	mov.u64 	%rd274, %rd144;
	@%p56 bra 	$L__BB5_168;
	setp.lt.s32 	%p57, %r262, %r665;
	mov.u32 	%r666, %r665;
	mov.u64 	%rd274, %rd273;
	@%p57 bra 	$L__BB5_168;
	setp.lt.s64 	%p58, %rd273, %rd144;
	selp.b32 	%r666, %r665, %r262, %p58;
	min.s64 	%rd274, %rd273, %rd144;
$L__BB5_168:
	mov.b32 	%r299, 2;
	mov.b32 	%r300, 31;
	mov.b32 	%r301, -1;
	// begin inline asm
	shfl.sync.down.b32 %r282, %r666, %r299, %r300, %r301;
	// end inline asm
	// begin inline asm
	shfl.sync.down.b32 %r287, %r288, %r299, %r300, %r301;
	// end inline asm
	mov.b64 	{%r293, %r298}, %rd274;
	// begin inline asm
	shfl.sync.down.b32 %r292, %r293, %r299, %r300, %r301;
	// end inline asm
	// begin inline asm
	shfl.sync.down.b32 %r297, %r298, %r299, %r300, %r301;
	// end inline asm
	mov.b64 	%rd147, {%r292, %r297};
	setp.gt.s32 	%p59, %r261, 29;
	mov.u32 	%r667, %r666;
	mov.u64 	%rd275, %rd274;
	@%p59 bra 	$L__BB5_172;
	setp.lt.s32 	%p60, %r666, %r282;
	mov.u32 	%r667, %r282;
	mov.u64 	%rd275, %rd147;
	@%p60 bra 	$L__BB5_172;
	setp.lt.s32 	%p61, %r282, %r666;
	mov.u32 	%r667, %r666;
	mov.u64 	%rd275, %rd274;
	@%p61 bra 	$L__BB5_172;
	setp.lt.s64 	%p62, %rd274, %rd147;
	selp.b32 	%r667, %r666, %r282, %p62;
	min.s64 	%rd275, %rd274, %rd147;
$L__BB5_172:
	mov.b32 	%r319, 4;
	mov.b32 	%r320, 31;
	mov.b32 	%r321, -1;
	// begin inline asm
	shfl.sync.down.b32 %r302, %r667, %r319, %r320, %r321;
	// end inline asm
	// begin inline asm
	shfl.sync.down.b32 %r307, %r308, %r319, %r320, %r321;
	// end inline asm
	mov.b64 	{%r313, %r318}, %rd275;
	// begin inline asm
	shfl.sync.down.b32 %r312, %r313, %r319, %r320, %r321;
	// end inline asm
	// begin inline asm
	shfl.sync.down.b32 %r317, %r318, %r319, %r320, %r321;
	// end inline asm
	mov.b64 	%rd150, {%r312, %r317};
	setp.gt.s32 	%p63, %r261, 27;
	mov.u32 	%r668, %r667;
	mov.u64 	%rd276, %rd275;
	@%p63 bra 	$L__BB5_176;
	setp.lt.s32 	%p64, %r667, %r302;
	mov.u32 	%r668, %r302;
	mov.u64 	%rd276, %rd150;
	@%p64 bra 	$L__BB5_176;
	setp.lt.s32 	%p65, %r302, %r667;
	mov.u32 	%r668, %r667;
	mov.u64 	%rd276, %rd275;
	@%p65 bra 	$L__BB5_176;
	setp.lt.s64 	%p66, %rd275, %rd150;
	selp.b32 	%r668, %r667, %r302, %p66;
	min.s64 	%rd276, %rd275, %rd150;
$L__BB5_176:
	mov.b32 	%r339, 8;
	mov.b32 	%r340, 31;
	mov.b32 	%r341, -1;
	// begin inline asm
	shfl.sync.down.b32 %r322, %r668, %r339, %r340, %r341;
	// end inline asm
	// begin inline asm
	shfl.sync.down.b32 %r327, %r328, %r339, %r340, %r341;
	// end inline asm
	mov.b64 	{%r333, %r338}, %rd276;
	// begin inline asm
	shfl.sync.down.b32 %r332, %r333, %r339, %r340, %r341;
	// end inline asm
	// begin inline asm
	shfl.sync.down.b32 %r337, %r338, %r339, %r340, %r341;
	// end inline asm
	mov.b64 	%rd153, {%r332, %r337};
	setp.gt.s32 	%p67, %r261, 23;
	mov.u32 	%r669, %r668;
	mov.u64 	%rd277, %rd276;
	@%p67 bra 	$L__BB5_180;
	setp.lt.s32 	%p68, %r668, %r322;
	mov.u32 	%r669, %r322;
	mov.u64 	%rd277, %rd153;
	@%p68 bra 	$L__BB5_180;
	setp.lt.s32 	%p69, %r322, %r668;
	mov.u32 	%r669, %r668;
	mov.u64 	%rd277, %rd276;
	@%p69 bra 	$L__BB5_180;
	setp.lt.s64 	%p70, %rd276, %rd153;
	selp.b32 	%r669, %r668, %r322, %p70;
	min.s64 	%rd277, %rd276, %rd153;
$L__BB5_180:
	mov.b32 	%r359, 16;
	mov.b32 	%r360, 31;
	mov.b32 	%r361, -1;
	// begin inline asm
	shfl.sync.down.b32 %r342, %r669, %r359, %r360, %r361;
	// end inline asm
	// begin inline asm
	shfl.sync.down.b32 %r347, %r348, %r359, %r360, %r361;
	// end inline asm
	mov.b64 	{%r353, %r358}, %rd277;
	// begin inline asm
	shfl.sync.down.b32 %r352, %r353, %r359, %r360, %r361;
	// end inline asm
	// begin inline asm
	shfl.sync.down.b32 %r357, %r358, %r359, %r360, %r361;
	// end inline asm
	mov.b64 	%rd156, {%r352, %r357};
	setp.gt.s32 	%p71, %r261, 15;
	mov.u32 	%r677, %r669;
	mov.u64 	%rd285, %rd277;
	@%p71 bra 	$L__BB5_184;
	setp.lt.s32 	%p72, %r669, %r342;
	mov.u32 	%r677, %r342;
	mov.u64 	%rd285, %rd156;
	@%p72 bra 	$L__BB5_184;
	setp.lt.s32 	%p73, %r342, %r669;
	mov.u32 	%r677, %r669;
	mov.u64 	%rd285, %rd277;
	@%p73 bra 	$L__BB5_184;
	setp.lt.s64 	%p74, %rd277, %rd156;
	selp.b32 	%r677, %r669, %r342, %p74;
	min.s64 	%rd285, %rd277, %rd156;
$L__BB5_184:
	setp.ne.s32 	%p75, %r261, 0;
	@%p75 bra 	$L__BB5_186;
	shr.u32 	%r362, %r127, 1;
	and.b32  	%r363, %r362, 496;
	mov.u32 	%r364, _ZN6thrust24THRUST_300001_SM_1000_NS8cuda_cub4core6detail5shmemE;
	add.s32 	%r365, %r364, %r363;
	st.shared.u32 	[%r365+8], %r677;
	st.shared.u64 	[%r365+16], %rd285;
$L__BB5_186:
	bar.sync 	0;
	setp.ne.s32 	%p76, %r127, 0;
	@%p76 bra 	$L__BB5_208;
	ld.shared.u32 	%r214, [_ZN6thrust24THRUST_300001_SM_1000_NS8cuda_cub4core6detail5shmemE+24];
	ld.shared.u64 	%rd159, [_ZN6thrust24THRUST_300001_SM_1000_NS8cuda_cub4core6detail5shmemE+32];
	setp.lt.s32 	%p77, %r677, %r214;
	mov.u32 	%r671, %r214;
	mov.u64 	%rd279, %rd159;
	@%p77 bra 	$L__BB5_190;
	setp.lt.s32 	%p78, %r214, %r677;
	mov.u32 	%r671, %r677;
	mov.u64 	%rd279, %rd285;
	@%p78 bra 	$L__BB5_190;
	setp.lt.s64 	%p79, %rd285, %rd159;
	selp.b32 	%r671, %r677, %r214, %p79;
	min.s64 	%rd279, %rd285, %rd159;
$L__BB5_190:
	ld.shared.u32 	%r217, [_ZN6thrust24THRUST_300001_SM_1000_NS8cuda_cub4core6detail5shmemE+40];
	ld.shared.u64 	%rd162, [_ZN6thrust24THRUST_300001_SM_1000_NS8cuda_cub4core6detail5shmemE+48];
	setp.lt.s32 	%p80, %r671, %r217;
	mov.u32 	%r672, %r217;
	mov.u64 	%rd280, %rd162;
	@%p80 bra 	$L__BB5_193;
	setp.lt.s32 	%p81, %r217, %r671;
	mov.u32 	%r672, %r671;
	mov.u64 	%rd280, %rd279;
	@%p81 bra 	$L__BB5_193;
	setp.lt.s64 	%p82, %rd279, %rd162;
	selp.b32 	%r672, %r671, %r217, %p82;
	min.s64 	%rd280, %rd279, %rd162;
$L__BB5_193:
	ld.shared.u32 	%r220, [_ZN6thrust24THRUST_300001_SM_1000_NS8cuda_cub4core6detail5shmemE+56];
	ld.shared.u64 	%rd165, [_ZN6thrust24THRUST_300001_SM_1000_NS8cuda_cub4core6detail5shmemE+64];
	setp.lt.s32 	%p83, %r672, %r220;
	mov.u32 	%r673, %r220;
	mov.u64 	%rd281, %rd165;
	@%p83 bra 	$L__BB5_196;
	setp.lt.s32 	%p84, %r220, %r672;
	mov.u32 	%r673, %r672;
	mov.u64 	%rd281, %rd280;
	@%p84 bra 	$L__BB5_196;
	setp.lt.s64 	%p85, %rd280, %rd165;
	selp.b32 	%r673, %r672, %r220, %p85;
	min.s64 	%rd281, %rd280, %rd165;
$L__BB5_196:
	ld.shared.u32 	%r223, [_ZN6thrust24THRUST_300001_SM_1000_NS8cuda_cub4core6detail5shmemE+72];
	ld.shared.u64 	%rd168, [_ZN6thrust24THRUST_300001_SM_1000_NS8cuda_cub4core6detail5shmemE+80];
	setp.lt.s32 	%p86, %r673, %r223;
	mov.u32 	%r674, %r223;
	mov.u64 	%rd282, %rd168;
	@%p86 bra 	$L__BB5_199;
	setp.lt.s32 	%p87, %r223, %r673;
	mov.u32 	%r674, %r673;
	mov.u64 	%rd282, %rd281;
	@%p87 bra 	$L__BB5_199;
	setp.lt.s64 	%p88, %rd281, %rd168;
	selp.b32 	%r674, %r673, %r223, %p88;
	min.s64 	%rd282, %rd281, %rd168;
$L__BB5_199:
	ld.shared.u32 	%r226, [_ZN6thrust24THRUST_300001_SM_1000_NS8cuda_cub4core6detail5shmemE+88];
	ld.shared.u64 	%rd171, [_ZN6thrust24THRUST_300001_SM_1000_NS8cuda_cub4core6detail5shmemE+96];
	setp.lt.s32 	%p89, %r674, %r226;
	mov.u32 	%r675, %r226;
	mov.u64 	%rd283, %rd171;
	@%p89 bra 	$L__BB5_202;
	setp.lt.s32 	%p90, %r226, %r674;
	mov.u32 	%r675, %r674;
	mov.u64 	%rd283, %rd282;
	@%p90 bra 	$L__BB5_202;
	setp.lt.s64 	%p91, %rd282, %rd171;
	selp.b32 	%r675, %r674, %r226, %p91;
	min.s64 	%rd283, %rd282, %rd171;
$L__BB5_202:
	ld.shared.u32 	%r229, [_ZN6thrust24THRUST_300001_SM_1000_NS8cuda_cub4core6detail5shmemE+104];
	ld.shared.u64 	%rd174, [_ZN6thrust24THRUST_300001_SM_1000_NS8cuda_cub4core6detail5shmemE+112];
	setp.lt.s32 	%p92, %r675, %r229;
	mov.u32 	%r676, %r229;
	mov.u64 	%rd284, %rd174;
	@%p92 bra 	$L__BB5_205;
	setp.lt.s32 	%p93, %r229, %r675;
	mov.u32 	%r676, %r675;
	mov.u64 	%rd284, %rd283;
	@%p93 bra 	$L__BB5_205;
	setp.lt.s64 	%p94, %rd283, %rd174;
	selp.b32 	%r676, %r675, %r229, %p94;
	min.s64 	%rd284, %rd283, %rd174;
$L__BB5_205:
	ld.shared.u32 	%r232, [_ZN6thrust24THRUST_300001_SM_1000_NS8cuda_cub4core6detail5shmemE+120];
	ld.shared.u64 	%rd177, [_ZN6thrust24THRUST_300001_SM_1000_NS8cuda_cub4core6detail5shmemE+128];
	setp.lt.s32 	%p95, %r676, %r232;
	mov.u32 	%r677, %r232;
	mov.u64 	%rd285, %rd177;
	@%p95 bra 	$L__BB5_208;
	setp.lt.s32 	%p96, %r232, %r676;
	mov.u32 	%r677, %r676;
	mov.u64 	%rd285, %rd284;
	@%p96 bra 	$L__BB5_208;
	setp.lt.s64 	%p97, %rd284, %rd177;
	selp.b32 	%r677, %r676, %r232, %p97;
	min.s64 	%rd285, %rd284, %rd177;
$L__BB5_208:
	mov.u32 	%r593, %tid.x;
	setp.ne.s32 	%p214, %r593, 0;
	@%p214 bra 	$L__BB5_210;
	ld.param.u64 	%rd222, [_ZN6thrust24THRUST_300001_SM_1000_NS8cuda_cub4core6detail13_kernel_agentINS1_8__reduce11ReduceAgentINS0_12zip_iteratorIN4cuda3std3__45tupleIJNS0_10device_ptrIiEENS0_17counting_iteratorIlNS0_11use_defaultESF_SF_EEEEEEEPNSB_IJilEEESJ_iNS1_9__extrema9arg_max_fIilNSA_4lessIiEEEEEEJSI_SK_iN3cub18CUB_300001_SM_100013GridEvenShareIiEENSS_9GridQueueIjEESP_EEEvDpT0__param_1];
	cvta.to.global.u64 	%rd219, %rd222;
	mul.wide.u32 	%rd220, %r1, 16;
	add.s64 	%rd221, %rd219, %rd220;
	st.global.u32 	[%rd221], %r677;
	st.global.u64 	[%rd221+8], %rd285;
$L__BB5_210:
	ret;

}
	// .globl	_ZN6thrust24THRUST_300001_SM_1000_NS8cuda_cub4core6detail13_kernel_agentINS1_8__reduce10DrainAgentIiEEJN3cub18CUB_300001_SM_10009GridQueueIjEEiEEEvDpT0_
.visible .entry _ZN6thrust24THRUST_300001_SM_1000_NS8cuda_cub4core6detail13_kernel_agentINS1_8__reduce10DrainAgentIiEEJN3cub18CUB_300001_SM_10009GridQueueIjEEiEEEvDpT0_(
	.param .align 8 .b8 _ZN6thrust24THRUST_300001_SM_1000_NS8cuda_cub4core6detail13_kernel_agentINS1_8__reduce10DrainAgentIiEEJN3cub18CUB_300001_SM_10009GridQueueIjEEiEEEvDpT0__param_0[8],
	.param .u32 _ZN6thrust24THRUST_300001_SM_1000_NS8cuda_cub4core6detail13_kernel_agentINS1_8__reduce10DrainAgentIiEEJN3cub18CUB_300001_SM_10009GridQueueIjEEiEEEvDpT0__param_1
)
.maxntid 1
{
	.reg .b32 	%r<3>;
	.reg .b64 	%rd<3>;

	ld.param.u64 	%rd1, [_ZN6thrust24THRUST_300001_SM_1000_NS8cuda_cub4core6detail13_kernel_agentINS1_8__reduce10DrainAgentIiEEJN3cub18CUB_300001_SM_10009GridQueueIjEEiEEEvDpT0__param_0];
	ld.param.u32 	%r1, [_ZN6thrust24THRUST_300001_SM_1000_NS8cuda_cub4core6detail13_kernel_agentINS1_8__reduce10DrainAgentIiEEJN3cub18CUB_300001_SM_10009GridQueueIjEEiEEEvDpT0__param_1];
	cvta.to.global.u64 	%rd2, %rd1;
	st.global.u32 	[%rd2], %r1;
	mov.b32 	%r2, 0;
	st.global.u32 	[%rd2+4], %r2;
	ret;

}
	// .globl	_ZN6thrust24THRUST_300001_SM_1000_NS8cuda_cub4core6detail13_kernel_agentINS1_8__reduce11ReduceAgentIPN4cuda3std3__45tupleIJilEEESC_SB_iNS1_9__extrema9arg_max_fIilNS9_4lessIiEEEEEEJSC_SC_iSH_EEEvDpT0_
.visible .entry _ZN6thrust24THRUST_300001_SM_1000_NS8cuda_cub4core6detail13_kernel_agentINS1_8__reduce11ReduceAgentIPN4cuda3std3__45tupleIJilEEESC_SB_iNS1_9__extrema9arg_max_fIilNS9_4lessIiEEEEEEJSC_SC_iSH_EEEvDpT0_(
	.param .u64 .ptr .align 1 _ZN6thrust24THRUST_300001_SM_1000_NS8cuda_cub4core6detail13_kernel_agentINS1_8__reduce11ReduceAgentIPN4cuda3std3__45tupleIJilEEESC_SB_iNS1_9__extrema9arg_max_fIilNS9_4lessIiEEEEEEJSC_SC_iSH_EEEvDpT0__param_0,
	.param .u64 .ptr .align 1 _ZN6thrust24THRUST_300001_SM_1000_NS8cuda_cub4core6detail13_kernel_agentINS1_8__reduce11ReduceAgentIPN4cuda3std3__45tupleIJilEEESC_SB_iNS1_9__extrema9arg_max_fIilNS9_4lessIiEEEEEEJSC_SC_iSH_EEEvDpT0__param_1,
	.param .u32 _ZN6thrust24THRUST_300001_SM_1000_NS8cuda_cub4core6detail13_kernel_agentINS1_8__reduce11ReduceAgentIPN4cuda3std3__45tupleIJilEEESC_SB_iNS1_9__extrema9arg_max_fIilNS9_4lessIiEEEEEEJSC_SC_iSH_EEEvDpT0__param_2,
	.param .align 1 .b8 _ZN6thrust24THRUST_300001_SM_1000_NS8cuda_cub4core6detail13_kernel_agentINS1_8__reduce11ReduceAgentIPN4cuda3std3__45tupleIJilEEESC_SB_iNS1_9__extrema9arg_max_fIilNS9_4lessIiEEEEEEJSC_SC_iSH_EEEvDpT0__param_3[1]
)
.maxntid 256
{
	.reg .pred 	%p<222>;
	.reg .b32 	%r<637>;
	.reg .b64 	%rd<356>;

	ld.param.u64 	%rd186, [_ZN6thrust24THRUST_300001_SM_1000_NS8cuda_cub4core6detail13_kernel_agentINS1_8__reduce11ReduceAgentIPN4cuda3std3__45tupleIJilEEESC_SB_iNS1_9__extrema9arg_max_fIilNS9_4lessIiEEEEEEJSC_SC_iSH_EEEvDpT0__param_0];
	ld.param.u64 	%rd187, [_ZN6thrust24THRUST_300001_SM_1000_NS8cuda_cub4core6detail13_kernel_agentINS1_8__reduce11ReduceAgentIPN4cuda3std3__45tupleIJilEEESC_SB_iNS1_9__extrema9arg_max_fIilNS9_4lessIiEEEEEEJSC_SC_iSH_EEEvDpT0__param_1];
	ld.param.u32 	%r215, [_ZN6thrust24THRUST_300001_SM_1000_NS8cuda_cub4core6detail13_kernel_agentINS1_8__reduce11ReduceAgentIPN4cuda3std3__45tupleIJilEEESC_SB_iNS1_9__extrema9arg_max_fIilNS9_4lessIiEEEEEEJSC_SC_iSH_EEEvDpT0__param_2];
	setp.eq.s32 	%p1, %r215, 0;
	@%p1 bra 	$L__BB7_211;
	setp.gt.s32 	%p2, %r215, 1279;
	@%p2 bra 	$L__BB7_121;
	mov.u32 	%r1, %tid.x;
	setp.ge.s32 	%p105, %r1, %r215;
	mov.b32 	%r572, 0;
	mov.b64 	%rd298, 0;
	mov.u32 	%r564, %r1;
	@%p105 bra 	$L__BB7_4;
	mul.wide.u32 	%rd263, %r1, 16;
	add.s64 	%rd260, %rd186, %rd263;
	// begin inline asm
	ld.global.nc.u64 %rd259, [%rd260];
	// end inline asm
	add.s64 	%rd262, %rd260, 8;
	// begin inline asm
	ld.global.nc.u64 %rd298, [%rd262];
	// end inline asm
	cvt.u32.u64 	%r572, %rd259;
	add.s32 	%r564, %r1, 256;
$L__BB7_4:
	setp.ge.s32 	%p106, %r564, %r215;
	@%p106 bra 	$L__BB7_25;
	not.b32 	%r334, %r564;
	add.s32 	%r6, %r215, %r334;
	and.b32  	%r335, %r6, 768;
	setp.eq.s32 	%p107, %r335, 768;
	@%p107 bra 	$L__BB7_11;
	mul.wide.u32 	%rd265, %r564, 16;
	add.s64 	%rd289, %rd186, %rd265;
	shr.u32 	%r336, %r6, 8;
	add.s32 	%r337, %r336, 1;
	and.b32  	%r338, %r337, 3;
	neg.s32 	%r560, %r338;
$L__BB7_7:
	.pragma "nounroll";
	mov.u64 	%rd5, %rd298;
	mov.u32 	%r10, %r572;
	// begin inline asm
	ld.global.nc.u64 %rd266, [%rd289];
	// end inline asm
	add.s64 	%rd269, %rd289, 8;
	// begin inline asm
	ld.global.nc.u64 %rd268, [%rd269];
	// end inline asm
	cvt.u32.u64 	%r11, %rd266;
	setp.lt.s32 	%p108, %r10, %r11;
	mov.u64 	%rd298, %rd268;
	mov.u32 	%r572, %r11;
	@%p108 bra 	$L__BB7_10;
	setp.lt.s32 	%p109, %r11, %r10;
	mov.u64 	%rd298, %rd5;
	mov.u32 	%r572, %r10;
	@%p109 bra 	$L__BB7_10;
	setp.lt.s64 	%p110, %rd5, %rd268;
	min.s64 	%rd298, %rd5, %rd268;
	selp.b32 	%r572, %r10, %r11, %p110;
$L__BB7_10:
	add.s32 	%r564, %r564, 256;
	add.s64 	%rd289, %rd289, 4096;
	add.s32 	%r560, %r560, 1;
	setp.ne.s32 	%p111, %r560, 0;
	@%p111 bra 	$L__BB7_7;
$L__BB7_11:
	setp.lt.u32 	%p112, %r6, 768;
	@%p112 bra 	$L__BB7_25;
$L__BB7_12:
	mul.wide.s32 	%rd274, %r564, 16;
	add.s64 	%rd271, %rd186, %rd274;
	// begin inline asm
	ld.global.nc.u64 %rd270, [%rd271];
	// end inline asm
	add.s64 	%rd273, %rd271, 8;
	// begin inline asm
	ld.global.nc.u64 %rd272, [%rd273];
	// end inline asm
	cvt.u32.u64 	%r21, %rd270;
	setp.lt.s32 	%p113, %r572, %r21;
	mov.u64 	%rd295, %rd272;
	mov.u32 	%r569, %r21;
	@%p113 bra 	$L__BB7_15;
	setp.lt.s32 	%p114, %r21, %r572;
	mov.u64 	%rd295, %rd298;
	mov.u32 	%r569, %r572;
	@%p114 bra 	$L__BB7_15;
	setp.lt.s64 	%p115, %rd298, %rd272;
	min.s64 	%rd295, %rd298, %rd272;
	selp.b32 	%r569, %r572, %r21, %p115;
$L__BB7_15:
	add.s64 	%rd276, %rd271, 4096;
	// begin inline asm
	ld.global.nc.u64 %rd275, [%rd276];
	// end inline asm
	add.s64 	%rd278, %rd271, 4104;
	// begin inline asm
	ld.global.nc.u64 %rd277, [%rd278];
	// end inline asm
	cvt.u32.u64 	%r24, %rd275;
	setp.lt.s32 	%p116, %r569, %r24;
	mov.u64 	%rd296, %rd277;
	mov.u32 	%r570, %r24;
	@%p116 bra 	$L__BB7_18;
	setp.lt.s32 	%p117, %r24, %r569;
	mov.u64 	%rd296, %rd295;
	mov.u32 	%r570, %r569;
	@%p117 bra 	$L__BB7_18;
	setp.lt.s64 	%p118, %rd295, %rd277;
	min.s64 	%rd296, %rd295, %rd277;
	selp.b32 	%r570, %r569, %r24, %p118;
$L__BB7_18:
	add.s64 	%rd280, %rd271, 8192;
	// begin inline asm
	ld.global.nc.u64 %rd279, [%rd280];
	// end inline asm
	add.s64 	%rd282, %rd271, 8200;
	// begin inline asm
	ld.global.nc.u64 %rd281, [%rd282];
	// end inline asm
	cvt.u32.u64 	%r27, %rd279;
	setp.lt.s32 	%p119, %r570, %r27;
	mov.u64 	%rd297, %rd281;
	mov.u32 	%r571, %r27;
	@%p119 bra 	$L__BB7_21;
	setp.lt.s32 	%p120, %r27, %r570;
	mov.u64 	%rd297, %rd296;
	mov.u32 	%r571, %r570;
	@%p120 bra 	$L__BB7_21;
	setp.lt.s64 	%p121, %rd296, %rd281;
	min.s64 	%rd297, %rd296, %rd281;
	selp.b32 	%r571, %r570, %r27, %p121;
$L__BB7_21:
	add.s64 	%rd284, %rd271, 12288;
	// begin inline asm
	ld.global.nc.u64 %rd283, [%rd284];
	// end inline asm
	add.s64 	%rd286, %rd271, 12296;
	// begin inline asm
	ld.global.nc.u64 %rd285, [%rd286];
	// end inline asm
	cvt.u32.u64 	%r30, %rd283;
	setp.lt.s32 	%p122, %r571, %r30;
	mov.u64 	%rd298, %rd285;
	mov.u32 	%r572, %r30;
	@%p122 bra 	$L__BB7_24;
	setp.lt.s32 	%p123, %r30, %r571;
	mov.u64 	%rd298, %rd297;
	mov.u32 	%r572, %r571;
	@%p123 bra 	$L__BB7_24;
	setp.lt.s64 	%p124, %rd297, %rd285;
	min.s64 	%rd298, %rd297, %rd285;
	selp.b32 	%r572, %r571, %r30, %p124;
$L__BB7_24:
	add.s32 	%r564, %r564, 1024;
	setp.lt.s32 	%p125, %r564, %r215;
	@%p125 bra 	$L__BB7_12;
$L__BB7_25:
	setp.lt.s32 	%p126, %r215, 256;
	@%p126 bra 	$L__BB7_70;
	// begin inline asm
	mov.u32 %r452, %laneid;
	// end inline asm
	mov.b32 	%r470, 1;
	mov.b32 	%r471, 31;
	mov.b32 	%r472, -1;
	// begin inline asm
	shfl.sync.down.b32 %r453, %r572, %r470, %r471, %r472;
	// end inline asm
	// begin inline asm
	shfl.sync.down.b32 %r458, %r459, %r470, %r471, %r472;
	// end inline asm
	mov.b64 	{%r464, %r469}, %rd298;
	// begin inline asm
	shfl.sync.down.b32 %r463, %r464, %r470, %r471, %r472;
	// end inline asm
	// begin inline asm
	shfl.sync.down.b32 %r468, %r469, %r470, %r471, %r472;
	// end inline asm
	mov.b64 	%rd27, {%r463, %r468};
	setp.gt.s32 	%p178, %r452, 30;
	mov.u64 	%rd300, %rd298;
	mov.u32 	%r574, %r572;
	@%p178 bra 	$L__BB7_30;
	setp.lt.s32 	%p179, %r572, %r453;
	mov.u64 	%rd300, %rd27;
	mov.u32 	%r574, %r453;
	@%p179 bra 	$L__BB7_30;
	setp.lt.s32 	%p180, %r453, %r572;
	mov.u64 	%rd300, %rd298;
	mov.u32 	%r574, %r572;
	@%p180 bra 	$L__BB7_30;
	setp.lt.s64 	%p181, %rd298, %rd27;
	min.s64 	%rd300, %rd298, %rd27;
	selp.b32 	%r574, %r572, %r453, %p181;
$L__BB7_30:
	mov.b32 	%r490, 2;
	mov.b32 	%r491, 31;
	mov.b32 	%r492, -1;
	// begin inline asm
	shfl.sync.down.b32 %r473, %r574, %r490, %r491, %r492;
	// end inline asm
	// begin inline asm
	shfl.sync.down.b32 %r478, %r479, %r490, %r491, %r492;
	// end inline asm
	mov.b64 	{%r484, %r489}, %rd300;
	// begin inline asm
	shfl.sync.down.b32 %r483, %r484, %r490, %r491, %r492;
	// end inline asm
	// begin inline asm
	shfl.sync.down.b32 %r488, %r489, %r490, %r491, %r492;
	// end inline asm
	mov.b64 	%rd30, {%r483, %r488};
	setp.gt.s32 	%p182, %r452, 29;
	mov.u64 	%rd301, %rd300;
	mov.u32 	%r575, %r574;
	@%p182 bra 	$L__BB7_34;
	setp.lt.s32 	%p183, %r574, %r473;
	mov.u64 	%rd301, %rd30;
	mov.u32 	%r575, %r473;
	@%p183 bra 	$L__BB7_34;
	setp.lt.s32 	%p184, %r473, %r574;
	mov.u64 	%rd301, %rd300;
	mov.u32 	%r575, %r574;
	@%p184 bra 	$L__BB7_34;
	setp.lt.s64 	%p185, %rd300, %rd30;
	min.s64 	%rd301, %rd300, %rd30;
	selp.b32 	%r575, %r574, %r473, %p185;
$L__BB7_34:
	mov.b32 	%r510, 4;
	mov.b32 	%r511, 31;
	mov.b32 	%r512, -1;
	// begin inline asm
	shfl.sync.down.b32 %r493, %r575, %r510, %r511, %r512;
	// end inline asm
	// begin inline asm
	shfl.sync.down.b32 %r498, %r499, %r510, %r511, %r512;
	// end inline asm
	mov.b64 	{%r504, %r509}, %rd301;
	// begin inline asm
	shfl.sync.down.b32 %r503, %r504, %r510, %r511, %r512;
	// end inline asm
	// begin inline asm
	shfl.sync.down.b32 %r508, %r509, %r510, %r511, %r512;
	// end inline asm
	mov.b64 	%rd33, {%r503, %r508};
	setp.gt.s32 	%p186, %r452, 27;
	mov.u64 	%rd302, %rd301;
	mov.u32 	%r576, %r575;
	@%p186 bra 	$L__BB7_38;
	setp.lt.s32 	%p187, %r575, %r493;
	mov.u64 	%rd302, %rd33;
	mov.u32 	%r576, %r493;
	@%p187 bra 	$L__BB7_38;
	setp.lt.s32 	%p188, %r493, %r575;
	mov.u64 	%rd302, %rd301;
	mov.u32 	%r576, %r575;
	@%p188 bra 	$L__BB7_38;
	setp.lt.s64 	%p189, %rd301, %rd33;
	min.s64 	%rd302, %rd301, %rd33;
	selp.b32 	%r576, %r575, %r493, %p189;
$L__BB7_38:
	mov.b32 	%r530, 8;
	mov.b32 	%r531, 31;
	mov.b32 	%r532, -1;
	// begin inline asm
	shfl.sync.down.b32 %r513, %r576, %r530, %r531, %r532;
	// end inline asm
	// begin inline asm
	shfl.sync.down.b32 %r518, %r519, %r530, %r531, %r532;
	// end inline asm
	mov.b64 	{%r524, %r529}, %rd302;
	// begin inline asm
	shfl.sync.down.b32 %r523, %r524, %r530, %r531, %r532;
	// end inline asm
	// begin inline asm
	shfl.sync.down.b32 %r528, %r529, %r530, %r531, %r532;
	// end inline asm
	mov.b64 	%rd36, {%r523, %r528};
	setp.gt.s32 	%p190, %r452, 23;
	mov.u64 	%rd303, %rd302;
	mov.u32 	%r577, %r576;
	@%p190 bra 	$L__BB7_42;
	setp.lt.s32 	%p191, %r576, %r513;
	mov.u64 	%rd303, %rd36;
	mov.u32 	%r577, %r513;
	@%p191 bra 	$L__BB7_42;
	setp.lt.s32 	%p192, %r513, %r576;
	mov.u64 	%rd303, %rd302;
	mov.u32 	%r577, %r576;
	@%p192 bra 	$L__BB7_42;
	setp.lt.s64 	%p193, %rd302, %rd36;
	min.s64 	%rd303, %rd302, %rd36;
	selp.b32 	%r577, %r576, %r513, %p193;
$L__BB7_42:
	mov.b32 	%r550, 16;
	mov.b32 	%r551, 31;
	mov.b32 	%r552, -1;
	// begin inline asm
	shfl.sync.down.b32 %r533, %r577, %r550, %r551, %r552;
	// end inline asm
	// begin inline asm
	shfl.sync.down.b32 %r538, %r539, %r550, %r551, %r552;
	// end inline asm
	mov.b64 	{%r544, %r549}, %rd303;
	// begin inline asm
	shfl.sync.down.b32 %r543, %r544, %r550, %r551, %r552;
	// end inline asm
	// begin inline asm
	shfl.sync.down.b32 %r548, %r549, %r550, %r551, %r552;
	// end inline asm
	mov.b64 	%rd39, {%r543, %r548};
	setp.gt.s32 	%p194, %r452, 15;
	mov.u64 	%rd355, %rd303;
	mov.u32 	%r636, %r577;
	@%p194 bra 	$L__BB7_46;
	setp.lt.s32 	%p195, %r577, %r533;
	mov.u64 	%rd355, %rd39;
	mov.u32 	%r636, %r533;
	@%p195 bra 	$L__BB7_46;
	setp.lt.s32 	%p196, %r533, %r577;
	mov.u64 	%rd355, %rd303;
	mov.u32 	%r636, %r577;
	@%p196 bra 	$L__BB7_46;
	setp.lt.s64 	%p197, %rd303, %rd39;
	min.s64 	%rd355, %rd303, %rd39;
	selp.b32 	%r636, %r577, %r533, %p197;
$L__BB7_46:
	setp.ne.s32 	%p198, %r452, 0;
	@%p198 bra 	$L__BB7_48;
	shr.u32 	%r553, %r1, 1;
	and.b32  	%r554, %r553, 496;
	mov.u32 	%r555, _ZN6thrust24THRUST_300001_SM_1000_NS8cuda_cub4core6detail5shmemE;
	add.s32 	%r556, %r555, %r554;
	st.shared.u32 	[%r556+8], %r636;
	st.shared.u64 	[%r556+16], %rd355;
$L__BB7_48:
	bar.sync 	0;
	setp.ne.s32 	%p199, %r1, 0;
	@%p199 bra 	$L__BB7_209;
	ld.shared.u32 	%r51, [_ZN6thrust24THRUST_300001_SM_1000_NS8cuda_cub4core6detail5shmemE+24];
	ld.shared.u64 	%rd42, [_ZN6thrust24THRUST_300001_SM_1000_NS8cuda_cub4core6detail5shmemE+32];
	setp.lt.s32 	%p200, %r636, %r51;
	mov.u64 	%rd305, %rd42;
	mov.u32 	%r579, %r51;
	@%p200 bra 	$L__BB7_52;
	setp.lt.s32 	%p201, %r51, %r636;
	mov.u64 	%rd305, %rd355;
	mov.u32 	%r579, %r636;
	@%p201 bra 	$L__BB7_52;
	setp.lt.s64 	%p202, %rd355, %rd42;
	min.s64 	%rd305, %rd355, %rd42;
	selp.b32 	%r579, %r636, %r51, %p202;
$L__BB7_52:
	ld.shared.u32 	%r54, [_ZN6thrust24THRUST_300001_SM_1000_NS8cuda_cub4core6detail5shmemE+40];
	ld.shared.u64 	%rd45, [_ZN6thrust24THRUST_300001_SM_1000_NS8cuda_cub4core6detail5shmemE+48];
	setp.lt.s32 	%p203, %r579, %r54;
	mov.u64 	%rd306, %rd45;
	mov.u32 	%r580, %r54;
	@%p203 bra 	$L__BB7_55;
	setp.lt.s32 	%p204, %r54, %r579;
	mov.u64 	%rd306, %rd305;
	mov.u32 	%r580, %r579;
	@%p204 bra 	$L__BB7_55;
	setp.lt.s64 	%p205, %rd305, %rd45;
	min.s64 	%rd306, %rd305, %rd45;
	selp.b32 	%r580, %r579, %r54, %p205;
$L__BB7_55:
	ld.shared.u32 	%r57, [_ZN6thrust24THRUST_300001_SM_1000_NS8cuda_cub4core6detail5shmemE+56];
	ld.shared.u64 	%rd48, [_ZN6thrust24THRUST_300001_SM_1000_NS8cuda_cub4core6detail5shmemE+64];
	setp.lt.s32 	%p206, %r580, %r57;
	mov.u64 	%rd307, %rd48;
	mov.u32 	%r581, %r57;
	@%p206 bra 	$L__BB7_58;
	setp.lt.s32 	%p207, %r57, %r580;
	mov.u64 	%rd307, %rd306;
	mov.u32 	%r581, %r580;
	@%p207 bra 	$L__BB7_58;
	setp.lt.s64 	%p208, %rd306, %rd48;
	min.s64 	%rd307, %rd306, %rd48;
	selp.b32 	%r581, %r580, %r57, %p208;
$L__BB7_58:
	ld.shared.u32 	%r60, [_ZN6thrust24THRUST_300001_SM_1000_NS8cuda_cub4core6detail5shmemE+72];
	ld.shared.u64 	%rd51, [_ZN6thrust24THRUST_300001_SM_1000_NS8cuda_cub4core6detail5shmemE+80];
	setp.lt.s32 	%p209, %r581, %r60;
	mov.u64 	%rd308, %rd51;
	mov.u32 	%r582, %r60;
	@%p209 bra 	$L__BB7_61;
	setp.lt.s32 	%p210, %r60, %r581;
	mov.u64 	%rd308, %rd307;
	mov.u32 	%r582, %r581;
	@%p210 bra 	$L__BB7_61;
	setp.lt.s64 	%p211, %rd307, %rd51;
	min.s64 	%rd308, %rd307, %rd51;
	selp.b32 	%r582, %r581, %r60, %p211;
$L__BB7_61:
	ld.shared.u32 	%r63, [_ZN6thrust24THRUST_300001_SM_1000_NS8cuda_cub4core6detail5shmemE+88];
	ld.shared.u64 	%rd54, [_ZN6thrust24THRUST_300001_SM_1000_NS8cuda_cub4core6detail5shmemE+96];
	setp.lt.s32 	%p212, %r582, %r63;
	mov.u64 	%rd309, %rd54;
	mov.u32 	%r583, %r63;
	@%p212 bra 	$L__BB7_64;
	setp.lt.s32 	%p213, %r63, %r582;
	mov.u64 	%rd309, %rd308;
	mov.u32 	%r583, %r582;
	@%p213 bra 	$L__BB7_64;
	setp.lt.s64 	%p214, %rd308, %rd54;
	min.s64 	%rd309, %rd308, %rd54;
	selp.b32 	%r583, %r582, %r63, %p214;
$L__BB7_64:
	ld.shared.u32 	%r66, [_ZN6thrust24THRUST_300001_SM_1000_NS8cuda_cub4core6detail5shmemE+104];
	ld.shared.u64 	%rd57, [_ZN6thrust24THRUST_300001_SM_1000_NS8cuda_cub4core6detail5shmemE+112];
	setp.lt.s32 	%p215, %r583, %r66;
	mov.u64 	%rd310, %rd57;
	mov.u32 	%r584, %r66;
	@%p215 bra 	$L__BB7_67;
	setp.lt.s32 	%p216, %r66, %r583;
	mov.u64 	%rd310, %rd309;
	mov.u32 	%r584, %r583;
	@%p216 bra 	$L__BB7_67;
	setp.lt.s64 	%p217, %rd309, %rd57;
	min.s64 	%rd310, %rd309, %rd57;
	selp.b32 	%r584, %r583, %r66, %p217;
$L__BB7_67:
	ld.shared.u32 	%r69, [_ZN6thrust24THRUST_300001_SM_1000_NS8cuda_cub4core6detail5shmemE+120];
	ld.shared.u64 	%rd60, [_ZN6thrust24THRUST_300001_SM_1000_NS8cuda_cub4core6detail5shmemE+128];
	setp.lt.s32 	%p218, %r584, %r69;
	mov.u32 	%r636, %r69;
	mov.u64 	%rd355, %rd60;
	@%p218 bra 	$L__BB7_209;
	setp.lt.s32 	%p219, %r69, %r584;
	mov.u32 	%r636, %r584;
	mov.u64 	%rd355, %rd310;
	@%p219 bra 	$L__BB7_209;
	setp.lt.s64 	%p220, %rd310, %rd60;
	min.s64 	%rd355, %rd310, %rd60;
	selp.b32 	%r636, %r584, %r69, %p220;
	bra.uni 	$L__BB7_209;
$L__BB7_70:
	// begin inline asm
	mov.u32 %r339, %laneid;
	// end inline asm
	and.b32  	%r360, %r1, 992;
	add.s32 	%r361, %r360, 32;
	setp.gt.s32 	%p127, %r361, %r215;
	not.b32 	%r362, %r360;
	add.s32 	%r363, %r215, %r362;
	selp.b32 	%r358, %r363, 31, %p127;
	mov.b32 	%r357, 1;
	mov.b32 	%r359, -1;
	// begin inline asm
	shfl.sync.down.b32 %r340, %r572, %r357, %r358, %r359;
	// end inline asm
	// begin inline asm
	shfl.sync.down.b32 %r345, %r346, %r357, %r358, %r359;
	// end inline asm
	mov.b64 	{%r351, %r356}, %rd298;
	// begin inline asm
	shfl.sync.down.b32 %r350, %r351, %r357, %r358, %r359;
	// end inline asm
	// begin inline asm
	shfl.sync.down.b32 %r355, %r356, %r357, %r358, %r359;
	// end inline asm
	mov.b64 	%rd62, {%r350, %r355};
	setp.ge.s32 	%p128, %r339, %r358;
	mov.u64 	%rd311, %rd298;
	mov.u32 	%r585, %r572;
	@%p128 bra 	$L__BB7_74;
	setp.lt.s32 	%p129, %r572, %r340;
	mov.u64 	%rd311, %rd62;
	mov.u32 	%r585, %r340;
	@%p129 bra 	$L__BB7_74;
	setp.lt.s32 	%p130, %r340, %r572;
	mov.u64 	%rd311, %rd298;
	mov.u32 	%r585, %r572;
	@%p130 bra 	$L__BB7_74;
	setp.lt.s64 	%p131, %rd298, %rd62;
	min.s64 	%rd311, %rd298, %rd62;
	selp.b32 	%r585, %r572, %r340, %p131;
$L__BB7_74:
	mov.b32 	%r381, 2;
	mov.b32 	%r383, -1;
	// begin inline asm
	shfl.sync.down.b32 %r364, %r585, %r381, %r358, %r383;
	// end inline asm
	// begin inline asm
	shfl.sync.down.b32 %r369, %r370, %r381, %r358, %r383;
	// end inline asm
	mov.b64 	{%r375, %r380}, %rd311;
	// begin inline asm
	shfl.sync.down.b32 %r374, %r375, %r381, %r358, %r383;
	// end inline asm
	// begin inline asm
	shfl.sync.down.b32 %r379, %r380, %r381, %r358, %r383;
	// end inline asm
	mov.b64 	%rd65, {%r374, %r379};
	add.s32 	%r384, %r339, 2;
	setp.gt.s32 	%p132, %r384, %r358;
	mov.u64 	%rd312, %rd311;
	mov.u32 	%r586, %r585;
	@%p132 bra 	$L__BB7_78;
	setp.lt.s32 	%p133, %r585, %r364;
	mov.u64 	%rd312, %rd65;
	mov.u32 	%r586, %r364;
	@%p133 bra 	$L__BB7_78;
	setp.lt.s32 	%p134, %r364, %r585;
	mov.u64 	%rd312, %rd311;
	mov.u32 	%r586, %r585;
	@%p134 bra 	$L__BB7_78;
	setp.lt.s64 	%p135, %rd311, %rd65;
	min.s64 	%rd312, %rd311, %rd65;
	selp.b32 	%r586, %r585, %r364, %p135;
$L__BB7_78:
	mov.b32 	%r402, 4;
	mov.b32 	%r404, -1;
	// begin inline asm
	shfl.sync.down.b32 %r385, %r586, %r402, %r358, %r404;
	// end inline asm
	// begin inline asm
	shfl.sync.down.b32 %r390, %r391, %r402, %r358, %r404;
	// end inline asm
	mov.b64 	{%r396, %r401}, %rd312;
	// begin inline asm
	shfl.sync.down.b32 %r395, %r396, %r402, %r358, %r404;
	// end inline asm
	// begin inline asm
	shfl.sync.down.b32 %r400, %r401, %r402, %r358, %r404;
	// end inline asm
	mov.b64 	%rd68, {%r395, %r400};
	add.s32 	%r405, %r339, 4;
	setp.gt.s32 	%p136, %r405, %r358;
	mov.u32 	%r587, %r586;
	mov.u64 	%rd313, %rd312;
	@%p136 bra 	$L__BB7_82;
	setp.lt.s32 	%p137, %r586, %r385;
	mov.u32 	%r587, %r385;
	mov.u64 	%rd313, %rd68;
	@%p137 bra 	$L__BB7_82;
	setp.lt.s32 	%p138, %r385, %r586;
	mov.u32 	%r587, %r586;
	mov.u64 	%rd313, %rd312;
	@%p138 bra 	$L__BB7_82;
	setp.lt.s64 	%p139, %rd312, %rd68;
	selp.b32 	%r587, %r586, %r385, %p139;
	min.s64 	%rd313, %rd312, %rd68;
$L__BB7_82:
	mov.b32 	%r423, 8;
	mov.b32 	%r425, -1;
	// begin inline asm
	shfl.sync.down.b32 %r406, %r587, %r423, %r358, %r425;
	// end inline asm
	// begin inline asm
	shfl.sync.down.b32 %r411, %r412, %r423, %r358, %r425;
	// end inline asm
	mov.b64 	{%r417, %r422}, %rd313;
	// begin inline asm
	shfl.sync.down.b32 %r416, %r417, %r423, %r358, %r425;
	// end inline asm
	// begin inline asm
	shfl.sync.down.b32 %r421, %r422, %r423, %r358, %r425;
	// end inline asm
	mov.b64 	%rd71, {%r416, %r421};
	add.s32 	%r426, %r339, 8;
	setp.gt.s32 	%p140, %r426, %r358;
	mov.u32 	%r588, %r587;
	mov.u64 	%rd314, %rd313;
	@%p140 bra 	$L__BB7_86;
	setp.lt.s32 	%p141, %r587, %r406;
	mov.u32 	%r588, %r406;
	mov.u64 	%rd314, %rd71;
	@%p141 bra 	$L__BB7_86;
	setp.lt.s32 	%p142, %r406, %r587;
	mov.u32 	%r588, %r587;
	mov.u64 	%rd314, %rd313;
	@%p142 bra 	$L__BB7_86;
	setp.lt.s64 	%p143, %rd313, %rd71;
	selp.b32 	%r588, %r587, %r406, %p143;
	min.s64 	%rd314, %rd313, %rd71;
$L__BB7_86:
	mov.b32 	%r444, 16;
	mov.b32 	%r446, -1;
	// begin inline asm
	shfl.sync.down.b32 %r427, %r588, %r444, %r358, %r446;
	// end inline asm
	// begin inline asm
	shfl.sync.down.b32 %r432, %r433, %r444, %r358, %r446;
	// end inline asm
	mov.b64 	{%r438, %r443}, %rd314;
	// begin inline asm
	shfl.sync.down.b32 %r437, %r438, %r444, %r358, %r446;
	// end inline asm
	// begin inline asm
	shfl.sync.down.b32 %r442, %r443, %r444, %r358, %r446;
	// end inline asm
	mov.b64 	%rd74, {%r437, %r442};
	add.s32 	%r447, %r339, 16;
	setp.gt.s32 	%p144, %r447, %r358;
	mov.u32 	%r636, %r588;
	mov.u64 	%rd355, %rd314;
	@%p144 bra 	$L__BB7_90;
	setp.lt.s32 	%p145, %r588, %r427;
	mov.u32 	%r636, %r427;
	mov.u64 	%rd355, %rd74;
	@%p145 bra 	$L__BB7_90;
	setp.lt.s32 	%p146, %r427, %r588;
	mov.u32 	%r636, %r588;
	mov.u64 	%rd355, %rd314;
	@%p146 bra 	$L__BB7_90;
	setp.lt.s64 	%p147, %rd314, %rd74;
	selp.b32 	%r636, %r588, %r427, %p147;
	min.s64 	%rd355, %rd314, %rd74;
$L__BB7_90:
	setp.ne.s32 	%p148, %r339, 0;
	@%p148 bra 	$L__BB7_92;
	shr.u32 	%r448, %r1, 1;
	and.b32  	%r449, %r448, 496;
	mov.u32 	%r450, _ZN6thrust24THRUST_300001_SM_1000_NS8cuda_cub4core6detail5shmemE;
	add.s32 	%r451, %r450, %r449;
	st.shared.u32 	[%r451+8], %r636;
	st.shared.u64 	[%r451+16], %rd355;
$L__BB7_92:
	bar.sync 	0;
	setp.ne.s32 	%p149, %r1, 0;
	@%p149 bra 	$L__BB7_209;
	setp.lt.s32 	%p150, %r215, 33;
	mov.u32 	%r590, %r636;
	mov.u64 	%rd316, %rd355;
	@%p150 bra 	$L__BB7_97;
	ld.shared.u32 	%r88, [_ZN6thrust24THRUST_300001_SM_1000_NS8cuda_cub4core6detail5shmemE+24];
	ld.shared.u64 	%rd77, [_ZN6thrust24THRUST_300001_SM_1000_NS8cuda_cub4core6detail5shmemE+32];
	setp.lt.s32 	%p151, %r636, %r88;
	mov.u32 	%r590, %r88;
	mov.u64 	%rd316, %rd77;
	@%p151 bra 	$L__BB7_97;
	setp.lt.s32 	%p152, %r88, %r636;
	mov.u32 	%r590, %r636;
	mov.u64 	%rd316, %rd355;
	@%p152 bra 	$L__BB7_97;
	setp.lt.s64 	%p153, %rd355, %rd77;
	selp.b32 	%r590, %r636, %r88, %p153;
	min.s64 	%rd316, %rd355, %rd77;
$L__BB7_97:
	setp.lt.s32 	%p154, %r215, 65;
	mov.u32 	%r591, %r590;
	mov.u64 	%rd317, %rd316;
	@%p154 bra 	$L__BB7_101;
	ld.shared.u32 	%r91, [_ZN6thrust24THRUST_300001_SM_1000_NS8cuda_cub4core6detail5shmemE+40];
	ld.shared.u64 	%rd80, [_ZN6thrust24THRUST_300001_SM_1000_NS8cuda_cub4core6detail5shmemE+48];
	setp.lt.s32 	%p155, %r590, %r91;
	mov.u32 	%r591, %r91;
	mov.u64 	%rd317, %rd80;
	@%p155 bra 	$L__BB7_101;
	setp.lt.s32 	%p156, %r91, %r590;
	mov.u32 	%r591, %r590;
	mov.u64 	%rd317, %rd316;
	@%p156 bra 	$L__BB7_101;
	setp.lt.s64 	%p157, %rd316, %rd80;
	selp.b32 	%r591, %r590, %r91, %p157;
	min.s64 	%rd317, %rd316, %rd80;
$L__BB7_101:
	setp.lt.s32 	%p158, %r215, 97;
	mov.u32 	%r592, %r591;
	mov.u64 	%rd318, %rd317;
	@%p158 bra 	$L__BB7_105;
	ld.shared.u32 	%r94, [_ZN6thrust24THRUST_300001_SM_1000_NS8cuda_cub4core6detail5shmemE+56];
	ld.shared.u64 	%rd83, [_ZN6thrust24THRUST_300001_SM_1000_NS8cuda_cub4core6detail5shmemE+64];
	setp.lt.s32 	%p159, %r591, %r94;
	mov.u32 	%r592, %r94;
	mov.u64 	%rd318, %rd83;
	@%p159 bra 	$L__BB7_105;
	setp.lt.s32 	%p160, %r94, %r591;
	mov.u32 	%r592, %r591;
	mov.u64 	%rd318, %rd317;
	@%p160 bra 	$L__BB7_105;
	setp.lt.s64 	%p161, %rd317, %rd83;
	selp.b32 	%r592, %r591, %r94, %p161;
	min.s64 	%rd318, %rd317, %rd83;
$L__BB7_105:
	setp.lt.s32 	%p162, %r215, 129;
	mov.u32 	%r593, %r592;
	mov.u64 	%rd319, %rd318;
	@%p162 bra 	$L__BB7_109;
	ld.shared.u32 	%r97, [_ZN6thrust24THRUST_300001_SM_1000_NS8cuda_cub4core6detail5shmemE+72];
	ld.shared.u64 	%rd86, [_ZN6thrust24THRUST_300001_SM_1000_NS8cuda_cub4core6detail5shmemE+80];
	setp.lt.s32 	%p163, %r592, %r97;
	mov.u32 	%r593, %r97;
	mov.u64 	%rd319, %rd86;
	@%p163 bra 	$L__BB7_109;
	setp.lt.s32 	%p164, %r97, %r592;
	mov.u32 	%r593, %r592;
	mov.u64 	%rd319, %rd318;
	@%p164 bra 	$L__BB7_109;
	setp.lt.s64 	%p165, %rd318, %rd86;
	selp.b32 	%r593, %r592, %r97, %p165;
	min.s64 	%rd319, %rd318, %rd86;
$L__BB7_109:
	setp.lt.s32 	%p166, %r215, 161;
	mov.u32 	%r594, %r593;
	mov.u64 	%rd320, %rd319;
	@%p166 bra 	$L__BB7_113;
	ld.shared.u32 	%r100, [_ZN6thrust24THRUST_300001_SM_1000_NS8cuda_cub4core6detail5shmemE+88];
	ld.shared.u64 	%rd89, [_ZN6thrust24THRUST_300001_SM_1000_NS8cuda_cub4core6detail5shmemE+96];
	setp.lt.s32 	%p167, %r593, %r100;
	mov.u32 	%r594, %r100;
	mov.u64 	%rd320, %rd89;
	@%p167 bra 	$L__BB7_113;
	setp.lt.s32 	%p168, %r100, %r593;
	mov.u32 	%r594, %r593;
	mov.u64 	%rd320, %rd319;
	@%p168 bra 	$L__BB7_113;
	setp.lt.s64 	%p169, %rd319, %rd89;
	selp.b32 	%r594, %r593, %r100, %p169;
	min.s64 	%rd320, %rd319, %rd89;
$L__BB7_113:
	setp.lt.s32 	%p170, %r215, 193;
	mov.u32 	%r595, %r594;
	mov.u64 	%rd321, %rd320;
	@%p170 bra 	$L__BB7_117;
	ld.shared.u32 	%r103, [_ZN6thrust24THRUST_300001_SM_1000_NS8cuda_cub4core6detail5shmemE+104];
	ld.shared.u64 	%rd92, [_ZN6thrust24THRUST_300001_SM_1000_NS8cuda_cub4core6detail5shmemE+112];
	setp.lt.s32 	%p171, %r594, %r103;
	mov.u32 	%r595, %r103;
	mov.u64 	%rd321, %rd92;
	@%p171 bra 	$L__BB7_117;
	setp.lt.s32 	%p172, %r103, %r594;
	mov.u32 	%r595, %r594;
	mov.u64 	%rd321, %rd320;
	@%p172 bra 	$L__BB7_117;
	setp.lt.s64 	%p173, %rd320, %rd92;
	selp.b32 	%r595, %r594, %r103, %p173;
	min.s64 	%rd321, %rd320, %rd92;
$L__BB7_117:
	setp.lt.s32 	%p174, %r215, 225;
	mov.u32 	%r636, %r595;
	mov.u64 	%rd355, %rd321;
	@%p174 bra 	$L__BB7_209;
	ld.shared.u32 	%r106, [_ZN6thrust24THRUST_300001_SM_1000_NS8cuda_cub4core6detail5shmemE+120];
	ld.shared.u64 	%rd95, [_ZN6thrust24THRUST_300001_SM_1000_NS8cuda_cub4core6detail5shmemE+128];
	setp.lt.s32 	%p175, %r595, %r106;
	mov.u32 	%r636, %r106;
	mov.u64 	%rd355, %rd95;
	@%p175 bra 	$L__BB7_209;
	setp.lt.s32 	%p176, %r106, %r595;
	mov.u32 	%r636, %r595;
	mov.u64 	%rd355, %rd321;
	@%p176 bra 	$L__BB7_209;
	setp.lt.s64 	%p177, %rd321, %rd95;
	selp.b32 	%r636, %r595, %r106, %p177;
	min.s64 	%rd355, %rd321, %rd95;
	bra.uni 	$L__BB7_209;
$L__BB7_121:
	mov.u32 	%r108, %tid.x;
	mul.wide.u32 	%rd208, %r108, 16;
	add.s64 	%rd189, %rd186, %rd208;
	// begin inline asm
	ld.global.nc.u64 %rd188, [%rd189];
	// end inline asm
	add.s64 	%rd191, %rd189, 8;
	// begin inline asm
	ld.global.nc.u64 %rd190, [%rd191];
	// end inline asm
	cvt.u32.u64 	%r109, %rd188;
	add.s64 	%rd193, %rd189, 4096;
	// begin inline asm
	ld.global.nc.u64 %rd192, [%rd193];
	// end inline asm
	add.s64 	%rd195, %rd189, 4104;
	// begin inline asm
	ld.global.nc.u64 %rd322, [%rd195];
	// end inline asm
	cvt.u32.u64 	%r596, %rd192;
	add.s64 	%rd197, %rd189, 8192;
	// begin inline asm
	ld.global.nc.u64 %rd196, [%rd197];
	// end inline asm
	add.s64 	%rd199, %rd189, 8200;
	// begin inline asm
	ld.global.nc.u64 %rd323, [%rd199];
	// end inline asm
	cvt.u32.u64 	%r597, %rd196;
	add.s64 	%rd201, %rd189, 12288;
	// begin inline asm
	ld.global.nc.u64 %rd200, [%rd201];
	// end inline asm
	add.s64 	%rd203, %rd189, 12296;
	// begin inline asm
	ld.global.nc.u64 %rd324, [%rd203];
	// end inline asm
	cvt.u32.u64 	%r598, %rd200;
	add.s64 	%rd205, %rd189, 16384;
	// begin inline asm
	ld.global.nc.u64 %rd204, [%rd205];
	// end inline asm
	add.s64 	%rd207, %rd189, 16392;
	// begin inline asm
	ld.global.nc.u64 %rd342, [%rd207];
	// end inline asm
	cvt.u32.u64 	%r623, %rd204;
	setp.lt.s32 	%p3, %r109, %r596;
	@%p3 bra 	$L__BB7_123;
	setp.lt.s32 	%p4, %r596, %r109;
	setp.lt.s64 	%p5, %rd190, %rd322;
	or.pred  	%p6, %p4, %p5;
	selp.b32 	%r596, %r109, %r596, %p6;
	selp.b64 	%rd322, %rd190, %rd322, %p6;
$L__BB7_123:
	setp.lt.s32 	%p7, %r596, %r597;
	@%p7 bra 	$L__BB7_125;
	setp.lt.s32 	%p8, %r597, %r596;
	setp.lt.s64 	%p9, %rd322, %rd323;
	or.pred  	%p10, %p8, %p9;
	selp.b32 	%r597, %r596, %r597, %p10;
	selp.b64 	%rd323, %rd322, %rd323, %p10;
$L__BB7_125:
	setp.lt.s32 	%p11, %r597, %r598;
	@%p11 bra 	$L__BB7_127;
	setp.lt.s32 	%p12, %r598, %r597;
	setp.lt.s64 	%p13, %rd323, %rd324;
	or.pred  	%p14, %p12, %p13;
	selp.b32 	%r598, %r597, %r598, %p14;
	selp.b64 	%rd324, %rd323, %rd324, %p14;
$L__BB7_127:
	setp.lt.s32 	%p15, %r598, %r623;
	@%p15 bra 	$L__BB7_129;
	setp.lt.s32 	%p16, %r623, %r598;
	setp.lt.s64 	%p17, %rd324, %rd342;
	or.pred  	%p18, %p16, %p17;
	selp.b32 	%r623, %r598, %r623, %p18;
	selp.b64 	%rd342, %rd324, %rd342, %p18;
$L__BB7_129:
	setp.lt.u32 	%p19, %r215, 2560;
	mov.b32 	%r608, 1280;
	@%p19 bra 	$L__BB7_142;
	mov.b32 	%r600, 1280;
	mov.u32 	%r601, %r623;
	mov.u64 	%rd326, %rd342;
$L__BB7_131:
	add.s32 	%r218, %r600, %r108;
	mul.wide.u32 	%rd229, %r218, 16;
	add.s64 	%rd210, %rd186, %rd229;
	// begin inline asm
	ld.global.nc.u64 %rd209, [%rd210];
	// end inline asm
	add.s64 	%rd212, %rd210, 8;
	// begin inline asm
	ld.global.nc.u64 %rd327, [%rd212];
	// end inline asm
	cvt.u32.u64 	%r602, %rd209;
	add.s64 	%rd214, %rd210, 4096;
	// begin inline asm
	ld.global.nc.u64 %rd213, [%rd214];
	// end inline asm
	add.s64 	%rd216, %rd210, 4104;
	// begin inline asm
	ld.global.nc.u64 %rd328, [%rd216];
	// end inline asm
	cvt.u32.u64 	%r603, %rd213;
	add.s64 	%rd218, %rd210, 8192;
	// begin inline asm
	ld.global.nc.u64 %rd217, [%rd218];
	// end inline asm
	add.s64 	%rd220, %rd210, 8200;
	// begin inline asm
	ld.global.nc.u64 %rd329, [%rd220];
	// end inline asm
	cvt.u32.u64 	%r604, %rd217;
	add.s64 	%rd222, %rd210, 12288;
	// begin inline asm
	ld.global.nc.u64 %rd221, [%rd222];
	// end inline asm
	add.s64 	%rd224, %rd210, 12296;
	// begin inline asm
	ld.global.nc.u64 %rd330, [%rd224];
	// end inline asm
	cvt.u32.u64 	%r605, %rd221;
	add.s64 	%rd226, %rd210, 16384;
	// begin inline asm
	ld.global.nc.u64 %rd225, [%rd226];
	// end inline asm
	add.s64 	%rd228, %rd210, 16392;
	// begin inline asm
	ld.global.nc.u64 %rd342, [%rd228];
	// end inline asm
	cvt.u32.u64 	%r623, %rd225;
	setp.lt.s32 	%p20, %r601, %r602;
	@%p20 bra 	$L__BB7_133;
	setp.lt.s32 	%p21, %r602, %r601;
	setp.lt.s64 	%p22, %rd326, %rd327;
	or.pred  	%p23, %p21, %p22;
	selp.b32 	%r602, %r601, %r602, %p23;
	selp.b64 	%rd327, %rd326, %rd327, %p23;
$L__BB7_133:
	setp.lt.s32 	%p24, %r602, %r603;
	@%p24 bra 	$L__BB7_135;
	setp.lt.s32 	%p25, %r603, %r602;
	setp.lt.s64 	%p26, %rd327, %rd328;
	or.pred  	%p27, %p25, %p26;
	selp.b32 	%r603, %r602, %r603, %p27;
	selp.b64 	%rd328, %rd327, %rd328, %p27;
$L__BB7_135:
	setp.lt.s32 	%p28, %r603, %r604;
	@%p28 bra 	$L__BB7_137;
	setp.lt.s32 	%p29, %r604, %r603;
	setp.lt.s64 	%p30, %rd328, %rd329;
	or.pred  	%p31, %p29, %p30;
	selp.b32 	%r604, %r603, %r604, %p31;
	selp.b64 	%rd329, %rd328, %rd329, %p31;
$L__BB7_137:
	setp.lt.s32 	%p32, %r604, %r605;
	@%p32 bra 	$L__BB7_139;
	setp.lt.s32 	%p33, %r605, %r604;
	setp.lt.s64 	%p34, %rd329, %rd330;
	or.pred  	%p35, %p33, %p34;
	selp.b32 	%r605, %r604, %r605, %p35;
	selp.b64 	%rd330, %rd329, %rd330, %p35;
$L__BB7_139:
	setp.lt.s32 	%p36, %r605, %r623;
	@%p36 bra 	$L__BB7_141;
	setp.lt.s32 	%p37, %r623, %r605;
	setp.lt.s64 	%p38, %rd330, %rd342;
	or.pred  	%p39, %p37, %p38;
	selp.b32 	%r623, %r605, %r623, %p39;
	selp.b64 	%rd342, %rd330, %rd342, %p39;
$L__BB7_141:
	add.s32 	%r608, %r600, 1280;
	add.s32 	%r219, %r600, 2560;
	setp.le.s32 	%p40, %r219, %r215;
	mov.u32 	%r600, %r608;
	mov.u32 	%r601, %r623;
	mov.u64 	%rd326, %rd342;
	@%p40 bra 	$L__BB7_131;
$L__BB7_142:
	setp.le.s32 	%p41, %r215, %r608;
	@%p41 bra 	$L__BB7_165;
	sub.s32 	%r142, %r215, %r608;
	setp.ge.s32 	%p42, %r108, %r142;
	@%p42 bra 	$L__BB7_165;
	not.b32 	%r221, %r108;
	add.s32 	%r222, %r215, %r221;
	sub.s32 	%r143, %r222, %r608;
	and.b32  	%r223, %r143, 768;
	setp.eq.s32 	%p43, %r223, 768;
	mov.u32 	%r614, %r108;
	@%p43 bra 	$L__BB7_150;
	add.s32 	%r610, %r108, %r608;
	shr.u32 	%r224, %r143, 8;
	add.s32 	%r225, %r224, 1;
	and.b32  	%r226, %r225, 3;
	neg.s32 	%r609, %r226;
	mov.u32 	%r614, %r108;
$L__BB7_146:
	.pragma "nounroll";
	mov.u64 	%rd127, %rd342;
	mov.u32 	%r149, %r623;
	mul.wide.u32 	%rd235, %r610, 16;
	add.s64 	%rd232, %rd186, %rd235;
	// begin inline asm
	ld.global.nc.u64 %rd231, [%rd232];
	// end inline asm
	add.s64 	%rd234, %rd232, 8;
	// begin inline asm
	ld.global.nc.u64 %rd233, [%rd234];
	// end inline asm
	cvt.u32.u64 	%r150, %rd231;
	setp.lt.s32 	%p44, %r149, %r150;
	mov.u32 	%r623, %r150;
	mov.u64 	%rd342, %rd233;
	@%p44 bra 	$L__BB7_149;
	setp.lt.s32 	%p45, %r150, %r149;
	mov.u32 	%r623, %r149;
	mov.u64 	%rd342, %rd127;
	@%p45 bra 	$L__BB7_149;
	setp.lt.s64 	%p46, %rd127, %rd233;
	selp.b32 	%r623, %r149, %r150, %p46;
	min.s64 	%rd342, %rd127, %rd233;
$L__BB7_149:
	add.s32 	%r614, %r614, 256;
	add.s32 	%r610, %r610, 256;
	add.s32 	%r609, %r609, 1;
	setp.ne.s32 	%p47, %r609, 0;
	@%p47 bra 	$L__BB7_146;
$L__BB7_150:
	setp.lt.u32 	%p48, %r143, 768;
	@%p48 bra 	$L__BB7_165;
	cvt.u64.u32 	%rd236, %r614;
	cvt.u64.u32 	%rd237, %r608;
	add.s64 	%rd238, %rd236, %rd237;
	shl.b64 	%rd239, %rd238, 4;
	add.s64 	%rd240, %rd239, %rd186;
	add.s64 	%rd337, %rd240, 12296;
	add.s32 	%r617, %r614, %r608;
$L__BB7_152:
	mul.wide.u32 	%rd245, %r617, 16;
	add.s64 	%rd242, %rd186, %rd245;
	// begin inline asm
	ld.global.nc.u64 %rd241, [%rd242];
	// end inline asm
	add.s64 	%rd244, %rd242, 8;
	// begin inline asm
	ld.global.nc.u64 %rd243, [%rd244];
	// end inline asm
	cvt.u32.u64 	%r163, %rd241;
	setp.lt.s32 	%p49, %r623, %r163;
	mov.u32 	%r620, %r163;
	mov.u64 	%rd339, %rd243;
	@%p49 bra 	$L__BB7_155;
	setp.lt.s32 	%p50, %r163, %r623;
	mov.u32 	%r620, %r623;
	mov.u64 	%rd339, %rd342;
	@%p50 bra 	$L__BB7_155;
	setp.lt.s64 	%p51, %rd342, %rd243;
	selp.b32 	%r620, %r623, %r163, %p51;
	min.s64 	%rd339, %rd342, %rd243;
$L__BB7_155:
	add.s64 	%rd247, %rd337, -8200;
	// begin inline asm
	ld.global.nc.u64 %rd246, [%rd247];
	// end inline asm
	add.s64 	%rd249, %rd337, -8192;
	// begin inline asm
	ld.global.nc.u64 %rd248, [%rd249];
	// end inline asm
	cvt.u32.u64 	%r166, %rd246;
	setp.lt.s32 	%p52, %r620, %r166;
	mov.u32 	%r621, %r166;
	mov.u64 	%rd340, %rd248;
	@%p52 bra 	$L__BB7_158;
	setp.lt.s32 	%p53, %r166, %r620;
	mov.u32 	%r621, %r620;
	mov.u64 	%rd340, %rd339;
	@%p53 bra 	$L__BB7_158;
	setp.lt.s64 	%p54, %rd339, %rd248;
	selp.b32 	%r621, %r620, %r166, %p54;
	min.s64 	%rd340, %rd339, %rd248;
$L__BB7_158:
	add.s64 	%rd251, %rd337, -4104;
	// begin inline asm
	ld.global.nc.u64 %rd250, [%rd251];
	// end inline asm
	add.s64 	%rd253, %rd337, -4096;
	// begin inline asm
	ld.global.nc.u64 %rd252, [%rd253];
	// end inline asm
	cvt.u32.u64 	%r169, %rd250;
	setp.lt.s32 	%p55, %r621, %r169;
	mov.u32 	%r622, %r169;
	mov.u64 	%rd341, %rd252;
	@%p55 bra 	$L__BB7_161;
	setp.lt.s32 	%p56, %r169, %r621;
	mov.u32 	%r622, %r621;
	mov.u64 	%rd341, %rd340;
	@%p56 bra 	$L__BB7_161;
	setp.lt.s64 	%p57, %rd340, %rd252;
	selp.b32 	%r622, %r621, %r169, %p57;
	min.s64 	%rd341, %rd340, %rd252;
$L__BB7_161:
	add.s64 	%rd255, %rd337, -8;
	// begin inline asm
	ld.global.nc.u64 %rd254, [%rd255];
	// end inline asm
	// begin inline asm
	ld.global.nc.u64 %rd256, [%rd337];
	// end inline asm
	cvt.u32.u64 	%r172, %rd254;
	setp.lt.s32 	%p58, %r622, %r172;
	mov.u32 	%r623, %r172;
	mov.u64 	%rd342, %rd256;
	@%p58 bra 	$L__BB7_164;
	setp.lt.s32 	%p59, %r172, %r622;
	mov.u32 	%r623, %r622;
	mov.u64 	%rd342, %rd341;
	@%p59 bra 	$L__BB7_164;
	setp.lt.s64 	%p60, %rd341, %rd256;
	selp.b32 	%r623, %r622, %r172, %p60;
	min.s64 	%rd342, %rd341, %rd256;
$L__BB7_164:
	add.s32 	%r614, %r614, 1024;
	add.s64 	%rd337, %rd337, 16384;
	add.s32 	%r617, %r617, 1024;
	setp.lt.s32 	%p61, %r614, %r142;
	@%p61 bra 	$L__BB7_152;
$L__BB7_165:
	// begin inline asm
	mov.u32 %r227, %laneid;
	// end inline asm
	mov.b32 	%r245, 1;
	mov.b32 	%r246, 31;
	mov.b32 	%r247, -1;
	// begin inline asm
	shfl.sync.down.b32 %r228, %r623, %r245, %r246, %r247;
	// end inline asm
	// begin inline asm
	shfl.sync.down.b32 %r233, %r234, %r245, %r246, %r247;
	// end inline asm
	mov.b64 	{%r239, %r244}, %rd342;
	// begin inline asm
	shfl.sync.down.b32 %r238, %r239, %r245, %r246, %r247;
	// end inline asm
	// begin inline asm
	shfl.sync.down.b32 %r243, %r244, %r245, %r246, %r247;
	// end inline asm
	mov.b64 	%rd150, {%r238, %r243};
	setp.gt.s32 	%p62, %r227, 30;
	mov.u32 	%r625, %r623;
	mov.u64 	%rd344, %rd342;
	@%p62 bra 	$L__BB7_169;
	setp.lt.s32 	%p63, %r623, %r228;
	mov.u32 	%r625, %r228;
	mov.u64 	%rd344, %rd150;
	@%p63 bra 	$L__BB7_169;
	setp.lt.s32 	%p64, %r228, %r623;
	mov.u32 	%r625, %r623;
	mov.u64 	%rd344, %rd342;
	@%p64 bra 	$L__BB7_169;
	setp.lt.s64 	%p65, %rd342, %rd150;
	selp.b32 	%r625, %r623, %r228, %p65;
	min.s64 	%rd344, %rd342, %rd150;
$L__BB7_169:
	mov.b32 	%r265, 2;
	mov.b32 	%r266, 31;
	mov.b32 	%r267, -1;
	// begin inline asm
	shfl.sync.down.b32 %r248, %r625, %r265, %r266, %r267;
	// end inline asm
	// begin inline asm
	shfl.sync.down.b32 %r253, %r254, %r265, %r266, %r267;
	// end inline asm
	mov.b64 	{%r259, %r264}, %rd344;
	// begin inline asm
	shfl.sync.down.b32 %r258, %r259, %r265, %r266, %r267;
	// end inline asm
	// begin inline asm
	shfl.sync.down.b32 %r263, %r264, %r265, %r266, %r267;
	// end inline asm
	mov.b64 	%rd153, {%r258, %r263};
	setp.gt.s32 	%p66, %r227, 29;
	mov.u32 	%r626, %r625;
	mov.u64 	%rd345, %rd344;
	@%p66 bra 	$L__BB7_173;
	setp.lt.s32 	%p67, %r625, %r248;
	mov.u32 	%r626, %r248;
	mov.u64 	%rd345, %rd153;
	@%p67 bra 	$L__BB7_173;
	setp.lt.s32 	%p68, %r248, %r625;
	mov.u32 	%r626, %r625;
	mov.u64 	%rd345, %rd344;
	@%p68 bra 	$L__BB7_173;
	setp.lt.s64 	%p69, %rd344, %rd153;
	selp.b32 	%r626, %r625, %r248, %p69;
	min.s64 	%rd345, %rd344, %rd153;
$L__BB7_173:
	mov.b32 	%r285, 4;
	mov.b32 	%r286, 31;
	mov.b32 	%r287, -1;
	// begin inline asm
	shfl.sync.down.b32 %r268, %r626, %r285, %r286, %r287;
	// end inline asm
	// begin inline asm
	shfl.sync.down.b32 %r273, %r274, %r285, %r286, %r287;
	// end inline asm
	mov.b64 	{%r279, %r284}, %rd345;
	// begin inline asm
	shfl.sync.down.b32 %r278, %r279, %r285, %r286, %r287;
	// end inline asm
	// begin inline asm
	shfl.sync.down.b32 %r283, %r284, %r285, %r286, %r287;
	// end inline asm
	mov.b64 	%rd156, {%r278, %r283};
	setp.gt.s32 	%p70, %r227, 27;
	mov.u32 	%r627, %r626;
	mov.u64 	%rd346, %rd345;
	@%p70 bra 	$L__BB7_177;
	setp.lt.s32 	%p71, %r626, %r268;
	mov.u32 	%r627, %r268;
	mov.u64 	%rd346, %rd156;
	@%p71 bra 	$L__BB7_177;
	setp.lt.s32 	%p72, %r268, %r626;
	mov.u32 	%r627, %r626;
	mov.u64 	%rd346, %rd345;
	@%p72 bra 	$L__BB7_177;
	setp.lt.s64 	%p73, %rd345, %rd156;
	selp.b32 	%r627, %r626, %r268, %p73;
	min.s64 	%rd346, %rd345, %rd156;
$L__BB7_177:
	mov.b32 	%r305, 8;
	mov.b32 	%r306, 31;
	mov.b32 	%r307, -1;
	// begin inline asm
	shfl.sync.down.b32 %r288, %r627, %r305, %r306, %r307;
	// end inline asm
	// begin inline asm
	shfl.sync.down.b32 %r293, %r294, %r305, %r306, %r307;
	// end inline asm
	mov.b64 	{%r299, %r304}, %rd346;
	// begin inline asm
	shfl.sync.down.b32 %r298, %r299, %r305, %r306, %r307;
	// end inline asm
	// begin inline asm
	shfl.sync.down.b32 %r303, %r304, %r305, %r306, %r307;
	// end inline asm
	mov.b64 	%rd159, {%r298, %r303};
	setp.gt.s32 	%p74, %r227, 23;
	mov.u32 	%r628, %r627;
	mov.u64 	%rd347, %rd346;
	@%p74 bra 	$L__BB7_181;
	setp.lt.s32 	%p75, %r627, %r288;
	mov.u32 	%r628, %r288;
	mov.u64 	%rd347, %rd159;
	@%p75 bra 	$L__BB7_181;
	setp.lt.s32 	%p76, %r288, %r627;
	mov.u32 	%r628, %r627;
	mov.u64 	%rd347, %rd346;
	@%p76 bra 	$L__BB7_181;
	setp.lt.s64 	%p77, %rd346, %rd159;
	selp.b32 	%r628, %r627, %r288, %p77;
	min.s64 	%rd347, %rd346, %rd159;
$L__BB7_181:
	mov.b32 	%r325, 16;
	mov.b32 	%r326, 31;
	mov.b32 	%r327, -1;
	// begin inline asm
	shfl.sync.down.b32 %r308, %r628, %r325, %r326, %r327;
	// end inline asm
	// begin inline asm
	shfl.sync.down.b32 %r313, %r314, %r325, %r326, %r327;
	// end inline asm
	mov.b64 	{%r319, %r324}, %rd347;
	// begin inline asm
	shfl.sync.down.b32 %r318, %r319, %r325, %r326, %r327;
	// end inline asm
	// begin inline asm
	shfl.sync.down.b32 %r323, %r324, %r325, %r326, %r327;
	// end inline asm
	mov.b64 	%rd162, {%r318, %r323};
	setp.gt.s32 	%p78, %r227, 15;
	mov.u32 	%r636, %r628;
	mov.u64 	%rd355, %rd347;
	@%p78 bra 	$L__BB7_185;
	setp.lt.s32 	%p79, %r628, %r308;
	mov.u32 	%r636, %r308;
	mov.u64 	%rd355, %rd162;
	@%p79 bra 	$L__BB7_185;
	setp.lt.s32 	%p80, %r308, %r628;
	mov.u32 	%r636, %r628;
	mov.u64 	%rd355, %rd347;
	@%p80 bra 	$L__BB7_185;
	setp.lt.s64 	%p81, %rd347, %rd162;
	selp.b32 	%r636, %r628, %r308, %p81;
	min.s64 	%rd355, %rd347, %rd162;
$L__BB7_185:
	setp.ne.s32 	%p82, %r227, 0;
	@%p82 bra 	$L__BB7_187;
	shr.u32 	%r328, %r108, 1;
	and.b32  	%r329, %r328, 496;
	mov.u32 	%r330, _ZN6thrust24THRUST_300001_SM_1000_NS8cuda_cub4core6detail5shmemE;
	add.s32 	%r331, %r330, %r329;
	st.shared.u32 	[%r331+8], %r636;
	st.shared.u64 	[%r331+16], %rd355;
$L__BB7_187:
	bar.sync 	0;
	setp.ne.s32 	%p83, %r108, 0;
	@%p83 bra 	$L__BB7_209;
	ld.shared.u32 	%r194, [_ZN6thrust24THRUST_300001_SM_1000_NS8cuda_cub4core6detail5shmemE+24];
	ld.shared.u64 	%rd165, [_ZN6thrust24THRUST_300001_SM_1000_NS8cuda_cub4core6detail5shmemE+32];
	setp.lt.s32 	%p84, %r636, %r194;
	mov.u32 	%r630, %r194;
	mov.u64 	%rd349, %rd165;
	@%p84 bra 	$L__BB7_191;
	setp.lt.s32 	%p85, %r194, %r636;
	mov.u32 	%r630, %r636;
	mov.u64 	%rd349, %rd355;
	@%p85 bra 	$L__BB7_191;
	setp.lt.s64 	%p86, %rd355, %rd165;
	selp.b32 	%r630, %r636, %r194, %p86;
	min.s64 	%rd349, %rd355, %rd165;
$L__BB7_191:
	ld.shared.u32 	%r197, [_ZN6thrust24THRUST_300001_SM_1000_NS8cuda_cub4core6detail5shmemE+40];
	ld.shared.u64 	%rd168, [_ZN6thrust24THRUST_300001_SM_1000_NS8cuda_cub4core6detail5shmemE+48];
	setp.lt.s32 	%p87, %r630, %r197;
	mov.u32 	%r631, %r197;
	mov.u64 	%rd350, %rd168;
	@%p87 bra 	$L__BB7_194;
	setp.lt.s32 	%p88, %r197, %r630;
	mov.u32 	%r631, %r630;
	mov.u64 	%rd350, %rd349;
	@%p88 bra 	$L__BB7_194;
	setp.lt.s64 	%p89, %rd349, %rd168;
	selp.b32 	%r631, %r630, %r197, %p89;
	min.s64 	%rd350, %rd349, %rd168;
$L__BB7_194:
	ld.shared.u32 	%r200, [_ZN6thrust24THRUST_300001_SM_1000_NS8cuda_cub4core6detail5shmemE+56];
	ld.shared.u64 	%rd171, [_ZN6thrust24THRUST_300001_SM_1000_NS8cuda_cub4core6detail5shmemE+64];
	setp.lt.s32 	%p90, %r631, %r200;
	mov.u32 	%r632, %r200;
	mov.u64 	%rd351, %rd171;
	@%p90 bra 	$L__BB7_197;
	setp.lt.s32 	%p91, %r200, %r631;
	mov.u32 	%r632, %r631;
	mov.u64 	%rd351, %rd350;
	@%p91 bra 	$L__BB7_197;
	setp.lt.s64 	%p92, %rd350, %rd171;
	selp.b32 	%r632, %r631, %r200, %p92;
	min.s64 	%rd351, %rd350, %rd171;
$L__BB7_197:
	ld.shared.u32 	%r203, [_ZN6thrust24THRUST_300001_SM_1000_NS8cuda_cub4core6detail5shmemE+72];
	ld.shared.u64 	%rd174, [_ZN6thrust24THRUST_300001_SM_1000_NS8cuda_cub4core6detail5shmemE+80];
	setp.lt.s32 	%p93, %r632, %r203;
	mov.u32 	%r633, %r203;
	mov.u64 	%rd352, %rd174;
	@%p93 bra 	$L__BB7_200;
	setp.lt.s32 	%p94, %r203, %r632;
	mov.u32 	%r633, %r632;
	mov.u64 	%rd352, %rd351;
	@%p94 bra 	$L__BB7_200;
	setp.lt.s64 	%p95, %rd351, %rd174;
	selp.b32 	%r633, %r632, %r203, %p95;
	min.s64 	%rd352, %rd351, %rd174;
$L__BB7_200:
	ld.shared.u32 	%r206, [_ZN6thrust24THRUST_300001_SM_1000_NS8cuda_cub4core6detail5shmemE+88];
	ld.shared.u64 	%rd177, [_ZN6thrust24THRUST_300001_SM_1000_NS8cuda_cub4core6detail5shmemE+96];
	setp.lt.s32 	%p96, %r633, %r206;
	mov.u32 	%r634, %r206;
	mov.u64 	%rd353, %rd177;
	@%p96 bra 	$L__BB7_203;
	setp.lt.s32 	%p97, %r206, %r633;
	mov.u32 	%r634, %r633;
	mov.u64 	%rd353, %rd352;
	@%p97 bra 	$L__BB7_203;
	setp.lt.s64 	%p98, %rd352, %rd177;
	selp.b32 	%r634, %r633, %r206, %p98;
	min.s64 	%rd353, %rd352, %rd177;
$L__BB7_203:
	ld.shared.u32 	%r209, [_ZN6thrust24THRUST_300001_SM_1000_NS8cuda_cub4core6detail5shmemE+104];
	ld.shared.u64 	%rd180, [_ZN6thrust24THRUST_300001_SM_1000_NS8cuda_cub4core6detail5shmemE+112];
	setp.lt.s32 	%p99, %r634, %r209;
	mov.u32 	%r635, %r209;
	mov.u64 	%rd354, %rd180;
	@%p99 bra 	$L__BB7_206;
	setp.lt.s32 	%p100, %r209, %r634;
	mov.u32 	%r635, %r634;
	mov.u64 	%rd354, %rd353;
	@%p100 bra 	$L__BB7_206;
	setp.lt.s64 	%p101, %rd353, %rd180;
	selp.b32 	%r635, %r634, %r209, %p101;
	min.s64 	%rd354, %rd353, %rd180;
$L__BB7_206:
	ld.shared.u32 	%r212, [_ZN6thrust24THRUST_300001_SM_1000_NS8cuda_cub4core6detail5shmemE+120];
	ld.shared.u64 	%rd183, [_ZN6thrust24THRUST_300001_SM_1000_NS8cuda_cub4core6detail5shmemE+128];
	setp.lt.s32 	%p102, %r635, %r212;
	mov.u32 	%r636, %r212;
	mov.u64 	%rd355, %rd183;
	@%p102 bra 	$L__BB7_209;
	setp.lt.s32 	%p103, %r212, %r635;
	mov.u32 	%r636, %r635;
	mov.u64 	%rd355, %rd354;
	@%p103 bra 	$L__BB7_209;
	setp.lt.s64 	%p104, %rd354, %rd183;
	selp.b32 	%r636, %r635, %r212, %p104;
	min.s64 	%rd355, %rd354, %rd183;
$L__BB7_209:
	mov.u32 	%r557, %tid.x;
	setp.ne.s32 	%p221, %r557, 0;
	@%p221 bra 	$L__BB7_211;
	cvta.to.global.u64 	%rd287, %rd187;
	st.global.u32 	[%rd287], %r636;
	st.global.u64 	[%rd287+8], %rd355;
$L__BB7_211:
	ret;

}
	// .globl	_ZN6thrust24THRUST_300001_SM_1000_NS8cuda_cub4core6detail13_kernel_agentINS1_8__reduce11ReduceAgentINS0_12zip_iteratorIN4cuda3std3__45tupleIJNS0_10device_ptrIiEENS0_17counting_iteratorIlNS0_11use_defaultESF_SF_EEEEEEEPNSB_IJilEEESJ_lNS1_9__extrema9arg_max_fIilNSA_4lessIiEEEEEEJSI_SK_lSP_EEEvDpT0_
.visible .entry _ZN6thrust24THRUST_300001_SM_1000_NS8cuda_cub4core6detail13_kernel_agentINS1_8__reduce11ReduceAgentINS0_12zip_iteratorIN4cuda3std3__45tupleIJNS0_10device_ptrIiEENS0_17counting_iteratorIlNS0_11use_defaultESF_SF_EEEEEEEPNSB_IJilEEESJ_lNS1_9__extrema9arg_max_fIilNSA_4lessIiEEEEEEJSI_SK_lSP_EEEvDpT0_(
	.param .align 8 .b8 _ZN6thrust24THRUST_300001_SM_1000_NS8cuda_cub4core6detail13_kernel_agentINS1_8__reduce11ReduceAgentINS0_12zip_iteratorIN4cuda3std3__45tupleIJNS0_10device_ptrIiEENS0_17counting_iteratorIlNS0_11use_defaultESF_SF_EEEEEEEPNSB_IJilEEESJ_lNS1_9__extrema9arg_max_fIilNSA_4lessIiEEEEEEJSI_SK_lSP_EEEvDpT0__param_0[16],
	.param .u64 .ptr .align 1 _ZN6thrust24THRUST_300001_SM_1000_NS8cuda_cub4core6detail13_kernel_agentINS1_8__reduce11ReduceAgentINS0_12zip_iteratorIN4cuda3std3__45tupleIJNS0_10device_ptrIiEENS0_17counting_iteratorIlNS0_11use_defaultESF_SF_EEEEEEEPNSB_IJilEEESJ_lNS1_9__extrema9arg_max_fIilNSA_4lessIiEEEEEEJSI_SK_lSP_EEEvDpT0__param_1,
	.param .u64 _ZN6thrust24THRUST_300001_SM_1000_NS8cuda_cub4core6detail13_kernel_agentINS1_8__reduce11ReduceAgentINS0_12zip_iteratorIN4cuda3std3__45tupleIJNS0_10device_ptrIiEENS0_17counting_iteratorIlNS0_11use_defaultESF_SF_EEEEEEEPNSB_IJilEEESJ_lNS1_9__extrema9arg_max_fIilNSA_4lessIiEEEEEEJSI_SK_lSP_EEEvDpT0__param_2,
	.param .align 1 .b8 _ZN6thrust24THRUST_300001_SM_1000_NS8cuda_cub4core6detail13_kernel_agentINS1_8__reduce11ReduceAgentINS0_12zip_iteratorIN4cuda3std3__45tupleIJNS0_10device_ptrIiEENS0_17counting_iteratorIlNS0_11use_defaultESF_SF_EEEEEEEPNSB_IJilEEESJ_lNS1_9__extrema9arg_max_fIilNSA_4lessIiEEEEEEJSI_SK_lSP_EEEvDpT0__param_3[1]
)
.maxntid 256
{
	.reg .pred 	%p<213>;
	.reg .b32 	%r<632>;
	.reg .b64 	%rd<307>;

	ld.param.u64 	%rd192, [_ZN6thrust24THRUST_300001_SM_1000_NS8cuda_cub4core6detail13_kernel_agentINS1_8__reduce11ReduceAgentINS0_12zip_iteratorIN4cuda3std3__45tupleIJNS0_10device_ptrIiEENS0_17counting_iteratorIlNS0_11use_defaultESF_SF_EEEEEEEPNSB_IJilEEESJ_lNS1_9__extrema9arg_max_fIilNSA_4lessIiEEEEEEJSI_SK_lSP_EEEvDpT0__param_0+8];
	ld.param.u64 	%rd191, [_ZN6thrust24THRUST_300001_SM_1000_NS8cuda_cub4core6detail13_kernel_agentINS1_8__reduce11ReduceAgentINS0_12zip_iteratorIN4cuda3std3__45tupleIJNS0_10device_ptrIiEENS0_17counting_iteratorIlNS0_11use_defaultESF_SF_EEEEEEEPNSB_IJilEEESJ_lNS1_9__extrema9arg_max_fIilNSA_4lessIiEEEEEEJSI_SK_lSP_EEEvDpT0__param_0];
	ld.param.u64 	%rd194, [_ZN6thrust24THRUST_300001_SM_1000_NS8cuda_cub4core6detail13_kernel_agentINS1_8__reduce11ReduceAgentINS0_12zip_iteratorIN4cuda3std3__45tupleIJNS0_10device_ptrIiEENS0_17counting_iteratorIlNS0_11use_defaultESF_SF_EEEEEEEPNSB_IJilEEESJ_lNS1_9__extrema9arg_max_fIilNSA_4lessIiEEEEEEJSI_SK_lSP_EEEvDpT0__param_2];
	setp.eq.s64 	%p1, %rd194, 0;
	@%p1 bra 	$L__BB8_206;
	cvta.to.global.u64 	%rd1, %rd191;
	setp.gt.s64 	%p2, %rd194, 1279;
	@%p2 bra 	$L__BB8_122;
	cvt.u32.u64 	%r1, %rd194;
	mov.u32 	%r2, %tid.x;
	setp.ge.s32 	%p96, %r2, %r1;
	mov.b32 	%r574, 0;
	mov.b64 	%rd249, 0;
	mov.u32 	%r566, %r2;
	@%p96 bra 	$L__BB8_4;
	cvt.u64.u32 	%rd225, %r2;
	mul.wide.u32 	%rd226, %r2, 4;
	add.s64 	%rd227, %rd1, %rd226;
	add.s64 	%rd249, %rd192, %rd225;
	ld.global.u32 	%r574, [%rd227];
	add.s32 	%r566, %r2, 256;
$L__BB8_4:
	setp.ge.s32 	%p97, %r566, %r1;
	@%p97 bra 	$L__BB8_26;
	not.b32 	%r332, %r566;
	add.s32 	%r7, %r332, %r1;
	and.b32  	%r333, %r7, 768;
	setp.eq.s32 	%p98, %r333, 768;
	@%p98 bra 	$L__BB8_11;
	cvt.u64.u32 	%rd229, %r566;
	add.s64 	%rd240, %rd192, %rd229;
	mul.wide.u32 	%rd230, %r566, 4;
	add.s64 	%rd239, %rd1, %rd230;
	shr.u32 	%r334, %r7, 8;
	add.s32 	%r335, %r334, 1;
	and.b32  	%r336, %r335, 3;
	neg.s32 	%r562, %r336;
$L__BB8_7:
	.pragma "nounroll";
	mov.u64 	%rd9, %rd249;
	mov.u32 	%r11, %r574;
	ld.global.u32 	%r12, [%rd239];
	setp.lt.s32 	%p99, %r11, %r12;
	mov.u64 	%rd249, %rd240;
	mov.u32 	%r574, %r12;
	@%p99 bra 	$L__BB8_10;
	setp.lt.s32 	%p100, %r12, %r11;
	mov.u64 	%rd249, %rd9;
	mov.u32 	%r574, %r11;
	@%p100 bra 	$L__BB8_10;
	setp.lt.s64 	%p101, %rd9, %rd240;
	min.s64 	%rd249, %rd9, %rd240;
	selp.b32 	%r574, %r11, %r12, %p101;
$L__BB8_10:
	add.s32 	%r566, %r566, 256;
	add.s64 	%rd240, %rd240, 256;
	add.s64 	%rd239, %rd239, 1024;
	add.s32 	%r562, %r562, 1;
	setp.ne.s32 	%p102, %r562, 0;
	@%p102 bra 	$L__BB8_7;
$L__BB8_11:
	setp.lt.u32 	%p103, %r7, 768;
	@%p103 bra 	$L__BB8_26;
	add.s32 	%r569, %r566, 512;
$L__BB8_13:
	mov.u32 	%r21, %r569;
	add.s32 	%r337, %r21, -512;
	cvt.s64.s32 	%rd231, %r337;
	mul.wide.s32 	%rd232, %r337, 4;
	add.s64 	%rd17, %rd1, %rd232;
	add.s64 	%rd18, %rd192, %rd231;
	ld.global.u32 	%r23, [%rd17];
	setp.lt.s32 	%p104, %r574, %r23;
	mov.u64 	%rd246, %rd18;
	mov.u32 	%r571, %r23;
	@%p104 bra 	$L__BB8_16;
	setp.lt.s32 	%p105, %r23, %r574;
	mov.u64 	%rd246, %rd249;
	mov.u32 	%r571, %r574;
	@%p105 bra 	$L__BB8_16;
	setp.lt.s64 	%p106, %rd249, %rd18;
	min.s64 	%rd246, %rd249, %rd18;
	selp.b32 	%r571, %r574, %r23, %p106;
$L__BB8_16:
	add.s32 	%r338, %r21, -256;
	cvt.s64.s32 	%rd233, %r338;
	add.s64 	%rd21, %rd192, %rd233;
	ld.global.u32 	%r26, [%rd17+1024];
	setp.lt.s32 	%p107, %r571, %r26;
	mov.u64 	%rd247, %rd21;
	mov.u32 	%r572, %r26;
	@%p107 bra 	$L__BB8_19;
	setp.lt.s32 	%p108, %r26, %r571;
	mov.u64 	%rd247, %rd246;
	mov.u32 	%r572, %r571;
	@%p108 bra 	$L__BB8_19;
	setp.lt.s64 	%p109, %rd246, %rd21;
	min.s64 	%rd247, %rd246, %rd21;
	selp.b32 	%r572, %r571, %r26, %p109;
$L__BB8_19:
	cvt.s64.s32 	%rd234, %r21;
	add.s64 	%rd24, %rd192, %rd234;
	ld.global.u32 	%r29, [%rd17+2048];
	setp.lt.s32 	%p110, %r572, %r29;
	mov.u64 	%rd248, %rd24;
	mov.u32 	%r573, %r29;
	@%p110 bra 	$L__BB8_22;
	setp.lt.s32 	%p111, %r29, %r572;
	mov.u64 	%rd248, %rd247;
	mov.u32 	%r573, %r572;
	@%p111 bra 	$L__BB8_22;
	setp.lt.s64 	%p112, %rd247, %rd24;
	min.s64 	%rd248, %rd247, %rd24;
	selp.b32 	%r573, %r572, %r29, %p112;
$L__BB8_22:
	add.s32 	%r339, %r21, 256;
	cvt.s64.s32 	%rd235, %r339;
	add.s64 	%rd27, %rd192, %rd235;
	ld.global.u32 	%r32, [%rd17+3072];
	setp.lt.s32 	%p113, %r573, %r32;
	mov.u64 	%rd249, %rd27;
	mov.u32 	%r574, %r32;
	@%p113 bra 	$L__BB8_25;
	setp.lt.s32 	%p114, %r32, %r573;
	mov.u64 	%rd249, %rd248;
	mov.u32 	%r574, %r573;
	@%p114 bra 	$L__BB8_25;
	setp.lt.s64 	%p115, %rd248, %rd27;
	min.s64 	%rd249, %rd248, %rd27;
	selp.b32 	%r574, %r573, %r32, %p115;
$L__BB8_25:
	add.s32 	%r569, %r21, 1024;
	add.s32 	%r340, %r21, 512;
	setp.lt.s32 	%p116, %r340, %r1;
	@%p116 bra 	$L__BB8_13;
$L__BB8_26:
	setp.lt.s32 	%p117, %r1, 256;
	@%p117 bra 	$L__BB8_71;
	// begin inline asm
	mov.u32 %r454, %laneid;
	// end inline asm
	mov.b32 	%r472, 1;
	mov.b32 	%r473, 31;
	mov.b32 	%r474, -1;
	// begin inline asm
	shfl.sync.down.b32 %r455, %r574, %r472, %r473, %r474;
	// end inline asm
	// begin inline asm
	shfl.sync.down.b32 %r460, %r461, %r472, %r473, %r474;
	// end inline asm
	mov.b64 	{%r466, %r471}, %rd249;
	// begin inline asm
	shfl.sync.down.b32 %r465, %r466, %r472, %r473, %r474;
	// end inline asm
	// begin inline asm
	shfl.sync.down.b32 %r470, %r471, %r472, %r473, %r474;
	// end inline asm
	mov.b64 	%rd31, {%r465, %r470};
	setp.gt.s32 	%p169, %r454, 30;
	mov.u64 	%rd251, %rd249;
	mov.u32 	%r576, %r574;
	@%p169 bra 	$L__BB8_31;
	setp.lt.s32 	%p170, %r574, %r455;
	mov.u64 	%rd251, %rd31;
	mov.u32 	%r576, %r455;
	@%p170 bra 	$L__BB8_31;
	setp.lt.s32 	%p171, %r455, %r574;
	mov.u64 	%rd251, %rd249;
	mov.u32 	%r576, %r574;
	@%p171 bra 	$L__BB8_31;
	setp.lt.s64 	%p172, %rd249, %rd31;
	min.s64 	%rd251, %rd249, %rd31;
	selp.b32 	%r576, %r574, %r455, %p172;
$L__BB8_31:
	mov.b32 	%r492, 2;
	mov.b32 	%r493, 31;
	mov.b32 	%r494, -1;
	// begin inline asm
	shfl.sync.down.b32 %r475, %r576, %r492, %r493, %r494;
	// end inline asm
	// begin inline asm
	shfl.sync.down.b32 %r480, %r481, %r492, %r493, %r494;
	// end inline asm
	mov.b64 	{%r486, %r491}, %rd251;
	// begin inline asm
	shfl.sync.down.b32 %r485, %r486, %r492, %r493, %r494;
	// end inline asm
	// begin inline asm
	shfl.sync.down.b32 %r490, %r491, %r492, %r493, %r494;
	// end inline asm
	mov.b64 	%rd34, {%r485, %r490};
	setp.gt.s32 	%p173, %r454, 29;
	mov.u64 	%rd252, %rd251;
	mov.u32 	%r577, %r576;
	@%p173 bra 	$L__BB8_35;
	setp.lt.s32 	%p174, %r576, %r475;
	mov.u64 	%rd252, %rd34;
	mov.u32 	%r577, %r475;
	@%p174 bra 	$L__BB8_35;
	setp.lt.s32 	%p175, %r475, %r576;
	mov.u64 	%rd252, %rd251;
	mov.u32 	%r577, %r576;
	@%p175 bra 	$L__BB8_35;
	setp.lt.s64 	%p176, %rd251, %rd34;
	min.s64 	%rd252, %rd251, %rd34;
	selp.b32 	%r577, %r576, %r475, %p176;
$L__BB8_35:
	mov.b32 	%r512, 4;
	mov.b32 	%r513, 31;
	mov.b32 	%r514, -1;
	// begin inline asm
	shfl.sync.down.b32 %r495, %r577, %r512, %r513, %r514;
	// end inline asm
	// begin inline asm
	shfl.sync.down.b32 %r500, %r501, %r512, %r513, %r514;
	// end inline asm
	mov.b64 	{%r506, %r511}, %rd252;
	// begin inline asm
	shfl.sync.down.b32 %r505, %r506, %r512, %r513, %r514;
	// end inline asm
	// begin inline asm
	shfl.sync.down.b32 %r510, %r511, %r512, %r513, %r514;
	// end inline asm
	mov.b64 	%rd37, {%r505, %r510};
	setp.gt.s32 	%p177, %r454, 27;
	mov.u64 	%rd253, %rd252;
	mov.u32 	%r578, %r577;
	@%p177 bra 	$L__BB8_39;
	setp.lt.s32 	%p178, %r577, %r495;
	mov.u64 	%rd253, %rd37;
	mov.u32 	%r578, %r495;
	@%p178 bra 	$L__BB8_39;
	setp.lt.s32 	%p179, %r495, %r577;
	mov.u64 	%rd253, %rd252;
	mov.u32 	%r578, %r577;
	@%p179 bra 	$L__BB8_39;
	setp.lt.s64 	%p180, %rd252, %rd37;
	min.s64 	%rd253, %rd252, %rd37;
	selp.b32 	%r578, %r577, %r495, %p180;
$L__BB8_39:
	mov.b32 	%r532, 8;
	mov.b32 	%r533, 31;
	mov.b32 	%r534, -1;
	// begin inline asm
	shfl.sync.down.b32 %r515, %r578, %r532, %r533, %r534;
	// end inline asm
	// begin inline asm
	shfl.sync.down.b32 %r520, %r521, %r532, %r533, %r534;
	// end inline asm
	mov.b64 	{%r526, %r531}, %rd253;
	// begin inline asm
	shfl.sync.down.b32 %r525, %r526, %r532, %r533, %r534;
	// end inline asm
	// begin inline asm
	shfl.sync.down.b32 %r530, %r531, %r532, %r533, %r534;
	// end inline asm
	mov.b64 	%rd40, {%r525, %r530};
	setp.gt.s32 	%p181, %r454, 23;
	mov.u64 	%rd254, %rd253;
	mov.u32 	%r579, %r578;
	@%p181 bra 	$L__BB8_43;
	setp.lt.s32 	%p182, %r578, %r515;
	mov.u64 	%rd254, %rd40;
	mov.u32 	%r579, %r515;
	@%p182 bra 	$L__BB8_43;
	setp.lt.s32 	%p183, %r515, %r578;
	mov.u64 	%rd254, %rd253;
	mov.u32 	%r579, %r578;
	@%p183 bra 	$L__BB8_43;
	setp.lt.s64 	%p184, %rd253, %rd40;
	min.s64 	%rd254, %rd253, %rd40;
	selp.b32 	%r579, %r578, %r515, %p184;
$L__BB8_43:
	mov.b32 	%r552, 16;
	mov.b32 	%r553, 31;
	mov.b32 	%r554, -1;
	// begin inline asm
	shfl.sync.down.b32 %r535, %r579, %r552, %r553, %r554;
	// end inline asm
	// begin inline asm
	shfl.sync.down.b32 %r540, %r541, %r552, %r553, %r554;
	// end inline asm
	mov.b64 	{%r546, %r551}, %rd254;
	// begin inline asm
	shfl.sync.down.b32 %r545, %r546, %r552, %r553, %r554;
	// end inline asm
	// begin inline asm
	shfl.sync.down.b32 %r550, %r551, %r552, %r553, %r554;
	// end inline asm
	mov.b64 	%rd43, {%r545, %r550};
	setp.gt.s32 	%p185, %r454, 15;
	mov.u64 	%rd306, %rd254;
	mov.u32 	%r631, %r579;
	@%p185 bra 	$L__BB8_47;
	setp.lt.s32 	%p186, %r579, %r535;
	mov.u64 	%rd306, %rd43;
	mov.u32 	%r631, %r535;
	@%p186 bra 	$L__BB8_47;
	setp.lt.s32 	%p187, %r535, %r579;
	mov.u64 	%rd306, %rd254;
	mov.u32 	%r631, %r579;
	@%p187 bra 	$L__BB8_47;
	setp.lt.s64 	%p188, %rd254, %rd43;
	min.s64 	%rd306, %rd254, %rd43;
	selp.b32 	%r631, %r579, %r535, %p188;
$L__BB8_47:
	setp.ne.s32 	%p189, %r454, 0;
	@%p189 bra 	$L__BB8_49;
	shr.u32 	%r555, %r2, 1;
	and.b32  	%r556, %r555, 496;
	mov.u32 	%r557, _ZN6thrust24THRUST_300001_SM_1000_NS8cuda_cub4core6detail5shmemE;
	add.s32 	%r558, %r557, %r556;
	st.shared.u32 	[%r558+8], %r631;
	st.shared.u64 	[%r558+16], %rd306;
$L__BB8_49:
	bar.sync 	0;
	setp.ne.s32 	%p190, %r2, 0;
	@%p190 bra 	$L__BB8_204;
	ld.shared.u32 	%r53, [_ZN6thrust24THRUST_300001_SM_1000_NS8cuda_cub4core6detail5shmemE+24];
	ld.shared.u64 	%rd46, [_ZN6thrust24THRUST_300001_SM_1000_NS8cuda_cub4core6detail5shmemE+32];
	setp.lt.s32 	%p191, %r631, %r53;
	mov.u64 	%rd256, %rd46;
	mov.u32 	%r581, %r53;
	@%p191 bra 	$L__BB8_53;
	setp.lt.s32 	%p192, %r53, %r631;
	mov.u64 	%rd256, %rd306;
	mov.u32 	%r581, %r631;
	@%p192 bra 	$L__BB8_53;
	setp.lt.s64 	%p193, %rd306, %rd46;
	min.s64 	%rd256, %rd306, %rd46;
	selp.b32 	%r581, %r631, %r53, %p193;
$L__BB8_53:
	ld.shared.u32 	%r56, [_ZN6thrust24THRUST_300001_SM_1000_NS8cuda_cub4core6detail5shmemE+40];
	ld.shared.u64 	%rd49, [_ZN6thrust24THRUST_300001_SM_1000_NS8cuda_cub4core6detail5shmemE+48];
	setp.lt.s32 	%p194, %r581, %r56;
	mov.u64 	%rd257, %rd49;
	mov.u32 	%r582, %r56;
	@%p194 bra 	$L__BB8_56;
	setp.lt.s32 	%p195, %r56, %r581;
	mov.u64 	%rd257, %rd256;
	mov.u32 	%r582, %r581;
	@%p195 bra 	$L__BB8_56;
	setp.lt.s64 	%p196, %rd256, %rd49;
	min.s64 	%rd257, %rd256, %rd49;
	selp.b32 	%r582, %r581, %r56, %p196;
$L__BB8_56:
	ld.shared.u32 	%r59, [_ZN6thrust24THRUST_300001_SM_1000_NS8cuda_cub4core6detail5shmemE+56];
	ld.shared.u64 	%rd52, [_ZN6thrust24THRUST_300001_SM_1000_NS8cuda_cub4core6detail5shmemE+64];
	setp.lt.s32 	%p197, %r582, %r59;
	mov.u64 	%rd258, %rd52;
	mov.u32 	%r583, %r59;
	@%p197 bra 	$L__BB8_59;
	setp.lt.s32 	%p198, %r59, %r582;
	mov.u64 	%rd258, %rd257;
	mov.u32 	%r583, %r582;
	@%p198 bra 	$L__BB8_59;
	setp.lt.s64 	%p199, %rd257, %rd52;
	min.s64 	%rd258, %rd257, %rd52;
	selp.b32 	%r583, %r582, %r59, %p199;
$L__BB8_59:
	ld.shared.u32 	%r62, [_ZN6thrust24THRUST_300001_SM_1000_NS8cuda_cub4core6detail5shmemE+72];
	ld.shared.u64 	%rd55, [_ZN6thrust24THRUST_300001_SM_1000_NS8cuda_cub4core6detail5shmemE+80];
	setp.lt.s32 	%p200, %r583, %r62;
	mov.u64 	%rd259, %rd55;
	mov.u32 	%r584, %r62;
	@%p200 bra 	$L__BB8_62;
	setp.lt.s32 	%p201, %r62, %r583;
	mov.u64 	%rd259, %rd258;
	mov.u32 	%r584, %r583;
	@%p201 bra 	$L__BB8_62;
	setp.lt.s64 	%p202, %rd258, %rd55;
	min.s64 	%rd259, %rd258, %rd55;
	selp.b32 	%r584, %r583, %r62, %p202;
$L__BB8_62:
	ld.shared.u32 	%r65, [_ZN6thrust24THRUST_300001_SM_1000_NS8cuda_cub4core6detail5shmemE+88];
	ld.shared.u64 	%rd58, [_ZN6thrust24THRUST_300001_SM_1000_NS8cuda_cub4core6detail5shmemE+96];
	setp.lt.s32 	%p203, %r584, %r65;
	mov.u64 	%rd260, %rd58;
	mov.u32 	%r585, %r65;
	@%p203 bra 	$L__BB8_65;
	setp.lt.s32 	%p204, %r65, %r584;
	mov.u64 	%rd260, %rd259;
	mov.u32 	%r585, %r584;
	@%p204 bra 	$L__BB8_65;
	setp.lt.s64 	%p205, %rd259, %rd58;
	min.s64 	%rd260, %rd259, %rd58;
	selp.b32 	%r585, %r584, %r65, %p205;
$L__BB8_65:
	ld.shared.u32 	%r68, [_ZN6thrust24THRUST_300001_SM_1000_NS8cuda_cub4core6detail5shmemE+104];
	ld.shared.u64 	%rd61, [_ZN6thrust24THRUST_300001_SM_1000_NS8cuda_cub4core6detail5shmemE+112];
	setp.lt.s32 	%p206, %r585, %r68;
	mov.u64 	%rd261, %rd61;
	mov.u32 	%r586, %r68;
	@%p206 bra 	$L__BB8_68;
	setp.lt.s32 	%p207, %r68, %r585;
	mov.u64 	%rd261, %rd260;
	mov.u32 	%r586, %r585;
	@%p207 bra 	$L__BB8_68;
	setp.lt.s64 	%p208, %rd260, %rd61;
	min.s64 	%rd261, %rd260, %rd61;
	selp.b32 	%r586, %r585, %r68, %p208;
$L__BB8_68:
	ld.shared.u32 	%r71, [_ZN6thrust24THRUST_300001_SM_1000_NS8cuda_cub4core6detail5shmemE+120];
	ld.shared.u64 	%rd64, [_ZN6thrust24THRUST_300001_SM_1000_NS8cuda_cub4core6detail5shmemE+128];
	setp.lt.s32 	%p209, %r586, %r71;
	mov.u32 	%r631, %r71;
	mov.u64 	%rd306, %rd64;
	@%p209 bra 	$L__BB8_204;
	setp.lt.s32 	%p210, %r71, %r586;
	mov.u32 	%r631, %r586;
	mov.u64 	%rd306, %rd261;
	@%p210 bra 	$L__BB8_204;
	setp.lt.s64 	%p211, %rd261, %rd64;
	min.s64 	%rd306, %rd261, %rd64;
	selp.b32 	%r631, %r586, %r71, %p211;
	bra.uni 	$L__BB8_204;
$L__BB8_71:
	// begin inline asm
	mov.u32 %r341, %laneid;
	// end inline asm
	and.b32  	%r362, %r2, 992;
	add.s32 	%r363, %r362, 32;
	setp.gt.s32 	%p118, %r363, %r1;
	not.b32 	%r364, %r362;
	add.s32 	%r365, %r1, %r364;
	selp.b32 	%r360, %r365, 31, %p118;
	mov.b32 	%r359, 1;
	mov.b32 	%r361, -1;
	// begin inline asm
	shfl.sync.down.b32 %r342, %r574, %r359, %r360, %r361;
	// end inline asm
	// begin inline asm
	shfl.sync.down.b32 %r347, %r348, %r359, %r360, %r361;
	// end inline asm
	mov.b64 	{%r353, %r358}, %rd249;
	// begin inline asm
	shfl.sync.down.b32 %r352, %r353, %r359, %r360, %r361;
	// end inline asm
	// begin inline asm
	shfl.sync.down.b32 %r357, %r358, %r359, %r360, %r361;
	// end inline asm
	mov.b64 	%rd66, {%r352, %r357};
	setp.ge.s32 	%p119, %r341, %r360;
	mov.u32 	%r587, %r574;
	mov.u64 	%rd262, %rd249;
	@%p119 bra 	$L__BB8_75;
	setp.lt.s32 	%p120, %r574, %r342;
	mov.u32 	%r587, %r342;
	mov.u64 	%rd262, %rd66;
	@%p120 bra 	$L__BB8_75;
	setp.lt.s32 	%p121, %r342, %r574;
	mov.u32 	%r587, %r574;
	mov.u64 	%rd262, %rd249;
	@%p121 bra 	$L__BB8_75;
	setp.lt.s64 	%p122, %rd249, %rd66;
	selp.b32 	%r587, %r574, %r342, %p122;
	min.s64 	%rd262, %rd249, %rd66;
$L__BB8_75:
	mov.b32 	%r383, 2;
	mov.b32 	%r385, -1;
	// begin inline asm
	shfl.sync.down.b32 %r366, %r587, %r383, %r360, %r385;
	// end inline asm
	// begin inline asm
	shfl.sync.down.b32 %r371, %r372, %r383, %r360, %r385;
	// end inline asm
	mov.b64 	{%r377, %r382}, %rd262;
	// begin inline asm
	shfl.sync.down.b32 %r376, %r377, %r383, %r360, %r385;
	// end inline asm
	// begin inline asm
	shfl.sync.down.b32 %r381, %r382, %r383, %r360, %r385;
	// end inline asm
	mov.b64 	%rd69, {%r376, %r381};
	add.s32 	%r386, %r341, 2;
	setp.gt.s32 	%p123, %r386, %r360;
	mov.u32 	%r588, %r587;
	mov.u64 	%rd263, %rd262;
	@%p123 bra 	$L__BB8_79;
	setp.lt.s32 	%p124, %r587, %r366;
	mov.u32 	%r588, %r366;
	mov.u64 	%rd263, %rd69;
	@%p124 bra 	$L__BB8_79;
	setp.lt.s32 	%p125, %r366, %r587;
	mov.u32 	%r588, %r587;
	mov.u64 	%rd263, %rd262;
	@%p125 bra 	$L__BB8_79;
	setp.lt.s64 	%p126, %rd262, %rd69;
	selp.b32 	%r588, %r587, %r366, %p126;
	min.s64 	%rd263, %rd262, %rd69;
$L__BB8_79:
	mov.b32 	%r404, 4;
	mov.b32 	%r406, -1;
	// begin inline asm
	shfl.sync.down.b32 %r387, %r588, %r404, %r360, %r406;
	// end inline asm
	// begin inline asm
	shfl.sync.down.b32 %r392, %r393, %r404, %r360, %r406;
	// end inline asm
	mov.b64 	{%r398, %r403}, %rd263;
	// begin inline asm
	shfl.sync.down.b32 %r397, %r398, %r404, %r360, %r406;
	// end inline asm
	// begin inline asm
	shfl.sync.down.b32 %r402, %r403, %r404, %r360, %r406;
	// end inline asm
	mov.b64 	%rd72, {%r397, %r402};
	add.s32 	%r407, %r341, 4;
	setp.gt.s32 	%p127, %r407, %r360;
	mov.u32 	%r589, %r588;
	mov.u64 	%rd264, %rd263;
	@%p127 bra 	$L__BB8_83;
	setp.lt.s32 	%p128, %r588, %r387;
	mov.u32 	%r589, %r387;
	mov.u64 	%rd264, %rd72;
	@%p128 bra 	$L__BB8_83;
	setp.lt.s32 	%p129, %r387, %r588;
	mov.u32 	%r589, %r588;
	mov.u64 	%rd264, %rd263;
	@%p129 bra 	$L__BB8_83;
	setp.lt.s64 	%p130, %rd263, %rd72;
	selp.b32 	%r589, %r588, %r387, %p130;
	min.s64 	%rd264, %rd263, %rd72;
$L__BB8_83:
	mov.b32 	%r425, 8;
	mov.b32 	%r427, -1;
	// begin inline asm
	shfl.sync.down.b32 %r408, %r589, %r425, %r360, %r427;
	// end inline asm
	// begin inline asm
	shfl.sync.down.b32 %r413, %r414, %r425, %r360, %r427;
	// end inline asm
	mov.b64 	{%r419, %r424}, %rd264;
	// begin inline asm
	shfl.sync.down.b32 %r418, %r419, %r425, %r360, %r427;
	// end inline asm
	// begin inline asm
	shfl.sync.down.b32 %r423, %r424, %r425, %r360, %r427;
	// end inline asm
	mov.b64 	%rd75, {%r418, %r423};
	add.s32 	%r428, %r341, 8;
	setp.gt.s32 	%p131, %r428, %r360;
	mov.u32 	%r590, %r589;
	mov.u64 	%rd265, %rd264;
	@%p131 bra 	$L__BB8_87;
	setp.lt.s32 	%p132, %r589, %r408;
	mov.u32 	%r590, %r408;
	mov.u64 	%rd265, %rd75;
	@%p132 bra 	$L__BB8_87;
	setp.lt.s32 	%p133, %r408, %r589;
	mov.u32 	%r590, %r589;
	mov.u64 	%rd265, %rd264;
	@%p133 bra 	$L__BB8_87;
	setp.lt.s64 	%p134, %rd264, %rd75;
	selp.b32 	%r590, %r589, %r408, %p134;
	min.s64 	%rd265, %rd264, %rd75;
$L__BB8_87:
	mov.b32 	%r446, 16;
	mov.b32 	%r448, -1;
	// begin inline asm
	shfl.sync.down.b32 %r429, %r590, %r446, %r360, %r448;
	// end inline asm
	// begin inline asm
	shfl.sync.down.b32 %r434, %r435, %r446, %r360, %r448;
	// end inline asm
	mov.b64 	{%r440, %r445}, %rd265;
	// begin inline asm
	shfl.sync.down.b32 %r439, %r440, %r446, %r360, %r448;
	// end inline asm
	// begin inline asm
	shfl.sync.down.b32 %r444, %r445, %r446, %r360, %r448;
	// end inline asm
	mov.b64 	%rd78, {%r439, %r444};
	add.s32 	%r449, %r341, 16;
	setp.gt.s32 	%p135, %r449, %r360;
	mov.u32 	%r631, %r590;
	mov.u64 	%rd306, %rd265;
	@%p135 bra 	$L__BB8_91;
	setp.lt.s32 	%p136, %r590, %r429;
	mov.u32 	%r631, %r429;
	mov.u64 	%rd306, %rd78;
	@%p136 bra 	$L__BB8_91;
	setp.lt.s32 	%p137, %r429, %r590;
	mov.u32 	%r631, %r590;
	mov.u64 	%rd306, %rd265;
	@%p137 bra 	$L__BB8_91;
	setp.lt.s64 	%p138, %rd265, %rd78;
	selp.b32 	%r631, %r590, %r429, %p138;
	min.s64 	%rd306, %rd265, %rd78;
$L__BB8_91:
	setp.ne.s32 	%p139, %r341, 0;
	@%p139 bra 	$L__BB8_93;
	shr.u32 	%r450, %r2, 1;
	and.b32  	%r451, %r450, 496;
	mov.u32 	%r452, _ZN6thrust24THRUST_300001_SM_1000_NS8cuda_cub4core6detail5shmemE;
	add.s32 	%r453, %r452, %r451;
	st.shared.u32 	[%r453+8], %r631;
	st.shared.u64 	[%r453+16], %rd306;
$L__BB8_93:
	bar.sync 	0;
	setp.ne.s32 	%p140, %r2, 0;
	@%p140 bra 	$L__BB8_204;
	setp.lt.s32 	%p141, %r1, 33;
	mov.u32 	%r592, %r631;
	mov.u64 	%rd267, %rd306;
	@%p141 bra 	$L__BB8_98;
	ld.shared.u32 	%r90, [_ZN6thrust24THRUST_300001_SM_1000_NS8cuda_cub4core6detail5shmemE+24];
	ld.shared.u64 	%rd81, [_ZN6thrust24THRUST_300001_SM_1000_NS8cuda_cub4core6detail5shmemE+32];
	setp.lt.s32 	%p142, %r631, %r90;
	mov.u32 	%r592, %r90;
	mov.u64 	%rd267, %rd81;
	@%p142 bra 	$L__BB8_98;
	setp.lt.s32 	%p143, %r90, %r631;
	mov.u32 	%r592, %r631;
	mov.u64 	%rd267, %rd306;
	@%p143 bra 	$L__BB8_98;
	setp.lt.s64 	%p144, %rd306, %rd81;
	selp.b32 	%r592, %r631, %r90, %p144;
	min.s64 	%rd267, %rd306, %rd81;
$L__BB8_98:
	setp.lt.s32 	%p145, %r1, 65;
	mov.u32 	%r593, %r592;
	mov.u64 	%rd268, %rd267;
	@%p145 bra 	$L__BB8_102;
	ld.shared.u32 	%r93, [_ZN6thrust24THRUST_300001_SM_1000_NS8cuda_cub4core6detail5shmemE+40];
	ld.shared.u64 	%rd84, [_ZN6thrust24THRUST_300001_SM_1000_NS8cuda_cub4core6detail5shmemE+48];
	setp.lt.s32 	%p146, %r592, %r93;
	mov.u32 	%r593, %r93;
	mov.u64 	%rd268, %rd84;
	@%p146 bra 	$L__BB8_102;
	setp.lt.s32 	%p147, %r93, %r592;
	mov.u32 	%r593, %r592;
	mov.u64 	%rd268, %rd267;
	@%p147 bra 	$L__BB8_102;
	setp.lt.s64 	%p148, %rd267, %rd84;
	selp.b32 	%r593, %r592, %r93, %p148;
	min.s64 	%rd268, %rd267, %rd84;
$L__BB8_102:
	setp.lt.s32 	%p149, %r1, 97;
	mov.u32 	%r594, %r593;
	mov.u64 	%rd269, %rd268;
	@%p149 bra 	$L__BB8_106;
	ld.shared.u32 	%r96, [_ZN6thrust24THRUST_300001_SM_1000_NS8cuda_cub4core6detail5shmemE+56];
	ld.shared.u64 	%rd87, [_ZN6thrust24THRUST_300001_SM_1000_NS8cuda_cub4core6detail5shmemE+64];
	setp.lt.s32 	%p150, %r593, %r96;
	mov.u32 	%r594, %r96;
	mov.u64 	%rd269, %rd87;
	@%p150 bra 	$L__BB8_106;
	setp.lt.s32 	%p151, %r96, %r593;
	mov.u32 	%r594, %r593;
	mov.u64 	%rd269, %rd268;
	@%p151 bra 	$L__BB8_106;
	setp.lt.s64 	%p152, %rd268, %rd87;
	selp.b32 	%r594, %r593, %r96, %p152;
	min.s64 	%rd269, %rd268, %rd87;
$L__BB8_106:
	setp.lt.s32 	%p153, %r1, 129;
	mov.u32 	%r595, %r594;
	mov.u64 	%rd270, %rd269;
	@%p153 bra 	$L__BB8_110;
	ld.shared.u32 	%r99, [_ZN6thrust24THRUST_300001_SM_1000_NS8cuda_cub4core6detail5shmemE+72];
	ld.shared.u64 	%rd90, [_ZN6thrust24THRUST_300001_SM_1000_NS8cuda_cub4core6detail5shmemE+80];
	setp.lt.s32 	%p154, %r594, %r99;
	mov.u32 	%r595, %r99;
	mov.u64 	%rd270, %rd90;
	@%p154 bra 	$L__BB8_110;
	setp.lt.s32 	%p155, %r99, %r594;
	mov.u32 	%r595, %r594;
	mov.u64 	%rd270, %rd269;
	@%p155 bra 	$L__BB8_110;
	setp.lt.s64 	%p156, %rd269, %rd90;
	selp.b32 	%r595, %r594, %r99, %p156;
	min.s64 	%rd270, %rd269, %rd90;
$L__BB8_110:
	setp.lt.s32 	%p157, %r1, 161;
	mov.u32 	%r596, %r595;
	mov.u64 	%rd271, %rd270;
	@%p157 bra 	$L__BB8_114;
	ld.shared.u32 	%r102, [_ZN6thrust24THRUST_300001_SM_1000_NS8cuda_cub4core6detail5shmemE+88];
	ld.shared.u64 	%rd93, [_ZN6thrust24THRUST_300001_SM_1000_NS8cuda_cub4core6detail5shmemE+96];
	setp.lt.s32 	%p158, %r595, %r102;
	mov.u32 	%r596, %r102;
	mov.u64 	%rd271, %rd93;
	@%p158 bra 	$L__BB8_114;
	setp.lt.s32 	%p159, %r102, %r595;
	mov.u32 	%r596, %r595;
	mov.u64 	%rd271, %rd270;
	@%p159 bra 	$L__BB8_114;
	setp.lt.s64 	%p160, %rd270, %rd93;
	selp.b32 	%r596, %r595, %r102, %p160;
	min.s64 	%rd271, %rd270, %rd93;
$L__BB8_114:
	setp.lt.s32 	%p161, %r1, 193;
	mov.u32 	%r597, %r596;
	mov.u64 	%rd272, %rd271;
	@%p161 bra 	$L__BB8_118;
	ld.shared.u32 	%r105, [_ZN6thrust24THRUST_300001_SM_1000_NS8cuda_cub4core6detail5shmemE+104];
	ld.shared.u64 	%rd96, [_ZN6thrust24THRUST_300001_SM_1000_NS8cuda_cub4core6detail5shmemE+112];
	setp.lt.s32 	%p162, %r596, %r105;
	mov.u32 	%r597, %r105;
	mov.u64 	%rd272, %rd96;
	@%p162 bra 	$L__BB8_118;
	setp.lt.s32 	%p163, %r105, %r596;
	mov.u32 	%r597, %r596;
	mov.u64 	%rd272, %rd271;
	@%p163 bra 	$L__BB8_118;
	setp.lt.s64 	%p164, %rd271, %rd96;
	selp.b32 	%r597, %r596, %r105, %p164;
	min.s64 	%rd272, %rd271, %rd96;
$L__BB8_118:
	setp.lt.s32 	%p165, %r1, 225;
	mov.u32 	%r631, %r597;
	mov.u64 	%rd306, %rd272;
	@%p165 bra 	$L__BB8_204;
	ld.shared.u32 	%r108, [_ZN6thrust24THRUST_300001_SM_1000_NS8cuda_cub4core6detail5shmemE+120];
	ld.shared.u64 	%rd99, [_ZN6thrust24THRUST_300001_SM_1000_NS8cuda_cub4core6detail5shmemE+128];
	setp.lt.s32 	%p166, %r597, %r108;
	mov.u32 	%r631, %r108;
	mov.u64 	%rd306, %rd99;
	@%p166 bra 	$L__BB8_204;
	setp.lt.s32 	%p167, %r108, %r597;
	mov.u32 	%r631, %r597;
	mov.u64 	%rd306, %rd272;
	@%p167 bra 	$L__BB8_204;
	setp.lt.s64 	%p168, %rd272, %rd99;
	selp.b32 	%r631, %r597, %r108, %p168;
	min.s64 	%rd306, %rd272, %rd99;
	bra.uni 	$L__BB8_204;
$L__BB8_122:
	mov.u32 	%r110, %tid.x;
	cvt.u64.u32 	%rd101, %r110;
	mul.wide.u32 	%rd195, %r110, 4;
	add.s64 	%rd102, %rd1, %rd195;
	ld.global.u32 	%r200, [%rd102];
	add.s32 	%r201, %r110, 256;
	cvt.u64.u32 	%rd196, %r201;
	ld.global.u32 	%r202, [%rd102+1024];
	add.s32 	%r203, %r110, 512;
	cvt.u64.u32 	%rd197, %r203;
	ld.global.u32 	%r204, [%rd102+2048];
	add.s32 	%r205, %r110, 768;
	cvt.u64.u32 	%rd198, %r205;
	ld.global.u32 	%r206, [%rd102+3072];
	or.b32  	%r207, %r110, 1024;
	cvt.u64.u32 	%rd103, %r207;
	add.s64 	%rd293, %rd192, %rd103;
	ld.global.u32 	%r618, [%rd102+4096];
	setp.lt.s32 	%p3, %r200, %r202;
	max.s32 	%r208, %r200, %r202;
	selp.b64 	%rd199, %rd196, %rd101, %p3;
	setp.lt.s32 	%p4, %r208, %r204;
	max.s32 	%r209, %r208, %r204;
	selp.b64 	%rd200, %rd197, %rd199, %p4;
	setp.lt.s32 	%p5, %r209, %r206;
	max.s32 	%r112, %r209, %r206;
	selp.b64 	%rd105, %rd198, %rd200, %p5;
	setp.lt.s32 	%p6, %r112, %r618;
	@%p6 bra 	$L__BB8_124;
	setp.lt.s32 	%p7, %r618, %r112;
	setp.lt.u64 	%p8, %rd105, %rd103;
	or.pred  	%p9, %p7, %p8;
	selp.b32 	%r618, %r112, %r618, %p9;
	add.s64 	%rd201, %rd192, %rd105;
	selp.b64 	%rd293, %rd201, %rd293, %p9;
$L__BB8_124:
	setp.lt.u64 	%p10, %rd194, 2560;
	mov.b64 	%rd282, 1280;
	@%p10 bra 	$L__BB8_137;
	mov.b64 	%rd274, 1280;
	mov.u32 	%r599, %r618;
$L__BB8_126:
	add.s64 	%rd204, %rd274, %rd101;
	shl.b64 	%rd205, %rd274, 2;
	add.s64 	%rd206, %rd102, %rd205;
	add.s64 	%rd110, %rd204, %rd192;
	ld.global.u32 	%r600, [%rd206];
	ld.global.u32 	%r601, [%rd206+1024];
	add.s64 	%rd278, %rd110, 512;
	ld.global.u32 	%r602, [%rd206+2048];
	add.s64 	%rd279, %rd110, 768;
	ld.global.u32 	%r603, [%rd206+3072];
	ld.global.u32 	%r618, [%rd206+4096];
	setp.lt.s32 	%p11, %r599, %r600;
	mov.u64 	%rd276, %rd110;
	@%p11 bra 	$L__BB8_128;
	setp.lt.s32 	%p12, %r600, %r599;
	setp.lt.s64 	%p13, %rd293, %rd110;
	or.pred  	%p14, %p12, %p13;
	selp.b32 	%r600, %r599, %r600, %p14;
	selp.b64 	%rd276, %rd293, %rd110, %p14;
$L__BB8_128:
	add.s64 	%rd277, %rd110, 256;
	setp.lt.s32 	%p15, %r600, %r601;
	@%p15 bra 	$L__BB8_130;
	setp.lt.s32 	%p16, %r601, %r600;
	setp.lt.s64 	%p17, %rd276, %rd277;
	or.pred  	%p18, %p16, %p17;
	selp.b32 	%r601, %r600, %r601, %p18;
	selp.b64 	%rd277, %rd276, %rd277, %p18;
$L__BB8_130:
	setp.lt.s32 	%p19, %r601, %r602;
	@%p19 bra 	$L__BB8_132;
	setp.lt.s32 	%p20, %r602, %r601;
	setp.lt.s64 	%p21, %rd277, %rd278;
	or.pred  	%p22, %p20, %p21;
	selp.b32 	%r602, %r601, %r602, %p22;
	selp.b64 	%rd278, %rd277, %rd278, %p22;
$L__BB8_132:
	setp.lt.s32 	%p23, %r602, %r603;
	@%p23 bra 	$L__BB8_134;
	setp.lt.s32 	%p24, %r603, %r602;
	setp.lt.s64 	%p25, %rd278, %rd279;
	or.pred  	%p26, %p24, %p25;
	selp.b32 	%r603, %r602, %r603, %p26;
	selp.b64 	%rd279, %rd278, %rd279, %p26;
$L__BB8_134:
	add.s64 	%rd210, %rd204, %rd192;
	add.s64 	%rd293, %rd210, 1024;
	setp.lt.s32 	%p27, %r603, %r618;
	@%p27 bra 	$L__BB8_136;
	setp.lt.s32 	%p28, %r618, %r603;
	setp.lt.s64 	%p29, %rd279, %rd293;
	or.pred  	%p30, %p28, %p29;
	selp.b32 	%r618, %r603, %r618, %p30;
	selp.b64 	%rd293, %rd279, %rd293, %p30;
$L__BB8_136:
	add.s64 	%rd282, %rd274, 1280;
	add.s64 	%rd211, %rd274, 2560;
	setp.le.s64 	%p31, %rd211, %rd194;
	mov.u64 	%rd274, %rd282;
	mov.u32 	%r599, %r618;
	@%p31 bra 	$L__BB8_126;
$L__BB8_137:
	setp.le.s64 	%p32, %rd194, %rd282;
	@%p32 bra 	$L__BB8_160;
	cvt.u32.u64 	%r210, %rd282;
	cvt.u32.u64 	%r211, %rd194;
	sub.s32 	%r132, %r211, %r210;
	setp.ge.s32 	%p33, %r110, %r132;
	@%p33 bra 	$L__BB8_160;
	cvta.to.global.u64 	%rd128, %rd191;
	not.b32 	%r214, %r110;
	add.s32 	%r215, %r214, %r211;
	sub.s32 	%r133, %r215, %r210;
	and.b32  	%r217, %r133, 768;
	setp.eq.s32 	%p34, %r217, 768;
	mov.u32 	%r610, %r110;
	@%p34 bra 	$L__BB8_145;
	add.s64 	%rd213, %rd282, %rd101;
	add.s64 	%rd284, %rd213, %rd192;
	shl.b64 	%rd214, %rd213, 2;
	add.s64 	%rd283, %rd128, %rd214;
	shr.u32 	%r218, %r133, 8;
	add.s32 	%r219, %r218, 1;
	and.b32  	%r220, %r219, 3;
	neg.s32 	%r606, %r220;
	mov.u32 	%r610, %r110;
$L__BB8_141:
	.pragma "nounroll";
	mov.u64 	%rd133, %rd293;
	mov.u32 	%r137, %r618;
	ld.global.u32 	%r138, [%rd283];
	setp.lt.s32 	%p35, %r137, %r138;
	mov.u32 	%r618, %r138;
	mov.u64 	%rd293, %rd284;
	@%p35 bra 	$L__BB8_144;
	setp.lt.s32 	%p36, %r138, %r137;
	mov.u32 	%r618, %r137;
	mov.u64 	%rd293, %rd133;
	@%p36 bra 	$L__BB8_144;
	setp.lt.s64 	%p37, %rd133, %rd284;
	selp.b32 	%r618, %r137, %r138, %p37;
	min.s64 	%rd293, %rd133, %rd284;
$L__BB8_144:
	add.s32 	%r610, %r610, 256;
	add.s64 	%rd284, %rd284, 256;
	add.s64 	%rd283, %rd283, 1024;
	add.s32 	%r606, %r606, 1;
	setp.ne.s32 	%p38, %r606, 0;
	@%p38 bra 	$L__BB8_141;
$L__BB8_145:
	setp.lt.u32 	%p39, %r133, 768;
	@%p39 bra 	$L__BB8_160;
	add.s32 	%r613, %r610, 512;
$L__BB8_147:
	mov.u32 	%r147, %r613;
	add.s32 	%r221, %r147, -512;
	cvt.u64.u32 	%rd215, %r221;
	add.s64 	%rd216, %rd282, %rd215;
	shl.b64 	%rd217, %rd216, 2;
	add.s64 	%rd141, %rd128, %rd217;
	add.s64 	%rd142, %rd216, %rd192;
	ld.global.u32 	%r149, [%rd141];
	setp.lt.s32 	%p40, %r618, %r149;
	mov.u32 	%r615, %r149;
	mov.u64 	%rd290, %rd142;
	@%p40 bra 	$L__BB8_150;
	setp.lt.s32 	%p41, %r149, %r618;
	mov.u32 	%r615, %r618;
	mov.u64 	%rd290, %rd293;
	@%p41 bra 	$L__BB8_150;
	setp.lt.s64 	%p42, %rd293, %rd142;
	selp.b32 	%r615, %r618, %r149, %p42;
	min.s64 	%rd290, %rd293, %rd142;
$L__BB8_150:
	add.s32 	%r222, %r147, -256;
	cvt.u64.u32 	%rd218, %r222;
	add.s64 	%rd219, %rd282, %rd218;
	add.s64 	%rd145, %rd219, %rd192;
	ld.global.u32 	%r152, [%rd141+1024];
	setp.lt.s32 	%p43, %r615, %r152;
	mov.u32 	%r616, %r152;
	mov.u64 	%rd291, %rd145;
	@%p43 bra 	$L__BB8_153;
	setp.lt.s32 	%p44, %r152, %r615;
	mov.u32 	%r616, %r615;
	mov.u64 	%rd291, %rd290;
	@%p44 bra 	$L__BB8_153;
	setp.lt.s64 	%p45, %rd290, %rd145;
	selp.b32 	%r616, %r615, %r152, %p45;
	min.s64 	%rd291, %rd290, %rd145;
$L__BB8_153:
	cvt.u64.u32 	%rd220, %r147;
	add.s64 	%rd221, %rd282, %rd220;
	add.s64 	%rd148, %rd221, %rd192;
	ld.global.u32 	%r155, [%rd141+2048];
	setp.lt.s32 	%p46, %r616, %r155;
	mov.u32 	%r617, %r155;
	mov.u64 	%rd292, %rd148;
	@%p46 bra 	$L__BB8_156;
	setp.lt.s32 	%p47, %r155, %r616;
	mov.u32 	%r617, %r616;
	mov.u64 	%rd292, %rd291;
	@%p47 bra 	$L__BB8_156;
	setp.lt.s64 	%p48, %rd291, %rd148;
	selp.b32 	%r617, %r616, %r155, %p48;
	min.s64 	%rd292, %rd291, %rd148;
$L__BB8_156:
	add.s32 	%r223, %r147, 256;
	cvt.u64.u32 	%rd222, %r223;
	add.s64 	%rd223, %rd282, %rd222;
	add.s64 	%rd151, %rd223, %rd192;
	ld.global.u32 	%r158, [%rd141+3072];
	setp.lt.s32 	%p49, %r617, %r158;
	mov.u32 	%r618, %r158;
	mov.u64 	%rd293, %rd151;
	@%p49 bra 	$L__BB8_159;
	setp.lt.s32 	%p50, %r158, %r617;
	mov.u32 	%r618, %r617;
	mov.u64 	%rd293, %rd292;
	@%p50 bra 	$L__BB8_159;
	setp.lt.s64 	%p51, %rd292, %rd151;
	selp.b32 	%r618, %r617, %r158, %p51;
	min.s64 	%rd293, %rd292, %rd151;
$L__BB8_159:
	add.s32 	%r613, %r147, 1024;
	add.s32 	%r224, %r147, 512;
	setp.lt.s32 	%p52, %r224, %r132;
	@%p52 bra 	$L__BB8_147;
$L__BB8_160:
	// begin inline asm
	mov.u32 %r225, %laneid;
	// end inline asm
	mov.b32 	%r243, 1;
	mov.b32 	%r244, 31;
	mov.b32 	%r245, -1;
	// begin inline asm
	shfl.sync.down.b32 %r226, %r618, %r243, %r244, %r245;
	// end inline asm
	// begin inline asm
	shfl.sync.down.b32 %r231, %r232, %r243, %r244, %r245;
	// end inline asm
	mov.b64 	{%r237, %r242}, %rd293;
	// begin inline asm
	shfl.sync.down.b32 %r236, %r237, %r243, %r244, %r245;
	// end inline asm
	// begin inline asm
	shfl.sync.down.b32 %r241, %r242, %r243, %r244, %r245;
	// end inline asm
	mov.b64 	%rd155, {%r236, %r241};
	setp.gt.s32 	%p53, %r225, 30;
	mov.u32 	%r620, %r618;
	mov.u64 	%rd295, %rd293;
	@%p53 bra 	$L__BB8_164;
	setp.lt.s32 	%p54, %r618, %r226;
	mov.u32 	%r620, %r226;
	mov.u64 	%rd295, %rd155;
	@%p54 bra 	$L__BB8_164;
	setp.lt.s32 	%p55, %r226, %r618;
	mov.u32 	%r620, %r618;
	mov.u64 	%rd295, %rd293;
	@%p55 bra 	$L__BB8_164;
	setp.lt.s64 	%p56, %rd293, %rd155;
	selp.b32 	%r620, %r618, %r226, %p56;
	min.s64 	%rd295, %rd293, %rd155;
$L__BB8_164:
	mov.b32 	%r263, 2;
	mov.b32 	%r264, 31;
	mov.b32 	%r265, -1;
	// begin inline asm
	shfl.sync.down.b32 %r246, %r620, %r263, %r264, %r265;
	// end inline asm
	// begin inline asm
	shfl.sync.down.b32 %r251, %r252, %r263, %r264, %r265;
	// end inline asm
	mov.b64 	{%r257, %r262}, %rd295;
	// begin inline asm
	shfl.sync.down.b32 %r256, %r257, %r263, %r264, %r265;
	// end inline asm
	// begin inline asm
	shfl.sync.down.b32 %r261, %r262, %r263, %r264, %r265;
	// end inline asm
	mov.b64 	%rd158, {%r256, %r261};
	setp.gt.s32 	%p57, %r225, 29;
	mov.u32 	%r621, %r620;
	mov.u64 	%rd296, %rd295;
	@%p57 bra 	$L__BB8_168;
	setp.lt.s32 	%p58, %r620, %r246;
	mov.u32 	%r621, %r246;
	mov.u64 	%rd296, %rd158;
	@%p58 bra 	$L__BB8_168;
	setp.lt.s32 	%p59, %r246, %r620;
	mov.u32 	%r621, %r620;
	mov.u64 	%rd296, %rd295;
	@%p59 bra 	$L__BB8_168;
	setp.lt.s64 	%p60, %rd295, %rd158;
	selp.b32 	%r621, %r620, %r246, %p60;
	min.s64 	%rd296, %rd295, %rd158;
$L__BB8_168:
	mov.b32 	%r283, 4;
	mov.b32 	%r284, 31;
	mov.b32 	%r285, -1;
	// begin inline asm
	shfl.sync.down.b32 %r266, %r621, %r283, %r284, %r285;
	// end inline asm
	// begin inline asm
	shfl.sync.down.b32 %r271, %r272, %r283, %r284, %r285;
	// end inline asm
	mov.b64 	{%r277, %r282}, %rd296;
	// begin inline asm
	shfl.sync.down.b32 %r276, %r277, %r283, %r284, %r285;
	// end inline asm
	// begin inline asm
	shfl.sync.down.b32 %r281, %r282, %r283, %r284, %r285;
	// end inline asm
	mov.b64 	%rd161, {%r276, %r281};
	setp.gt.s32 	%p61, %r225, 27;
	mov.u32 	%r622, %r621;
	mov.u64 	%rd297, %rd296;
	@%p61 bra 	$L__BB8_172;
	setp.lt.s32 	%p62, %r621, %r266;
	mov.u32 	%r622, %r266;
	mov.u64 	%rd297, %rd161;
	@%p62 bra 	$L__BB8_172;
	setp.lt.s32 	%p63, %r266, %r621;
	mov.u32 	%r622, %r621;
	mov.u64 	%rd297, %rd296;
	@%p63 bra 	$L__BB8_172;
	setp.lt.s64 	%p64, %rd296, %rd161;
	selp.b32 	%r622, %r621, %r266, %p64;
	min.s64 	%rd297, %rd296, %rd161;
$L__BB8_172:
	mov.b32 	%r303, 8;
	mov.b32 	%r304, 31;
	mov.b32 	%r305, -1;
	// begin inline asm
	shfl.sync.down.b32 %r286, %r622, %r303, %r304, %r305;
	// end inline asm
	// begin inline asm
	shfl.sync.down.b32 %r291, %r292, %r303, %r304, %r305;
	// end inline asm
	mov.b64 	{%r297, %r302}, %rd297;
	// begin inline asm
	shfl.sync.down.b32 %r296, %r297, %r303, %r304, %r305;
	// end inline asm
	// begin inline asm
	shfl.sync.down.b32 %r301, %r302, %r303, %r304, %r305;
	// end inline asm
	mov.b64 	%rd164, {%r296, %r301};
	setp.gt.s32 	%p65, %r225, 23;
	mov.u32 	%r623, %r622;
	mov.u64 	%rd298, %rd297;
	@%p65 bra 	$L__BB8_176;
	setp.lt.s32 	%p66, %r622, %r286;
	mov.u32 	%r623, %r286;
	mov.u64 	%rd298, %rd164;
	@%p66 bra 	$L__BB8_176;
	setp.lt.s32 	%p67, %r286, %r622;
	mov.u32 	%r623, %r622;
	mov.u64 	%rd298, %rd297;
	@%p67 bra 	$L__BB8_176;
	setp.lt.s64 	%p68, %rd297, %rd164;
	selp.b32 	%r623, %r622, %r286, %p68;
	min.s64 	%rd298, %rd297, %rd164;
$L__BB8_176:
	mov.b32 	%r323, 16;
	mov.b32 	%r324, 31;
	mov.b32 	%r325, -1;
	// begin inline asm
	shfl.sync.down.b32 %r306, %r623, %r323, %r324, %r325;
	// end inline asm
	// begin inline asm
	shfl.sync.down.b32 %r311, %r312, %r323, %r324, %r325;
	// end inline asm
	mov.b64 	{%r317, %r322}, %rd298;
	// begin inline asm
	shfl.sync.down.b32 %r316, %r317, %r323, %r324, %r325;
	// end inline asm
	// begin inline asm
	shfl.sync.down.b32 %r321, %r322, %r323, %r324, %r325;
	// end inline asm
	mov.b64 	%rd167, {%r316, %r321};
	setp.gt.s32 	%p69, %r225, 15;
	mov.u32 	%r631, %r623;
	mov.u64 	%rd306, %rd298;
	@%p69 bra 	$L__BB8_180;
	setp.lt.s32 	%p70, %r623, %r306;
	mov.u32 	%r631, %r306;
	mov.u64 	%rd306, %rd167;
	@%p70 bra 	$L__BB8_180;
	setp.lt.s32 	%p71, %r306, %r623;
	mov.u32 	%r631, %r623;
	mov.u64 	%rd306, %rd298;
	@%p71 bra 	$L__BB8_180;
	setp.lt.s64 	%p72, %rd298, %rd167;
	selp.b32 	%r631, %r623, %r306, %p72;
	min.s64 	%rd306, %rd298, %rd167;
$L__BB8_180:
	setp.ne.s32 	%p73, %r225, 0;
	@%p73 bra 	$L__BB8_182;
	shr.u32 	%r326, %r110, 1;
	and.b32  	%r327, %r326, 496;
	mov.u32 	%r328, _ZN6thrust24THRUST_300001_SM_1000_NS8cuda_cub4core6detail5shmemE;
	add.s32 	%r329, %r328, %r327;
	st.shared.u32 	[%r329+8], %r631;
	st.shared.u64 	[%r329+16], %rd306;
$L__BB8_182:
	bar.sync 	0;
	setp.ne.s32 	%p74, %r110, 0;
	@%p74 bra 	$L__BB8_204;
	ld.shared.u32 	%r179, [_ZN6thrust24THRUST_300001_SM_1000_NS8cuda_cub4core6detail5shmemE+24];
	ld.shared.u64 	%rd170, [_ZN6thrust24THRUST_300001_SM_1000_NS8cuda_cub4core6detail5shmemE+32];
	setp.lt.s32 	%p75, %r631, %r179;
	mov.u32 	%r625, %r179;
	mov.u64 	%rd300, %rd170;
	@%p75 bra 	$L__BB8_186;
	setp.lt.s32 	%p76, %r179, %r631;
	mov.u32 	%r625, %r631;
	mov.u64 	%rd300, %rd306;
	@%p76 bra 	$L__BB8_186;
	setp.lt.s64 	%p77, %rd306, %rd170;
	selp.b32 	%r625, %r631, %r179, %p77;
	min.s64 	%rd300, %rd306, %rd170;
$L__BB8_186:
	ld.shared.u32 	%r182, [_ZN6thrust24THRUST_300001_SM_1000_NS8cuda_cub4core6detail5shmemE+40];
	ld.shared.u64 	%rd173, [_ZN6thrust24THRUST_300001_SM_1000_NS8cuda_cub4core6detail5shmemE+48];
	setp.lt.s32 	%p78, %r625, %r182;
	mov.u32 	%r626, %r182;
	mov.u64 	%rd301, %rd173;
	@%p78 bra 	$L__BB8_189;
	setp.lt.s32 	%p79, %r182, %r625;
	mov.u32 	%r626, %r625;
	mov.u64 	%rd301, %rd300;
	@%p79 bra 	$L__BB8_189;
	setp.lt.s64 	%p80, %rd300, %rd173;
	selp.b32 	%r626, %r625, %r182, %p80;
	min.s64 	%rd301, %rd300, %rd173;
$L__BB8_189:
	ld.shared.u32 	%r185, [_ZN6thrust24THRUST_300001_SM_1000_NS8cuda_cub4core6detail5shmemE+56];
	ld.shared.u64 	%rd176, [_ZN6thrust24THRUST_300001_SM_1000_NS8cuda_cub4core6detail5shmemE+64];
	setp.lt.s32 	%p81, %r626, %r185;
	mov.u32 	%r627, %r185;
	mov.u64 	%rd302, %rd176;
	@%p81 bra 	$L__BB8_192;
	setp.lt.s32 	%p82, %r185, %r626;
	mov.u32 	%r627, %r626;
	mov.u64 	%rd302, %rd301;
	@%p82 bra 	$L__BB8_192;
	setp.lt.s64 	%p83, %rd301, %rd176;
	selp.b32 	%r627, %r626, %r185, %p83;
	min.s64 	%rd302, %rd301, %rd176;
$L__BB8_192:
	ld.shared.u32 	%r188, [_ZN6thrust24THRUST_300001_SM_1000_NS8cuda_cub4core6detail5shmemE+72];
	ld.shared.u64 	%rd179, [_ZN6thrust24THRUST_300001_SM_1000_NS8cuda_cub4core6detail5shmemE+80];
	setp.lt.s32 	%p84, %r627, %r188;
	mov.u32 	%r628, %r188;
	mov.u64 	%rd303, %rd179;
	@%p84 bra 	$L__BB8_195;
	setp.lt.s32 	%p85, %r188, %r627;
	mov.u32 	%r628, %r627;
	mov.u64 	%rd303, %rd302;
	@%p85 bra 	$L__BB8_195;
	setp.lt.s64 	%p86, %rd302, %rd179;
	selp.b32 	%r628, %r627, %r188, %p86;
	min.s64 	%rd303, %rd302, %rd179;
$L__BB8_195:
	ld.shared.u32 	%r191, [_ZN6thrust24THRUST_300001_SM_1000_NS8cuda_cub4core6detail5shmemE+88];
	ld.shared.u64 	%rd182, [_ZN6thrust24THRUST_300001_SM_1000_NS8cuda_cub4core6detail5shmemE+96];
	setp.lt.s32 	%p87, %r628, %r191;
	mov.u32 	%r629, %r191;
	mov.u64 	%rd304, %rd182;
	@%p87 bra 	$L__BB8_198;
	setp.lt.s32 	%p88, %r191, %r628;
	mov.u32 	%r629, %r628;
	mov.u64 	%rd304, %rd303;
	@%p88 bra 	$L__BB8_198;
	setp.lt.s64 	%p89, %rd303, %rd182;
	selp.b32 	%r629, %r628, %r191, %p89;
	min.s64 	%rd304, %rd303, %rd182;
$L__BB8_198:
	ld.shared.u32 	%r194, [_ZN6thrust24THRUST_300001_SM_1000_NS8cuda_cub4core6detail5shmemE+104];
	ld.shared.u64 	%rd185, [_ZN6thrust24THRUST_300001_SM_1000_NS8cuda_cub4core6detail5shmemE+112];
	setp.lt.s32 	%p90, %r629, %r194;
	mov.u32 	%r630, %r194;
	mov.u64 	%rd305, %rd185;
	@%p90 bra 	$L__BB8_201;
	setp.lt.s32 	%p91, %r194, %r629;
	mov.u32 	%r630, %r629;
	mov.u64 	%rd305, %rd304;
	@%p91 bra 	$L__BB8_201;
	setp.lt.s64 	%p92, %rd304, %rd185;
	selp.b32 	%r630, %r629, %r194, %p92;
	min.s64 	%rd305, %rd304, %rd185;
$L__BB8_201:
	ld.shared.u32 	%r197, [_ZN6thrust24THRUST_300001_SM_1000_NS8cuda_cub4core6detail5shmemE+120];
	ld.shared.u64 	%rd188, [_ZN6thrust24THRUST_300001_SM_1000_NS8cuda_cub4core6detail5shmemE+128];
	setp.lt.s32 	%p93, %r630, %r197;
	mov.u32 	%r631, %r197;
	mov.u64 	%rd306, %rd188;
	@%p93 bra 	$L__BB8_204;
	setp.lt.s32 	%p94, %r197, %r630;
	mov.u32 	%r631, %r630;
	mov.u64 	%rd306, %rd305;
	@%p94 bra 	$L__BB8_204;
	setp.lt.s64 	%p95, %rd305, %rd188;
	selp.b32 	%r631, %r630, %r197, %p95;
	min.s64 	%rd306, %rd305, %rd188;
$L__BB8_204:
	mov.u32 	%r559, %tid.x;
	setp.ne.s32 	%p212, %r559, 0;
	@%p212 bra 	$L__BB8_206;
	ld.param.u64 	%rd237, [_ZN6thrust24THRUST_300001_SM_1000_NS8cuda_cub4core6detail13_kernel_agentINS1_8__reduce11ReduceAgentINS0_12zip_iteratorIN4cuda3std3__45tupleIJNS0_10device_ptrIiEENS0_17counting_iteratorIlNS0_11use_defaultESF_SF_EEEEEEEPNSB_IJilEEESJ_lNS1_9__extrema9arg_max_fIilNSA_4lessIiEEEEEEJSI_SK_lSP_EEEvDpT0__param_1];
	cvta.to.global.u64 	%rd236, %rd237;
	st.global.u32 	[%rd236], %r631;
	st.global.u64 	[%rd236+8], %rd306;
$L__BB8_206:
	ret;

}
	// .globl	_ZN6thrust24THRUST_300001_SM_1000_NS8cuda_cub4core6detail13_kernel_agentINS1_8__reduce11ReduceAgentINS0_12zip_iteratorIN4cuda3std3__45tupleIJNS0_10device_ptrIiEENS0_17counting_iteratorIlNS0_11use_defaultESF_SF_EEEEEEEPNSB_IJilEEESJ_lNS1_9__extrema9arg_max_fIilNSA_4lessIiEEEEEEJSI_SK_lN3cub18CUB_300001_SM_100013GridEvenShareIlEENSS_9GridQueueIyEESP_EEEvDpT0_
.visible .entry _ZN6thrust24THRUST_300001_SM_1000_NS8cuda_cub4core6detail13_kernel_agentINS1_8__reduce11ReduceAgentINS0_12zip_iteratorIN4cuda3std3__45tupleIJNS0_10device_ptrIiEENS0_17counting_iteratorIlNS0_11use_defaultESF_SF_EEEEEEEPNSB_IJilEEESJ_lNS1_9__extrema9arg_max_fIilNSA_4lessIiEEEEEEJSI_SK_lN3cub18CUB_300001_SM_100013GridEvenShareIlEENSS_9GridQueueIyEESP_EEEvDpT0_(
	.param .align 8 .b8 _ZN6thrust24THRUST_300001_SM_1000_NS8cuda_cub4core6detail13_kernel_agentINS1_8__reduce11ReduceAgentINS0_12zip_iteratorIN4cuda3std3__45tupleIJNS0_10device_ptrIiEENS0_17counting_iteratorIlNS0_11use_defaultESF_SF_EEEEEEEPNSB_IJilEEESJ_lNS1_9__extrema9arg_max_fIilNSA_4lessIiEEEEEEJSI_SK_lN3cub18CUB_300001_SM_100013GridEvenShareIlEENSS_9GridQueueIyEESP_EEEvDpT0__param_0[16],
	.param .u64 .ptr .align 1 _ZN6thrust24THRUST_300001_SM_1000_NS8cuda_cub4core6detail13_kernel_agentINS1_8__reduce11ReduceAgentINS0_12zip_iteratorIN4cuda3std3__45tupleIJNS0_10device_ptrIiEENS0_17counting_iteratorIlNS0_11use_defaultESF_SF_EEEEEEEPNSB_IJilEEESJ_lNS1_9__extrema9arg_max_fIilNSA_4lessIiEEEEEEJSI_SK_lN3cub18CUB_300001_SM_100013GridEvenShareIlEENSS_9GridQueueIyEESP_EEEvDpT0__param_1,
	.param .u64 _ZN6thrust24THRUST_300001_SM_1000_NS8cuda_cub4core6detail13_kernel_agentINS1_8__reduce11ReduceAgentINS0_12zip_iteratorIN4cuda3std3__45tupleIJNS0_10device_ptrIiEENS0_17counting_iteratorIlNS0_11use_defaultESF_SF_EEEEEEEPNSB_IJilEEESJ_lNS1_9__extrema9arg_max_fIilNSA_4lessIiEEEEEEJSI_SK_lN3cub18CUB_300001_SM_100013GridEvenShareIlEENSS_9GridQueueIyEESP_EEEvDpT0__param_2,
	.param .align 8 .b8 _ZN6thrust24THRUST_300001_SM_1000_NS8cuda_cub4core6detail13_kernel_agentINS1_8__reduce11ReduceAgentINS0_12zip_iteratorIN4cuda3std3__45tupleIJNS0_10device_ptrIiEENS0_17counting_iteratorIlNS0_11use_defaultESF_SF_EEEEEEEPNSB_IJilEEESJ_lNS1_9__extrema9arg_max_fIilNSA_4lessIiEEEEEEJSI_SK_lN3cub18CUB_300001_SM_100013GridEvenShareIlEENSS_9GridQueueIyEESP_EEEvDpT0__param_3[72],
	.param .align 8 .b8 _ZN6thrust24THRUST_300001_SM_1000_NS8cuda_cub4core6detail13_kernel_agentINS1_8__reduce11ReduceAgentINS0_12zip_iteratorIN4cuda3std3__45tupleIJNS0_10device_ptrIiEENS0_17counting_iteratorIlNS0_11use_defaultESF_SF_EEEEEEEPNSB_IJilEEESJ_lNS1_9__extrema9arg_max_fIilNSA_4lessIiEEEEEEJSI_SK_lN3cub18CUB_300001_SM_100013GridEvenShareIlEENSS_9GridQueueIyEESP_EEEvDpT0__param_4[8],
	.param .align 1 .b8 _ZN6thrust24THRUST_300001_SM_1000_NS8cuda_cub4core6detail13_kernel_agentINS1_8__reduce11ReduceAgentINS0_12zip_iteratorIN4cuda3std3__45tupleIJNS0_10device_ptrIiEENS0_17counting_iteratorIlNS0_11use_defaultESF_SF_EEEEEEEPNSB_IJilEEESJ_lNS1_9__extrema9arg_max_fIilNSA_4lessIiEEEEEEJSI_SK_lN3cub18CUB_300001_SM_100013GridEvenShareIlEENSS_9GridQueueIyEESP_EEEvDpT0__param_5[1]
)
.maxntid 256
{
	.reg .pred 	%p<215>;
	.reg .b32 	%r<640>;
	.reg .b64 	%rd<324>;

	ld.param.u64 	%rd196, [_ZN6thrust24THRUST_300001_SM_1000_NS8cuda_cub4core6detail13_kernel_agentINS1_8__reduce11ReduceAgentINS0_12zip_iteratorIN4cuda3std3__45tupleIJNS0_10device_ptrIiEENS0_17counting_iteratorIlNS0_11use_defaultESF_SF_EEEEEEEPNSB_IJilEEESJ_lNS1_9__extrema9arg_max_fIilNSA_4lessIiEEEEEEJSI_SK_lN3cub18CUB_300001_SM_100013GridEvenShareIlEENSS_9GridQueueIyEESP_EEEvDpT0__param_0+8];
	ld.param.u64 	%rd195, [_ZN6thrust24THRUST_300001_SM_1000_NS8cuda_cub4core6detail13_kernel_agentINS1_8__reduce11ReduceAgentINS0_12zip_iteratorIN4cuda3std3__45tupleIJNS0_10device_ptrIiEENS0_17counting_iteratorIlNS0_11use_defaultESF_SF_EEEEEEEPNSB_IJilEEESJ_lNS1_9__extrema9arg_max_fIilNSA_4lessIiEEEEEEJSI_SK_lN3cub18CUB_300001_SM_100013GridEvenShareIlEENSS_9GridQueueIyEESP_EEEvDpT0__param_0];
	ld.param.u64 	%rd199, [_ZN6thrust24THRUST_300001_SM_1000_NS8cuda_cub4core6detail13_kernel_agentINS1_8__reduce11ReduceAgentINS0_12zip_iteratorIN4cuda3std3__45tupleIJNS0_10device_ptrIiEENS0_17counting_iteratorIlNS0_11use_defaultESF_SF_EEEEEEEPNSB_IJilEEESJ_lNS1_9__extrema9arg_max_fIilNSA_4lessIiEEEEEEJSI_SK_lN3cub18CUB_300001_SM_100013GridEvenShareIlEENSS_9GridQueueIyEESP_EEEvDpT0__param_4];
	ld.param.u64 	%rd198, [_ZN6thrust24THRUST_300001_SM_1000_NS8cuda_cub4core6detail13_kernel_agentINS1_8__reduce11ReduceAgentINS0_12zip_iteratorIN4cuda3std3__45tupleIJNS0_10device_ptrIiEENS0_17counting_iteratorIlNS0_11use_defaultESF_SF_EEEEEEEPNSB_IJilEEESJ_lNS1_9__extrema9arg_max_fIilNSA_4lessIiEEEEEEJSI_SK_lN3cub18CUB_300001_SM_100013GridEvenShareIlEENSS_9GridQueueIyEESP_EEEvDpT0__param_2];
	cvta.to.global.u64 	%rd1, %rd199;
	cvta.to.global.u64 	%rd2, %rd195;
	mov.u32 	%r1, %ctaid.x;
	mul.lo.s32 	%r202, %r1, 1280;
	cvt.u64.u32 	%rd4, %r202;
	mov.u32 	%r203, %nctaid.x;
	mul.lo.s32 	%r204, %r203, 1280;
	cvt.u64.u32 	%rd5, %r204;
	add.s64 	%rd200, %rd4, 1280;
	setp.le.s64 	%p1, %rd200, %rd198;
	@%p1 bra 	$L__BB9_121;
	cvt.u32.u64 	%r336, %rd4;
	cvt.u32.u64 	%r2, %rd198;
	sub.s32 	%r3, %r2, %r336;
	mov.u32 	%r4, %tid.x;
	setp.ge.s32 	%p98, %r4, %r3;
	mov.b32 	%r582, 0;
	mov.b64 	%rd266, 0;
	mov.u32 	%r574, %r4;
	@%p98 bra 	$L__BB9_3;
	cvt.u64.u32 	%rd234, %r4;
	add.s64 	%rd235, %rd4, %rd234;
	shl.b64 	%rd236, %rd235, 2;
	add.s64 	%rd237, %rd2, %rd236;
	add.s64 	%rd266, %rd196, %rd235;
	ld.global.u32 	%r582, [%rd237];
	add.s32 	%r574, %r4, 256;
$L__BB9_3:
	setp.ge.s32 	%p99, %r574, %r3;
	@%p99 bra 	$L__BB9_25;
	not.b32 	%r339, %r574;
	add.s32 	%r340, %r339, %r2;
	sub.s32 	%r9, %r340, %r336;
	and.b32  	%r341, %r9, 768;
	setp.eq.s32 	%p100, %r341, 768;
	@%p100 bra 	$L__BB9_10;
	cvt.u64.u32 	%rd239, %r574;
	add.s64 	%rd240, %rd239, %rd4;
	add.s64 	%rd257, %rd240, %rd196;
	shl.b64 	%rd241, %rd240, 2;
	add.s64 	%rd256, %rd2, %rd241;
	shr.u32 	%r342, %r9, 8;
	add.s32 	%r343, %r342, 1;
	and.b32  	%r344, %r343, 3;
	neg.s32 	%r570, %r344;
$L__BB9_6:
	.pragma "nounroll";
	mov.u64 	%rd12, %rd266;
	mov.u32 	%r13, %r582;
	ld.global.u32 	%r14, [%rd256];
	setp.lt.s32 	%p101, %r13, %r14;
	mov.u64 	%rd266, %rd257;
	mov.u32 	%r582, %r14;
	@%p101 bra 	$L__BB9_9;
	setp.lt.s32 	%p102, %r14, %r13;
	mov.u64 	%rd266, %rd12;
	mov.u32 	%r582, %r13;
	@%p102 bra 	$L__BB9_9;
	setp.lt.s64 	%p103, %rd12, %rd257;
	min.s64 	%rd266, %rd12, %rd257;
	selp.b32 	%r582, %r13, %r14, %p103;
$L__BB9_9:
	add.s32 	%r574, %r574, 256;
	add.s64 	%rd257, %rd257, 256;
	add.s64 	%rd256, %rd256, 1024;
	add.s32 	%r570, %r570, 1;
	setp.ne.s32 	%p104, %r570, 0;
	@%p104 bra 	$L__BB9_6;
$L__BB9_10:
	setp.lt.u32 	%p105, %r9, 768;
	@%p105 bra 	$L__BB9_25;
	add.s32 	%r577, %r574, 512;
$L__BB9_12:
	mov.u32 	%r23, %r577;
	add.s32 	%r345, %r23, -512;
	cvt.s64.s32 	%rd242, %r345;
	add.s64 	%rd243, %rd242, %rd4;
	shl.b64 	%rd244, %rd243, 2;
	add.s64 	%rd20, %rd2, %rd244;
	add.s64 	%rd21, %rd243, %rd196;
	ld.global.u32 	%r25, [%rd20];
	setp.lt.s32 	%p106, %r582, %r25;
	mov.u64 	%rd263, %rd21;
	mov.u32 	%r579, %r25;
	@%p106 bra 	$L__BB9_15;
	setp.lt.s32 	%p107, %r25, %r582;
	mov.u64 	%rd263, %rd266;
	mov.u32 	%r579, %r582;
	@%p107 bra 	$L__BB9_15;
	setp.lt.s64 	%p108, %rd266, %rd21;
	min.s64 	%rd263, %rd266, %rd21;
	selp.b32 	%r579, %r582, %r25, %p108;
$L__BB9_15:
	add.s32 	%r346, %r23, -256;
	cvt.s64.s32 	%rd245, %r346;
	add.s64 	%rd246, %rd245, %rd4;
	add.s64 	%rd24, %rd246, %rd196;
	ld.global.u32 	%r28, [%rd20+1024];
	setp.lt.s32 	%p109, %r579, %r28;
	mov.u64 	%rd264, %rd24;
	mov.u32 	%r580, %r28;
	@%p109 bra 	$L__BB9_18;
	setp.lt.s32 	%p110, %r28, %r579;
	mov.u64 	%rd264, %rd263;
	mov.u32 	%r580, %r579;
	@%p110 bra 	$L__BB9_18;
	setp.lt.s64 	%p111, %rd263, %rd24;
	min.s64 	%rd264, %rd263, %rd24;
	selp.b32 	%r580, %r579, %r28, %p111;
$L__BB9_18:
	cvt.s64.s32 	%rd247, %r23;
	add.s64 	%rd248, %rd247, %rd4;
	add.s64 	%rd27, %rd248, %rd196;
	ld.global.u32 	%r31, [%rd20+2048];
	setp.lt.s32 	%p112, %r580, %r31;
	mov.u64 	%rd265, %rd27;
	mov.u32 	%r581, %r31;
	@%p112 bra 	$L__BB9_21;
	setp.lt.s32 	%p113, %r31, %r580;
	mov.u64 	%rd265, %rd264;
	mov.u32 	%r581, %r580;
	@%p113 bra 	$L__BB9_21;
	setp.lt.s64 	%p114, %rd264, %rd27;
	min.s64 	%rd265, %rd264, %rd27;
	selp.b32 	%r581, %r580, %r31, %p114;
$L__BB9_21:
	add.s32 	%r347, %r23, 256;
	cvt.s64.s32 	%rd249, %r347;
	add.s64 	%rd250, %rd249, %rd4;
	add.s64 	%rd30, %rd250, %rd196;
	ld.global.u32 	%r34, [%rd20+3072];
	setp.lt.s32 	%p115, %r581, %r34;
	mov.u64 	%rd266, %rd30;
	mov.u32 	%r582, %r34;
	@%p115 bra 	$L__BB9_24;
	setp.lt.s32 	%p116, %r34, %r581;
	mov.u64 	%rd266, %rd265;
	mov.u32 	%r582, %r581;
	@%p116 bra 	$L__BB9_24;
	setp.lt.s64 	%p117, %rd265, %rd30;
	min.s64 	%rd266, %rd265, %rd30;
	selp.b32 	%r582, %r581, %r34, %p117;
$L__BB9_24:
	add.s32 	%r577, %r23, 1024;
	add.s32 	%r348, %r23, 512;
	setp.lt.s32 	%p118, %r348, %r3;
	@%p118 bra 	$L__BB9_12;
$L__BB9_25:
	setp.lt.s32 	%p119, %r3, 256;
	@%p119 bra 	$L__BB9_70;
	// begin inline asm
	mov.u32 %r462, %laneid;
	// end inline asm
	mov.b32 	%r480, 1;
	mov.b32 	%r481, 31;
	mov.b32 	%r482, -1;
	// begin inline asm
	shfl.sync.down.b32 %r463, %r582, %r480, %r481, %r482;
	// end inline asm
	// begin inline asm
	shfl.sync.down.b32 %r468, %r469, %r480, %r481, %r482;
	// end inline asm
	mov.b64 	{%r474, %r479}, %rd266;
	// begin inline asm
	shfl.sync.down.b32 %r473, %r474, %r480, %r481, %r482;
	// end inline asm
	// begin inline asm
	shfl.sync.down.b32 %r478, %r479, %r480, %r481, %r482;
	// end inline asm
	mov.b64 	%rd34, {%r473, %r478};
	setp.gt.s32 	%p171, %r462, 30;
	mov.u64 	%rd268, %rd266;
	mov.u32 	%r584, %r582;
	@%p171 bra 	$L__BB9_30;
	setp.lt.s32 	%p172, %r582, %r463;
	mov.u64 	%rd268, %rd34;
	mov.u32 	%r584, %r463;
	@%p172 bra 	$L__BB9_30;
	setp.lt.s32 	%p173, %r463, %r582;
	mov.u64 	%rd268, %rd266;
	mov.u32 	%r584, %r582;
	@%p173 bra 	$L__BB9_30;
	setp.lt.s64 	%p174, %rd266, %rd34;
	min.s64 	%rd268, %rd266, %rd34;
	selp.b32 	%r584, %r582, %r463, %p174;
$L__BB9_30:
	mov.b32 	%r500, 2;
	mov.b32 	%r501, 31;
	mov.b32 	%r502, -1;
	// begin inline asm
	shfl.sync.down.b32 %r483, %r584, %r500, %r501, %r502;
	// end inline asm
	// begin inline asm
	shfl.sync.down.b32 %r488, %r489, %r500, %r501, %r502;
	// end inline asm
	mov.b64 	{%r494, %r499}, %rd268;
	// begin inline asm
	shfl.sync.down.b32 %r493, %r494, %r500, %r501, %r502;
	// end inline asm
	// begin inline asm
	shfl.sync.down.b32 %r498, %r499, %r500, %r501, %r502;
	// end inline asm
	mov.b64 	%rd37, {%r493, %r498};
	setp.gt.s32 	%p175, %r462, 29;
	mov.u64 	%rd269, %rd268;
	mov.u32 	%r585, %r584;
	@%p175 bra 	$L__BB9_34;
	setp.lt.s32 	%p176, %r584, %r483;
	mov.u64 	%rd269, %rd37;
	mov.u32 	%r585, %r483;
	@%p176 bra 	$L__BB9_34;
	setp.lt.s32 	%p177, %r483, %r584;
	mov.u64 	%rd269, %rd268;
	mov.u32 	%r585, %r584;
	@%p177 bra 	$L__BB9_34;
	setp.lt.s64 	%p178, %rd268, %rd37;
	min.s64 	%rd269, %rd268, %rd37;
	selp.b32 	%r585, %r584, %r483, %p178;
$L__BB9_34:
	mov.b32 	%r520, 4;
	mov.b32 	%r521, 31;
	mov.b32 	%r522, -1;
	// begin inline asm
	shfl.sync.down.b32 %r503, %r585, %r520, %r521, %r522;
	// end inline asm
	// begin inline asm
	shfl.sync.down.b32 %r508, %r509, %r520, %r521, %r522;
	// end inline asm
	mov.b64 	{%r514, %r519}, %rd269;
	// begin inline asm
	shfl.sync.down.b32 %r513, %r514, %r520, %r521, %r522;
	// end inline asm
	// begin inline asm
	shfl.sync.down.b32 %r518, %r519, %r520, %r521, %r522;
	// end inline asm
	mov.b64 	%rd40, {%r513, %r518};
	setp.gt.s32 	%p179, %r462, 27;
	mov.u64 	%rd270, %rd269;
	mov.u32 	%r586, %r585;
	@%p179 bra 	$L__BB9_38;
	setp.lt.s32 	%p180, %r585, %r503;
	mov.u64 	%rd270, %rd40;
	mov.u32 	%r586, %r503;
	@%p180 bra 	$L__BB9_38;
	setp.lt.s32 	%p181, %r503, %r585;
	mov.u64 	%rd270, %rd269;
	mov.u32 	%r586, %r585;
	@%p181 bra 	$L__BB9_38;
	setp.lt.s64 	%p182, %rd269, %rd40;
	min.s64 	%rd270, %rd269, %rd40;
	selp.b32 	%r586, %r585, %r503, %p182;
$L__BB9_38:
	mov.b32 	%r540, 8;
	mov.b32 	%r541, 31;
	mov.b32 	%r542, -1;
	// begin inline asm
	shfl.sync.down.b32 %r523, %r586, %r540, %r541, %r542;
	// end inline asm
	// begin inline asm
	shfl.sync.down.b32 %r528, %r529, %r540, %r541, %r542;
	// end inline asm
	mov.b64 	{%r534, %r539}, %rd270;
	// begin inline asm
	shfl.sync.down.b32 %r533, %r534, %r540, %r541, %r542;
	// end inline asm
	// begin inline asm
	shfl.sync.down.b32 %r538, %r539, %r540, %r541, %r542;
	// end inline asm
	mov.b64 	%rd43, {%r533, %r538};
	setp.gt.s32 	%p183, %r462, 23;
	mov.u64 	%rd271, %rd270;
	mov.u32 	%r587, %r586;
	@%p183 bra 	$L__BB9_42;
	setp.lt.s32 	%p184, %r586, %r523;
	mov.u64 	%rd271, %rd43;
	mov.u32 	%r587, %r523;
	@%p184 bra 	$L__BB9_42;
	setp.lt.s32 	%p185, %r523, %r586;
	mov.u64 	%rd271, %rd270;
	mov.u32 	%r587, %r586;
	@%p185 bra 	$L__BB9_42;
	setp.lt.s64 	%p186, %rd270, %rd43;
	min.s64 	%rd271, %rd270, %rd43;
	selp.b32 	%r587, %r586, %r523, %p186;
$L__BB9_42:
	mov.b32 	%r560, 16;
	mov.b32 	%r561, 31;
	mov.b32 	%r562, -1;
	// begin inline asm
	shfl.sync.down.b32 %r543, %r587, %r560, %r561, %r562;
	// end inline asm
	// begin inline asm
	shfl.sync.down.b32 %r548, %r549, %r560, %r561, %r562;
	// end inline asm
	mov.b64 	{%r554, %r559}, %rd271;
	// begin inline asm
	shfl.sync.down.b32 %r553, %r554, %r560, %r561, %r562;
	// end inline asm
	// begin inline asm
	shfl.sync.down.b32 %r558, %r559, %r560, %r561, %r562;
	// end inline asm
	mov.b64 	%rd46, {%r553, %r558};
	setp.gt.s32 	%p187, %r462, 15;
	mov.u64 	%rd323, %rd271;
	mov.u32 	%r639, %r587;
	@%p187 bra 	$L__BB9_46;
	setp.lt.s32 	%p188, %r587, %r543;
	mov.u64 	%rd323, %rd46;
	mov.u32 	%r639, %r543;
	@%p188 bra 	$L__BB9_46;
	setp.lt.s32 	%p189, %r543, %r587;
	mov.u64 	%rd323, %rd271;
	mov.u32 	%r639, %r587;
	@%p189 bra 	$L__BB9_46;
	setp.lt.s64 	%p190, %rd271, %rd46;
	min.s64 	%rd323, %rd271, %rd46;
	selp.b32 	%r639, %r587, %r543, %p190;
$L__BB9_46:
	setp.ne.s32 	%p191, %r462, 0;
	@%p191 bra 	$L__BB9_48;
	shr.u32 	%r563, %r4, 1;
	and.b32  	%r564, %r563, 496;
	mov.u32 	%r565, _ZN6thrust24THRUST_300001_SM_1000_NS8cuda_cub4core6detail5shmemE;
	add.s32 	%r566, %r565, %r564;
	st.shared.u32 	[%r566+8], %r639;
	st.shared.u64 	[%r566+16], %rd323;
$L__BB9_48:
	bar.sync 	0;
	setp.ne.s32 	%p192, %r4, 0;
	@%p192 bra 	$L__BB9_208;
	ld.shared.u32 	%r55, [_ZN6thrust24THRUST_300001_SM_1000_NS8cuda_cub4core6detail5shmemE+24];
	ld.shared.u64 	%rd49, [_ZN6thrust24THRUST_300001_SM_1000_NS8cuda_cub4core6detail5shmemE+32];
	setp.lt.s32 	%p193, %r639, %r55;
	mov.u64 	%rd273, %rd49;
	mov.u32 	%r589, %r55;
	@%p193 bra 	$L__BB9_52;
	setp.lt.s32 	%p194, %r55, %r639;
	mov.u64 	%rd273, %rd323;
	mov.u32 	%r589, %r639;
	@%p194 bra 	$L__BB9_52;
	setp.lt.s64 	%p195, %rd323, %rd49;
	min.s64 	%rd273, %rd323, %rd49;
	selp.b32 	%r589, %r639, %r55, %p195;
$L__BB9_52:
	ld.shared.u32 	%r58, [_ZN6thrust24THRUST_300001_SM_1000_NS8cuda_cub4core6detail5shmemE+40];
	ld.shared.u64 	%rd52, [_ZN6thrust24THRUST_300001_SM_1000_NS8cuda_cub4core6detail5shmemE+48];
	setp.lt.s32 	%p196, %r589, %r58;
	mov.u64 	%rd274, %rd52;
	mov.u32 	%r590, %r58;
	@%p196 bra 	$L__BB9_55;
	setp.lt.s32 	%p197, %r58, %r589;
	mov.u64 	%rd274, %rd273;
	mov.u32 	%r590, %r589;
	@%p197 bra 	$L__BB9_55;
	setp.lt.s64 	%p198, %rd273, %rd52;
	min.s64 	%rd274, %rd273, %rd52;
	selp.b32 	%r590, %r589, %r58, %p198;
$L__BB9_55:
	ld.shared.u32 	%r61, [_ZN6thrust24THRUST_300001_SM_1000_NS8cuda_cub4core6detail5shmemE+56];
	ld.shared.u64 	%rd55, [_ZN6thrust24THRUST_300001_SM_1000_NS8cuda_cub4core6detail5shmemE+64];
	setp.lt.s32 	%p199, %r590, %r61;
	mov.u64 	%rd275, %rd55;
	mov.u32 	%r591, %r61;
	@%p199 bra 	$L__BB9_58;
	setp.lt.s32 	%p200, %r61, %r590;
	mov.u64 	%rd275, %rd274;
	mov.u32 	%r591, %r590;
	@%p200 bra 	$L__BB9_58;
	setp.lt.s64 	%p201, %rd274, %rd55;
	min.s64 	%rd275, %rd274, %rd55;
	selp.b32 	%r591, %r590, %r61, %p201;
$L__BB9_58:
	ld.shared.u32 	%r64, [_ZN6thrust24THRUST_300001_SM_1000_NS8cuda_cub4core6detail5shmemE+72];
	ld.shared.u64 	%rd58, [_ZN6thrust24THRUST_300001_SM_1000_NS8cuda_cub4core6detail5shmemE+80];
	setp.lt.s32 	%p202, %r591, %r64;
	mov.u64 	%rd276, %rd58;
	mov.u32 	%r592, %r64;
	@%p202 bra 	$L__BB9_61;
	setp.lt.s32 	%p203, %r64, %r591;
	mov.u64 	%rd276, %rd275;
	mov.u32 	%r592, %r591;
	@%p203 bra 	$L__BB9_61;
	setp.lt.s64 	%p204, %rd275, %rd58;
	min.s64 	%rd276, %rd275, %rd58;
	selp.b32 	%r592, %r591, %r64, %p204;
$L__BB9_61:
	ld.shared.u32 	%r67, [_ZN6thrust24THRUST_300001_SM_1000_NS8cuda_cub4core6detail5shmemE+88];
	ld.shared.u64 	%rd61, [_ZN6thrust24THRUST_300001_SM_1000_NS8cuda_cub4core6detail5shmemE+96];
	setp.lt.s32 	%p205, %r592, %r67;
	mov.u32 	%r593, %r67;
	mov.u64 	%rd277, %rd61;
	@%p205 bra 	$L__BB9_64;
	setp.lt.s32 	%p206, %r67, %r592;
	mov.u32 	%r593, %r592;
	mov.u64 	%rd277, %rd276;
	@%p206 bra 	$L__BB9_64;
	setp.lt.s64 	%p207, %rd276, %rd61;
	selp.b32 	%r593, %r592, %r67, %p207;
	min.s64 	%rd277, %rd276, %rd61;
$L__BB9_64:
	ld.shared.u32 	%r70, [_ZN6thrust24THRUST_300001_SM_1000_NS8cuda_cub4core6detail5shmemE+104];
	ld.shared.u64 	%rd64, [_ZN6thrust24THRUST_300001_SM_1000_NS8cuda_cub4core6detail5shmemE+112];
	setp.lt.s32 	%p208, %r593, %r70;
	mov.u32 	%r594, %r70;
	mov.u64 	%rd278, %rd64;
	@%p208 bra 	$L__BB9_67;
	setp.lt.s32 	%p209, %r70, %r593;
	mov.u32 	%r594, %r593;
	mov.u64 	%rd278, %rd277;
	@%p209 bra 	$L__BB9_67;
	setp.lt.s64 	%p210, %rd277, %rd64;
	selp.b32 	%r594, %r593, %r70, %p210;
	min.s64 	%rd278, %rd277, %rd64;
$L__BB9_67:
	ld.shared.u32 	%r73, [_ZN6thrust24THRUST_300001_SM_1000_NS8cuda_cub4core6detail5shmemE+120];
	ld.shared.u64 	%rd67, [_ZN6thrust24THRUST_300001_SM_1000_NS8cuda_cub4core6detail5shmemE+128];
	setp.lt.s32 	%p211, %r594, %r73;
	mov.u32 	%r639, %r73;
	mov.u64 	%rd323, %rd67;
	@%p211 bra 	$L__BB9_208;
	setp.lt.s32 	%p212, %r73, %r594;
	mov.u32 	%r639, %r594;
	mov.u64 	%rd323, %rd278;
	@%p212 bra 	$L__BB9_208;
	setp.lt.s64 	%p213, %rd278, %rd67;
	selp.b32 	%r639, %r594, %r73, %p213;
	min.s64 	%rd323, %rd278, %rd67;
	bra.uni 	$L__BB9_208;
$L__BB9_70:
	// begin inline asm
	mov.u32 %r349, %laneid;
	// end inline asm
	and.b32  	%r370, %r4, 992;
	add.s32 	%r371, %r370, 32;
	setp.gt.s32 	%p120, %r371, %r3;
	not.b32 	%r372, %r370;
	add.s32 	%r373, %r3, %r372;
	selp.b32 	%r368, %r373, 31, %p120;
	mov.b32 	%r367, 1;
	mov.b32 	%r369, -1;
	// begin inline asm
	shfl.sync.down.b32 %r350, %r582, %r367, %r368, %r369;
	// end inline asm
	// begin inline asm
	shfl.sync.down.b32 %r355, %r356, %r367, %r368, %r369;
	// end inline asm
	mov.b64 	{%r361, %r366}, %rd266;
	// begin inline asm
	shfl.sync.down.b32 %r360, %r361, %r367, %r368, %r369;
	// end inline asm
	// begin inline asm
	shfl.sync.down.b32 %r365, %r366, %r367, %r368, %r369;
	// end inline asm
	mov.b64 	%rd69, {%r360, %r365};
	setp.ge.s32 	%p121, %r349, %r368;
	mov.u32 	%r595, %r582;
	mov.u64 	%rd279, %rd266;
	@%p121 bra 	$L__BB9_74;
	setp.lt.s32 	%p122, %r582, %r350;
	mov.u32 	%r595, %r350;
	mov.u64 	%rd279, %rd69;
	@%p122 bra 	$L__BB9_74;
	setp.lt.s32 	%p123, %r350, %r582;
	mov.u32 	%r595, %r582;
	mov.u64 	%rd279, %rd266;
	@%p123 bra 	$L__BB9_74;
	setp.lt.s64 	%p124, %rd266, %rd69;
	selp.b32 	%r595, %r582, %r350, %p124;
	min.s64 	%rd279, %rd266, %rd69;
$L__BB9_74:
	mov.b32 	%r391, 2;
	mov.b32 	%r393, -1;
	// begin inline asm
	shfl.sync.down.b32 %r374, %r595, %r391, %r368, %r393;
	// end inline asm
	// begin inline asm
	shfl.sync.down.b32 %r379, %r380, %r391, %r368, %r393;
	// end inline asm
	mov.b64 	{%r385, %r390}, %rd279;
	// begin inline asm
	shfl.sync.down.b32 %r384, %r385, %r391, %r368, %r393;
	// end inline asm
	// begin inline asm
	shfl.sync.down.b32 %r389, %r390, %r391, %r368, %r393;
	// end inline asm
	mov.b64 	%rd72, {%r384, %r389};
	add.s32 	%r394, %r349, 2;
	setp.gt.s32 	%p125, %r394, %r368;
	mov.u32 	%r596, %r595;
	mov.u64 	%rd280, %rd279;
	@%p125 bra 	$L__BB9_78;
	setp.lt.s32 	%p126, %r595, %r374;
	mov.u32 	%r596, %r374;
	mov.u64 	%rd280, %rd72;
	@%p126 bra 	$L__BB9_78;
	setp.lt.s32 	%p127, %r374, %r595;
	mov.u32 	%r596, %r595;
	mov.u64 	%rd280, %rd279;
	@%p127 bra 	$L__BB9_78;
	setp.lt.s64 	%p128, %rd279, %rd72;
	selp.b32 	%r596, %r595, %r374, %p128;
	min.s64 	%rd280, %rd279, %rd72;
$L__BB9_78:
	mov.b32 	%r412, 4;
	mov.b32 	%r414, -1;
	// begin inline asm
	shfl.sync.down.b32 %r395, %r596, %r412, %r368, %r414;
	// end inline asm
	// begin inline asm
	shfl.sync.down.b32 %r400, %r401, %r412, %r368, %r414;
	// end inline asm
	mov.b64 	{%r406, %r411}, %rd280;
	// begin inline asm
	shfl.sync.down.b32 %r405, %r406, %r412, %r368, %r414;
	// end inline asm
	// begin inline asm
	shfl.sync.down.b32 %r410, %r411, %r412, %r368, %r414;
	// end inline asm
	mov.b64 	%rd75, {%r405, %r410};
	add.s32 	%r415, %r349, 4;
	setp.gt.s32 	%p129, %r415, %r368;
	mov.u32 	%r597, %r596;
	mov.u64 	%rd281, %rd280;
	@%p129 bra 	$L__BB9_82;
	setp.lt.s32 	%p130, %r596, %r395;
	mov.u32 	%r597, %r395;
	mov.u64 	%rd281, %rd75;
	@%p130 bra 	$L__BB9_82;
	setp.lt.s32 	%p131, %r395, %r596;
	mov.u32 	%r597, %r596;
	mov.u64 	%rd281, %rd280;
	@%p131 bra 	$L__BB9_82;
	setp.lt.s64 	%p132, %rd280, %rd75;
	selp.b32 	%r597, %r596, %r395, %p132;
	min.s64 	%rd281, %rd280, %rd75;
$L__BB9_82:
	mov.b32 	%r433, 8;
	mov.b32 	%r435, -1;
	// begin inline asm
	shfl.sync.down.b32 %r416, %r597, %r433, %r368, %r435;
	// end inline asm
	// begin inline asm
	shfl.sync.down.b32 %r421, %r422, %r433, %r368, %r435;
	// end inline asm
	mov.b64 	{%r427, %r432}, %rd281;
	// begin inline asm
	shfl.sync.down.b32 %r426, %r427, %r433, %r368, %r435;
	// end inline asm
	// begin inline asm
	shfl.sync.down.b32 %r431, %r432, %r433, %r368, %r435;
	// end inline asm
	mov.b64 	%rd78, {%r426, %r431};
	add.s32 	%r436, %r349, 8;
	setp.gt.s32 	%p133, %r436, %r368;
	mov.u32 	%r598, %r597;
	mov.u64 	%rd282, %rd281;
	@%p133 bra 	$L__BB9_86;
	setp.lt.s32 	%p134, %r597, %r416;
	mov.u32 	%r598, %r416;
	mov.u64 	%rd282, %rd78;
	@%p134 bra 	$L__BB9_86;
	setp.lt.s32 	%p135, %r416, %r597;
	mov.u32 	%r598, %r597;
	mov.u64 	%rd282, %rd281;
	@%p135 bra 	$L__BB9_86;
	setp.lt.s64 	%p136, %rd281, %rd78;
	selp.b32 	%r598, %r597, %r416, %p136;
	min.s64 	%rd282, %rd281, %rd78;
$L__BB9_86:
	mov.b32 	%r454, 16;
	mov.b32 	%r456, -1;
	// begin inline asm
	shfl.sync.down.b32 %r437, %r598, %r454, %r368, %r456;
	// end inline asm
	// begin inline asm
	shfl.sync.down.b32 %r442, %r443, %r454, %r368, %r456;
	// end inline asm
	mov.b64 	{%r448, %r453}, %rd282;
	// begin inline asm
	shfl.sync.down.b32 %r447, %r448, %r454, %r368, %r456;
	// end inline asm
	// begin inline asm
	shfl.sync.down.b32 %r452, %r453, %r454, %r368, %r456;
	// end inline asm
	mov.b64 	%rd81, {%r447, %r452};
	add.s32 	%r457, %r349, 16;
	setp.gt.s32 	%p137, %r457, %r368;
	mov.u32 	%r639, %r598;
	mov.u64 	%rd323, %rd282;
	@%p137 bra 	$L__BB9_90;
	setp.lt.s32 	%p138, %r598, %r437;
	mov.u32 	%r639, %r437;
	mov.u64 	%rd323, %rd81;
	@%p138 bra 	$L__BB9_90;
	setp.lt.s32 	%p139, %r437, %r598;
	mov.u32 	%r639, %r598;
	mov.u64 	%rd323, %rd282;
	@%p139 bra 	$L__BB9_90;
	setp.lt.s64 	%p140, %rd282, %rd81;
	selp.b32 	%r639, %r598, %r437, %p140;
	min.s64 	%rd323, %rd282, %rd81;
$L__BB9_90:
	setp.ne.s32 	%p141, %r349, 0;
	@%p141 bra 	$L__BB9_92;
	shr.u32 	%r458, %r4, 1;
	and.b32  	%r459, %r458, 496;
	mov.u32 	%r460, _ZN6thrust24THRUST_300001_SM_1000_NS8cuda_cub4core6detail5shmemE;
	add.s32 	%r461, %r460, %r459;
	st.shared.u32 	[%r461+8], %r639;
	st.shared.u64 	[%r461+16], %rd323;
$L__BB9_92:
	bar.sync 	0;
	setp.ne.s32 	%p142, %r4, 0;
	@%p142 bra 	$L__BB9_208;
	setp.lt.s32 	%p143, %r3, 33;
	mov.u32 	%r600, %r639;
	mov.u64 	%rd284, %rd323;
	@%p143 bra 	$L__BB9_97;
	ld.shared.u32 	%r92, [_ZN6thrust24THRUST_300001_SM_1000_NS8cuda_cub4core6detail5shmemE+24];
	ld.shared.u64 	%rd84, [_ZN6thrust24THRUST_300001_SM_1000_NS8cuda_cub4core6detail5shmemE+32];
	setp.lt.s32 	%p144, %r639, %r92;
	mov.u32 	%r600, %r92;
	mov.u64 	%rd284, %rd84;
	@%p144 bra 	$L__BB9_97;
	setp.lt.s32 	%p145, %r92, %r639;
	mov.u32 	%r600, %r639;
	mov.u64 	%rd284, %rd323;
	@%p145 bra 	$L__BB9_97;
	setp.lt.s64 	%p146, %rd323, %rd84;
	selp.b32 	%r600, %r639, %r92, %p146;
	min.s64 	%rd284, %rd323, %rd84;
$L__BB9_97:
	setp.lt.s32 	%p147, %r3, 65;
	mov.u32 	%r601, %r600;
	mov.u64 	%rd285, %rd284;
	@%p147 bra 	$L__BB9_101;
	ld.shared.u32 	%r95, [_ZN6thrust24THRUST_300001_SM_1000_NS8cuda_cub4core6detail5shmemE+40];
	ld.shared.u64 	%rd87, [_ZN6thrust24THRUST_300001_SM_1000_NS8cuda_cub4core6detail5shmemE+48];
	setp.lt.s32 	%p148, %r600, %r95;
	mov.u32 	%r601, %r95;
	mov.u64 	%rd285, %rd87;
	@%p148 bra 	$L__BB9_101;
	setp.lt.s32 	%p149, %r95, %r600;
	mov.u32 	%r601, %r600;
	mov.u64 	%rd285, %rd284;
	@%p149 bra 	$L__BB9_101;
	setp.lt.s64 	%p150, %rd284, %rd87;
	selp.b32 	%r601, %r600, %r95, %p150;
	min.s64 	%rd285, %rd284, %rd87;
$L__BB9_101:
	setp.lt.s32 	%p151, %r3, 97;
	mov.u32 	%r602, %r601;
	mov.u64 	%rd286, %rd285;
	@%p151 bra 	$L__BB9_105;
	ld.shared.u32 	%r98, [_ZN6thrust24THRUST_300001_SM_1000_NS8cuda_cub4core6detail5shmemE+56];
	ld.shared.u64 	%rd90, [_ZN6thrust24THRUST_300001_SM_1000_NS8cuda_cub4core6detail5shmemE+64];
	setp.lt.s32 	%p152, %r601, %r98;
	mov.u32 	%r602, %r98;
	mov.u64 	%rd286, %rd90;
	@%p152 bra 	$L__BB9_105;
	setp.lt.s32 	%p153, %r98, %r601;
	mov.u32 	%r602, %r601;
	mov.u64 	%rd286, %rd285;
	@%p153 bra 	$L__BB9_105;
	setp.lt.s64 	%p154, %rd285, %rd90;
	selp.b32 	%r602, %r601, %r98, %p154;
	min.s64 	%rd286, %rd285, %rd90;
$L__BB9_105:
	setp.lt.s32 	%p155, %r3, 129;
	mov.u32 	%r603, %r602;
	mov.u64 	%rd287, %rd286;
	@%p155 bra 	$L__BB9_109;
	ld.shared.u32 	%r101, [_ZN6thrust24THRUST_300001_SM_1000_NS8cuda_cub4core6detail5shmemE+72];
	ld.shared.u64 	%rd93, [_ZN6thrust24THRUST_300001_SM_1000_NS8cuda_cub4core6detail5shmemE+80];
	setp.lt.s32 	%p156, %r602, %r101;
	mov.u32 	%r603, %r101;
	mov.u64 	%rd287, %rd93;
	@%p156 bra 	$L__BB9_109;
	setp.lt.s32 	%p157, %r101, %r602;
	mov.u32 	%r603, %r602;
	mov.u64 	%rd287, %rd286;
	@%p157 bra 	$L__BB9_109;
	setp.lt.s64 	%p158, %rd286, %rd93;
	selp.b32 	%r603, %r602, %r101, %p158;
	min.s64 	%rd287, %rd286, %rd93;
$L__BB9_109:
	setp.lt.s32 	%p159, %r3, 161;
	mov.u32 	%r604, %r603;
	mov.u64 	%rd288, %rd287;
	@%p159 bra 	$L__BB9_113;
	ld.shared.u32 	%r104, [_ZN6thrust24THRUST_300001_SM_1000_NS8cuda_cub4core6detail5shmemE+88];
	ld.shared.u64 	%rd96, [_ZN6thrust24THRUST_300001_SM_1000_NS8cuda_cub4core6detail5shmemE+96];
	setp.lt.s32 	%p160, %r603, %r104;
	mov.u32 	%r604, %r104;
	mov.u64 	%rd288, %rd96;
	@%p160 bra 	$L__BB9_113;
	setp.lt.s32 	%p161, %r104, %r603;
	mov.u32 	%r604, %r603;
	mov.u64 	%rd288, %rd287;
	@%p161 bra 	$L__BB9_113;
	setp.lt.s64 	%p162, %rd287, %rd96;
	selp.b32 	%r604, %r603, %r104, %p162;
	min.s64 	%rd288, %rd287, %rd96;
$L__BB9_113:
	setp.lt.s32 	%p163, %r3, 193;
	mov.u32 	%r605, %r604;
	mov.u64 	%rd289, %rd288;
	@%p163 bra 	$L__BB9_117;
	ld.shared.u32 	%r107, [_ZN6thrust24THRUST_300001_SM_1000_NS8cuda_cub4core6detail5shmemE+104];
	ld.shared.u64 	%rd99, [_ZN6thrust24THRUST_300001_SM_1000_NS8cuda_cub4core6detail5shmemE+112];
	setp.lt.s32 	%p164, %r604, %r107;
	mov.u32 	%r605, %r107;
	mov.u64 	%rd289, %rd99;
	@%p164 bra 	$L__BB9_117;
	setp.lt.s32 	%p165, %r107, %r604;
	mov.u32 	%r605, %r604;
	mov.u64 	%rd289, %rd288;
	@%p165 bra 	$L__BB9_117;
	setp.lt.s64 	%p166, %rd288, %rd99;
	selp.b32 	%r605, %r604, %r107, %p166;
	min.s64 	%rd289, %rd288, %rd99;
$L__BB9_117:
	setp.lt.s32 	%p167, %r3, 225;
	mov.u32 	%r639, %r605;
	mov.u64 	%rd323, %rd289;
	@%p167 bra 	$L__BB9_208;
	ld.shared.u32 	%r110, [_ZN6thrust24THRUST_300001_SM_1000_NS8cuda_cub4core6detail5shmemE+120];
	ld.shared.u64 	%rd102, [_ZN6thrust24THRUST_300001_SM_1000_NS8cuda_cub4core6detail5shmemE+128];
	setp.lt.s32 	%p168, %r605, %r110;
	mov.u32 	%r639, %r110;
	mov.u64 	%rd323, %rd102;
	@%p168 bra 	$L__BB9_208;
	setp.lt.s32 	%p169, %r110, %r605;
	mov.u32 	%r639, %r605;
	mov.u64 	%rd323, %rd289;
	@%p169 bra 	$L__BB9_208;
	setp.lt.s64 	%p170, %rd289, %rd102;
	selp.b32 	%r639, %r605, %r110, %p170;
	min.s64 	%rd323, %rd289, %rd102;
	bra.uni 	$L__BB9_208;
$L__BB9_121:
	mov.u32 	%r112, %tid.x;
	add.s64 	%rd104, %rd196, %rd4;
	cvt.u64.u32 	%rd105, %r112;
	add.s64 	%rd201, %rd105, %rd4;
	cvta.to.global.u64 	%rd202, %rd195;
	shl.b64 	%rd203, %rd201, 2;
	add.s64 	%rd204, %rd202, %rd203;
	ld.global.u32 	%r205, [%rd204];
	add.s32 	%r206, %r112, 256;
	cvt.u64.u32 	%rd205, %r206;
	ld.global.u32 	%r207, [%rd204+1024];
	add.s32 	%r208, %r112, 512;
	cvt.u64.u32 	%rd206, %r208;
	ld.global.u32 	%r209, [%rd204+2048];
	add.s32 	%r210, %r112, 768;
	cvt.u64.u32 	%rd207, %r210;
	ld.global.u32 	%r211, [%rd204+3072];
	or.b32  	%r212, %r112, 1024;
	cvt.u64.u32 	%rd106, %r212;
	add.s64 	%rd311, %rd104, %rd106;
	ld.global.u32 	%r627, [%rd204+4096];
	setp.lt.s32 	%p2, %r205, %r207;
	max.s32 	%r213, %r205, %r207;
	selp.b64 	%rd208, %rd205, %rd105, %p2;
	setp.lt.s32 	%p3, %r213, %r209;
	max.s32 	%r214, %r213, %r209;
	selp.b64 	%rd209, %rd206, %rd208, %p3;
	setp.lt.s32 	%p4, %r214, %r211;
	max.s32 	%r114, %r214, %r211;
	selp.b64 	%rd108, %rd207, %rd209, %p4;
	setp.lt.s32 	%p5, %r114, %r627;
	@%p5 bra 	$L__BB9_123;
	setp.lt.s32 	%p6, %r627, %r114;
	setp.lt.u64 	%p7, %rd108, %rd106;
	or.pred  	%p8, %p6, %p7;
	selp.b32 	%r627, %r114, %r627, %p8;
	add.s64 	%rd210, %rd104, %rd108;
	selp.b64 	%rd311, %rd210, %rd311, %p8;
$L__BB9_123:
	setp.le.u64 	%p9, %rd198, %rd5;
	@%p9 bra 	$L__BB9_164;
	setp.ne.s32 	%p10, %r112, 0;
	@%p10 bra 	$L__BB9_126;
	atom.global.add.u64 	%rd211, [%rd1+8], 1280;
	add.s64 	%rd212, %rd211, %rd5;
	st.shared.u64 	[_ZN6thrust24THRUST_300001_SM_1000_NS8cuda_cub4core6detail5shmemE+152], %rd212;
$L__BB9_126:
	bar.sync 	0;
	ld.shared.u64 	%rd299, [_ZN6thrust24THRUST_300001_SM_1000_NS8cuda_cub4core6detail5shmemE+152];
	add.s64 	%rd213, %rd299, 1280;
	setp.gt.s64 	%p11, %rd213, %rd198;
	@%p11 bra 	$L__BB9_141;
	mov.u32 	%r607, %r627;
	mov.u64 	%rd292, %rd311;
$L__BB9_128:
	add.s64 	%rd214, %rd299, %rd105;
	cvta.to.global.u64 	%rd215, %rd195;
	shl.b64 	%rd216, %rd214, 2;
	add.s64 	%rd217, %rd215, %rd216;
	add.s64 	%rd293, %rd214, %rd196;
	ld.global.u32 	%r608, [%rd217];
	add.s64 	%rd294, %rd293, 256;
	ld.global.u32 	%r609, [%rd217+1024];
	add.s64 	%rd295, %rd293, 512;
	ld.global.u32 	%r610, [%rd217+2048];
	add.s64 	%rd296, %rd293, 768;
	ld.global.u32 	%r611, [%rd217+3072];
	add.s64 	%rd311, %rd293, 1024;
	ld.global.u32 	%r627, [%rd217+4096];
	setp.lt.s32 	%p12, %r607, %r608;
	@%p12 bra 	$L__BB9_130;
	setp.lt.s32 	%p13, %r608, %r607;
	setp.lt.s64 	%p14, %rd292, %rd293;
	or.pred  	%p15, %p13, %p14;
	selp.b32 	%r608, %r607, %r608, %p15;
	selp.b64 	%rd293, %rd292, %rd293, %p15;
$L__BB9_130:
	setp.lt.s32 	%p16, %r608, %r609;
	@%p16 bra 	$L__BB9_132;
	setp.lt.s32 	%p17, %r609, %r608;
	setp.lt.s64 	%p18, %rd293, %rd294;
	or.pred  	%p19, %p17, %p18;
	selp.b32 	%r609, %r608, %r609, %p19;
	selp.b64 	%rd294, %rd293, %rd294, %p19;
$L__BB9_132:
	setp.lt.s32 	%p20, %r609, %r610;
	@%p20 bra 	$L__BB9_134;
	setp.lt.s32 	%p21, %r610, %r609;
	setp.lt.s64 	%p22, %rd294, %rd295;
	or.pred  	%p23, %p21, %p22;
	selp.b32 	%r610, %r609, %r610, %p23;
	selp.b64 	%rd295, %rd294, %rd295, %p23;
$L__BB9_134:
	setp.lt.s32 	%p24, %r610, %r611;
	@%p24 bra 	$L__BB9_136;
	setp.lt.s32 	%p25, %r611, %r610;
	setp.lt.s64 	%p26, %rd295, %rd296;
	or.pred  	%p27, %p25, %p26;
	selp.b32 	%r611, %r610, %r611, %p27;
	selp.b64 	%rd296, %rd295, %rd296, %p27;
$L__BB9_136:
	setp.lt.s32 	%p28, %r611, %r627;
	@%p28 bra 	$L__BB9_138;
	setp.lt.s32 	%p29, %r627, %r611;
	setp.lt.s64 	%p30, %rd296, %rd311;
	or.pred  	%p31, %p29, %p30;
	selp.b32 	%r627, %r611, %r627, %p31;
	selp.b64 	%rd311, %rd296, %rd311, %p31;
$L__BB9_138:
	setp.ne.s32 	%p32, %r112, 0;
	bar.sync 	0;
	@%p32 bra 	$L__BB9_140;
	atom.global.add.u64 	%rd218, [%rd1+8], 1280;
	add.s64 	%rd219, %rd218, %rd5;
	st.shared.u64 	[_ZN6thrust24THRUST_300001_SM_1000_NS8cuda_cub4core6detail5shmemE+152], %rd219;
$L__BB9_140:
	bar.sync 	0;
	ld.shared.u64 	%rd299, [_ZN6thrust24THRUST_300001_SM_1000_NS8cuda_cub4core6detail5shmemE+152];
	add.s64 	%rd220, %rd299, 1280;
	setp.le.s64 	%p33, %rd220, %rd198;
	mov.u32 	%r607, %r627;
	mov.u64 	%rd292, %rd311;
	@%p33 bra 	$L__BB9_128;
$L__BB9_141:
	setp.le.s64 	%p34, %rd198, %rd299;
	@%p34 bra 	$L__BB9_164;
	cvt.u32.u64 	%r215, %rd299;
	cvt.u32.u64 	%r216, %rd198;
	sub.s32 	%r134, %r216, %r215;
	setp.ge.s32 	%p35, %r112, %r134;
	@%p35 bra 	$L__BB9_164;
	cvta.to.global.u64 	%rd132, %rd195;
	not.b32 	%r219, %r112;
	add.s32 	%r220, %r219, %r216;
	sub.s32 	%r135, %r220, %r215;
	and.b32  	%r222, %r135, 768;
	setp.eq.s32 	%p36, %r222, 768;
	mov.u32 	%r618, %r112;
	@%p36 bra 	$L__BB9_149;
	add.s64 	%rd222, %rd299, %rd105;
	add.s64 	%rd301, %rd222, %rd196;
	shl.b64 	%rd223, %rd222, 2;
	add.s64 	%rd300, %rd132, %rd223;
	shr.u32 	%r223, %r135, 8;
	add.s32 	%r224, %r223, 1;
	and.b32  	%r225, %r224, 3;
	neg.s32 	%r614, %r225;
	mov.u32 	%r618, %r112;
$L__BB9_145:
	.pragma "nounroll";
	mov.u64 	%rd137, %rd311;
	mov.u32 	%r139, %r627;
	ld.global.u32 	%r140, [%rd300];
	setp.lt.s32 	%p37, %r139, %r140;
	mov.u32 	%r627, %r140;
	mov.u64 	%rd311, %rd301;
	@%p37 bra 	$L__BB9_148;
	setp.lt.s32 	%p38, %r140, %r139;
	mov.u32 	%r627, %r139;
	mov.u64 	%rd311, %rd137;
	@%p38 bra 	$L__BB9_148;
	setp.lt.s64 	%p39, %rd137, %rd301;
	selp.b32 	%r627, %r139, %r140, %p39;
	min.s64 	%rd311, %rd137, %rd301;
$L__BB9_148:
	add.s32 	%r618, %r618, 256;
	add.s64 	%rd301, %rd301, 256;
	add.s64 	%rd300, %rd300, 1024;
	add.s32 	%r614, %r614, 1;
	setp.ne.s32 	%p40, %r614, 0;
	@%p40 bra 	$L__BB9_145;
$L__BB9_149:
	setp.lt.u32 	%p41, %r135, 768;
	@%p41 bra 	$L__BB9_164;
	add.s32 	%r621, %r618, 512;
$L__BB9_151:
	mov.u32 	%r149, %r621;
	add.s32 	%r226, %r149, -512;
	cvt.u64.u32 	%rd224, %r226;
	add.s64 	%rd225, %rd299, %rd224;
	shl.b64 	%rd226, %rd225, 2;
	add.s64 	%rd145, %rd132, %rd226;
	add.s64 	%rd146, %rd225, %rd196;
	ld.global.u32 	%r151, [%rd145];
	setp.lt.s32 	%p42, %r627, %r151;
	mov.u32 	%r623, %r151;
	mov.u64 	%rd307, %rd146;
	@%p42 bra 	$L__BB9_154;
	setp.lt.s32 	%p43, %r151, %r627;
	mov.u32 	%r623, %r627;
	mov.u64 	%rd307, %rd311;
	@%p43 bra 	$L__BB9_154;
	setp.lt.s64 	%p44, %rd311, %rd146;
	selp.b32 	%r623, %r627, %r151, %p44;
	min.s64 	%rd307, %rd311, %rd146;
$L__BB9_154:
	add.s32 	%r227, %r149, -256;
	cvt.u64.u32 	%rd227, %r227;
	add.s64 	%rd228, %rd299, %rd227;
	add.s64 	%rd149, %rd228, %rd196;
	ld.global.u32 	%r154, [%rd145+1024];
	setp.lt.s32 	%p45, %r623, %r154;
	mov.u32 	%r624, %r154;
	mov.u64 	%rd308, %rd149;
	@%p45 bra 	$L__BB9_157;
	setp.lt.s32 	%p46, %r154, %r623;
	mov.u32 	%r624, %r623;
	mov.u64 	%rd308, %rd307;
	@%p46 bra 	$L__BB9_157;
	setp.lt.s64 	%p47, %rd307, %rd149;
	selp.b32 	%r624, %r623, %r154, %p47;
	min.s64 	%rd308, %rd307, %rd149;
$L__BB9_157:
	cvt.u64.u32 	%rd229, %r149;
	add.s64 	%rd230, %rd299, %rd229;
	add.s64 	%rd152, %rd230, %rd196;
	ld.global.u32 	%r157, [%rd145+2048];
	setp.lt.s32 	%p48, %r624, %r157;
	mov.u32 	%r625, %r157;
	mov.u64 	%rd309, %rd152;
	@%p48 bra 	$L__BB9_160;
	setp.lt.s32 	%p49, %r157, %r624;
	mov.u32 	%r625, %r624;
	mov.u64 	%rd309, %rd308;
	@%p49 bra 	$L__BB9_160;
	setp.lt.s64 	%p50, %rd308, %rd152;
	selp.b32 	%r625, %r624, %r157, %p50;
	min.s64 	%rd309, %rd308, %rd152;
$L__BB9_160:
	add.s32 	%r228, %r149, 256;
	cvt.u64.u32 	%rd231, %r228;
	add.s64 	%rd232, %rd299, %rd231;
	add.s64 	%rd155, %rd232, %rd196;
	ld.global.u32 	%r160, [%rd145+3072];
	setp.lt.s32 	%p51, %r625, %r160;
	mov.u32 	%r627, %r160;
	mov.u64 	%rd311, %rd155;
	@%p51 bra 	$L__BB9_163;
	setp.lt.s32 	%p52, %r160, %r625;
	mov.u32 	%r627, %r625;
	mov.u64 	%rd311, %rd309;
	@%p52 bra 	$L__BB9_163;
	setp.lt.s64 	%p53, %rd309, %rd155;
	selp.b32 	%r627, %r625, %r160, %p53;
	min.s64 	%rd311, %rd309, %rd155;
$L__BB9_163:
	add.s32 	%r621, %r149, 1024;
	add.s32 	%r229, %r149, 512;
	setp.lt.s32 	%p54, %r229, %r134;
	@%p54 bra 	$L__BB9_151;
$L__BB9_164:
	// begin inline asm
	mov.u32 %r230, %laneid;
	// end inline asm
	mov.b32 	%r248, 1;
	mov.b32 	%r249, 31;
	mov.b32 	%r250, -1;
	// begin inline asm
	shfl.sync.down.b32 %r231, %r627, %r248, %r249, %r250;
	// end inline asm
	// begin inline asm
	shfl.sync.down.b32 %r236, %r237, %r248, %r249, %r250;
	// end inline asm
	mov.b64 	{%r242, %r247}, %rd311;
	// begin inline asm
	shfl.sync.down.b32 %r241, %r242, %r248, %r249, %r250;
	// end inline asm
	// begin inline asm
	shfl.sync.down.b32 %r246, %r247, %r248, %r249, %r250;
	// end inline asm
	mov.b64 	%rd159, {%r241, %r246};
	setp.gt.s32 	%p55, %r230, 30;
	mov.u32 	%r628, %r627;
	mov.u64 	%rd312, %rd311;
	@%p55 bra 	$L__BB9_168;
	setp.lt.s32 	%p56, %r627, %r231;
	mov.u32 	%r628, %r231;
	mov.u64 	%rd312, %rd159;
	@%p56 bra 	$L__BB9_168;
	setp.lt.s32 	%p57, %r231, %r627;
	mov.u32 	%r628, %r627;
	mov.u64 	%rd312, %rd311;
	@%p57 bra 	$L__BB9_168;
	setp.lt.s64 	%p58, %rd311, %rd159;
	selp.b32 	%r628, %r627, %r231, %p58;
	min.s64 	%rd312, %rd311, %rd159;
$L__BB9_168:
	mov.b32 	%r268, 2;
	mov.b32 	%r269, 31;
	mov.b32 	%r270, -1;
	// begin inline asm
	shfl.sync.down.b32 %r251, %r628, %r268, %r269, %r270;
	// end inline asm
	// begin inline asm
	shfl.sync.down.b32 %r256, %r257, %r268, %r269, %r270;
	// end inline asm
	mov.b64 	{%r262, %r267}, %rd312;
	// begin inline asm
	shfl.sync.down.b32 %r261, %r262, %r268, %r269, %r270;
	// end inline asm
	// begin inline asm
	shfl.sync.down.b32 %r266, %r267, %r268, %r269, %r270;
	// end inline asm
	mov.b64 	%rd162, {%r261, %r266};
	setp.gt.s32 	%p59, %r230, 29;
	mov.u32 	%r629, %r628;
	mov.u64 	%rd313, %rd312;
	@%p59 bra 	$L__BB9_172;
	setp.lt.s32 	%p60, %r628, %r251;
	mov.u32 	%r629, %r251;
	mov.u64 	%rd313, %rd162;
	@%p60 bra 	$L__BB9_172;
	setp.lt.s32 	%p61, %r251, %r628;
	mov.u32 	%r629, %r628;
	mov.u64 	%rd313, %rd312;
	@%p61 bra 	$L__BB9_172;
	setp.lt.s64 	%p62, %rd312, %rd162;
	selp.b32 	%r629, %r628, %r251, %p62;
	min.s64 	%rd313, %rd312, %rd162;
$L__BB9_172:
	mov.b32 	%r288, 4;
	mov.b32 	%r289, 31;
	mov.b32 	%r290, -1;
	// begin inline asm
	shfl.sync.down.b32 %r271, %r629, %r288, %r289, %r290;
	// end inline asm
	// begin inline asm
	shfl.sync.down.b32 %r276, %r277, %r288, %r289, %r290;
	// end inline asm
	mov.b64 	{%r282, %r287}, %rd313;
	// begin inline asm
	shfl.sync.down.b32 %r281, %r282, %r288, %r289, %r290;
	// end inline asm
	// begin inline asm
	shfl.sync.down.b32 %r286, %r287, %r288, %r289, %r290;
	// end inline asm
	mov.b64 	%rd165, {%r281, %r286};
	setp.gt.s32 	%p63, %r230, 27;
	mov.u32 	%r630, %r629;
	mov.u64 	%rd314, %rd313;
	@%p63 bra 	$L__BB9_176;
	setp.lt.s32 	%p64, %r629, %r271;
	mov.u32 	%r630, %r271;
	mov.u64 	%rd314, %rd165;
	@%p64 bra 	$L__BB9_176;
	setp.lt.s32 	%p65, %r271, %r629;
	mov.u32 	%r630, %r629;
	mov.u64 	%rd314, %rd313;
	@%p65 bra 	$L__BB9_176;
	setp.lt.s64 	%p66, %rd313, %rd165;
	selp.b32 	%r630, %r629, %r271, %p66;
	min.s64 	%rd314, %rd313, %rd165;
$L__BB9_176:
	mov.b32 	%r308, 8;
	mov.b32 	%r309, 31;
	mov.b32 	%r310, -1;
	// begin inline asm
	shfl.sync.down.b32 %r291, %r630, %r308, %r309, %r310;
	// end inline asm
	// begin inline asm
	shfl.sync.down.b32 %r296, %r297, %r308, %r309, %r310;
	// end inline asm
	mov.b64 	{%r302, %r307}, %rd314;
	// begin inline asm
	shfl.sync.down.b32 %r301, %r302, %r308, %r309, %r310;
	// end inline asm
	// begin inline asm
	shfl.sync.down.b32 %r306, %r307, %r308, %r309, %r310;
	// end inline asm
	mov.b64 	%rd168, {%r301, %r306};
	setp.gt.s32 	%p67, %r230, 23;
	mov.u32 	%r631, %r630;
	mov.u64 	%rd315, %rd314;
	@%p67 bra 	$L__BB9_180;
	setp.lt.s32 	%p68, %r630, %r291;
	mov.u32 	%r631, %r291;
	mov.u64 	%rd315, %rd168;
	@%p68 bra 	$L__BB9_180;
	setp.lt.s32 	%p69, %r291, %r630;
	mov.u32 	%r631, %r630;
	mov.u64 	%rd315, %rd314;
	@%p69 bra 	$L__BB9_180;
	setp.lt.s64 	%p70, %rd314, %rd168;
	selp.b32 	%r631, %r630, %r291, %p70;
	min.s64 	%rd315, %rd314, %rd168;
$L__BB9_180:
	mov.b32 	%r328, 16;
	mov.b32 	%r329, 31;
	mov.b32 	%r330, -1;
	// begin inline asm
	shfl.sync.down.b32 %r311, %r631, %r328, %r329, %r330;
	// end inline asm
	// begin inline asm
	shfl.sync.down.b32 %r316, %r317, %r328, %r329, %r330;
	// end inline asm
	mov.b64 	{%r322, %r327}, %rd315;
	// begin inline asm
	shfl.sync.down.b32 %r321, %r322, %r328, %r329, %r330;
	// end inline asm
	// begin inline asm
	shfl.sync.down.b32 %r326, %r327, %r328, %r329, %r330;
	// end inline asm
	mov.b64 	%rd171, {%r321, %r326};
	setp.gt.s32 	%p71, %r230, 15;
	mov.u32 	%r639, %r631;
	mov.u64 	%rd323, %rd315;
	@%p71 bra 	$L__BB9_184;
	setp.lt.s32 	%p72, %r631, %r311;
	mov.u32 	%r639, %r311;
	mov.u64 	%rd323, %rd171;
	@%p72 bra 	$L__BB9_184;
	setp.lt.s32 	%p73, %r311, %r631;
	mov.u32 	%r639, %r631;
	mov.u64 	%rd323, %rd315;
	@%p73 bra 	$L__BB9_184;
	setp.lt.s64 	%p74, %rd315, %rd171;
	selp.b32 	%r639, %r631, %r311, %p74;
	min.s64 	%rd323, %rd315, %rd171;
$L__BB9_184:
	setp.ne.s32 	%p75, %r230, 0;
	@%p75 bra 	$L__BB9_186;
	shr.u32 	%r331, %r112, 1;
	and.b32  	%r332, %r331, 496;
	mov.u32 	%r333, _ZN6thrust24THRUST_300001_SM_1000_NS8cuda_cub4core6detail5shmemE;
	add.s32 	%r334, %r333, %r332;
	st.shared.u32 	[%r334+8], %r639;
	st.shared.u64 	[%r334+16], %rd323;
$L__BB9_186:
	bar.sync 	0;
	setp.ne.s32 	%p76, %r112, 0;
	@%p76 bra 	$L__BB9_208;
	ld.shared.u32 	%r181, [_ZN6thrust24THRUST_300001_SM_1000_NS8cuda_cub4core6detail5shmemE+24];
	ld.shared.u64 	%rd174, [_ZN6thrust24THRUST_300001_SM_1000_NS8cuda_cub4core6detail5shmemE+32];
	setp.lt.s32 	%p77, %r639, %r181;
	mov.u32 	%r633, %r181;
	mov.u64 	%rd317, %rd174;
	@%p77 bra 	$L__BB9_190;
	setp.lt.s32 	%p78, %r181, %r639;
	mov.u32 	%r633, %r639;
	mov.u64 	%rd317, %rd323;
	@%p78 bra 	$L__BB9_190;
	setp.lt.s64 	%p79, %rd323, %rd174;
	selp.b32 	%r633, %r639, %r181, %p79;
	min.s64 	%rd317, %rd323, %rd174;
$L__BB9_190:
	ld.shared.u32 	%r184, [_ZN6thrust24THRUST_300001_SM_1000_NS8cuda_cub4core6detail5shmemE+40];
	ld.shared.u64 	%rd177, [_ZN6thrust24THRUST_300001_SM_1000_NS8cuda_cub4core6detail5shmemE+48];
	setp.lt.s32 	%p80, %r633, %r184;
	mov.u32 	%r634, %r184;
	mov.u64 	%rd318, %rd177;
	@%p80 bra 	$L__BB9_193;
	setp.lt.s32 	%p81, %r184, %r633;
	mov.u32 	%r634, %r633;
	mov.u64 	%rd318, %rd317;
	@%p81 bra 	$L__BB9_193;
	setp.lt.s64 	%p82, %rd317, %rd177;
	selp.b32 	%r634, %r633, %r184, %p82;
	min.s64 	%rd318, %rd317, %rd177;
$L__BB9_193:
	ld.shared.u32 	%r187, [_ZN6thrust24THRUST_300001_SM_1000_NS8cuda_cub4core6detail5shmemE+56];
	ld.shared.u64 	%rd180, [_ZN6thrust24THRUST_300001_SM_1000_NS8cuda_cub4core6detail5shmemE+64];
	setp.lt.s32 	%p83, %r634, %r187;
	mov.u32 	%r635, %r187;
	mov.u64 	%rd319, %rd180;
	@%p83 bra 	$L__BB9_196;
	setp.lt.s32 	%p84, %r187, %r634;
	mov.u32 	%r635, %r634;
	mov.u64 	%rd319, %rd318;
	@%p84 bra 	$L__BB9_196;
	setp.lt.s64 	%p85, %rd318, %rd180;
	selp.b32 	%r635, %r634, %r187, %p85;
	min.s64 	%rd319, %rd318, %rd180;
$L__BB9_196:
	ld.shared.u32 	%r190, [_ZN6thrust24THRUST_300001_SM_1000_NS8cuda_cub4core6detail5shmemE+72];
	ld.shared.u64 	%rd183, [_ZN6thrust24THRUST_300001_SM_1000_NS8cuda_cub4core6detail5shmemE+80];
	setp.lt.s32 	%p86, %r635, %r190;
	mov.u32 	%r636, %r190;
	mov.u64 	%rd320, %rd183;
	@%p86 bra 	$L__BB9_199;
	setp.lt.s32 	%p87, %r190, %r635;
	mov.u32 	%r636, %r635;
	mov.u64 	%rd320, %rd319;
	@%p87 bra 	$L__BB9_199;
	setp.lt.s64 	%p88, %rd319, %rd183;
	selp.b32 	%r636, %r635, %r190, %p88;
	min.s64 	%rd320, %rd319, %rd183;
$L__BB9_199:
	ld.shared.u32 	%r193, [_ZN6thrust24THRUST_300001_SM_1000_NS8cuda_cub4core6detail5shmemE+88];
	ld.shared.u64 	%rd186, [_ZN6thrust24THRUST_300001_SM_1000_NS8cuda_cub4core6detail5shmemE+96];
	setp.lt.s32 	%p89, %r636, %r193;
	mov.u32 	%r637, %r193;
	mov.u64 	%rd321, %rd186;
	@%p89 bra 	$L__BB9_202;
	setp.lt.s32 	%p90, %r193, %r636;
	mov.u32 	%r637, %r636;
	mov.u64 	%rd321, %rd320;
	@%p90 bra 	$L__BB9_202;
	setp.lt.s64 	%p91, %rd320, %rd186;
	selp.b32 	%r637, %r636, %r193, %p91;
	min.s64 	%rd321, %rd320, %rd186;
$L__BB9_202:
	ld.shared.u32 	%r196, [_ZN6thrust24THRUST_300001_SM_1000_NS8cuda_cub4core6detail5shmemE+104];
	ld.shared.u64 	%rd189, [_ZN6thrust24THRUST_300001_SM_1000_NS8cuda_cub4core6detail5shmemE+112];
	setp.lt.s32 	%p92, %r637, %r196;
	mov.u32 	%r638, %r196;
	mov.u64 	%rd322, %rd189;
	@%p92 bra 	$L__BB9_205;
	setp.lt.s32 	%p93, %r196, %r637;
	mov.u32 	%r638, %r637;
	mov.u64 	%rd322, %rd321;
	@%p93 bra 	$L__BB9_205;
	setp.lt.s64 	%p94, %rd321, %rd189;
	selp.b32 	%r638, %r637, %r196, %p94;
	min.s64 	%rd322, %rd321, %rd189;
$L__BB9_205:
	ld.shared.u32 	%r199, [_ZN6thrust24THRUST_300001_SM_1000_NS8cuda_cub4core6detail5shmemE+120];
	ld.shared.u64 	%rd192, [_ZN6thrust24THRUST_300001_SM_1000_NS8cuda_cub4core6detail5shmemE+128];
	setp.lt.s32 	%p95, %r638, %r199;
	mov.u32 	%r639, %r199;
	mov.u64 	%rd323, %rd192;
	@%p95 bra 	$L__BB9_208;
	setp.lt.s32 	%p96, %r199, %r638;
	mov.u32 	%r639, %r638;
	mov.u64 	%rd323, %rd322;
	@%p96 bra 	$L__BB9_208;
	setp.lt.s64 	%p97, %rd322, %rd192;
	selp.b32 	%r639, %r638, %r199, %p97;
	min.s64 	%rd323, %rd322, %rd192;
$L__BB9_208:
	mov.u32 	%r567, %tid.x;
	setp.ne.s32 	%p214, %r567, 0;
	@%p214 bra 	$L__BB9_210;
	ld.param.u64 	%rd254, [_ZN6thrust24THRUST_300001_SM_1000_NS8cuda_cub4core6detail13_kernel_agentINS1_8__reduce11ReduceAgentINS0_12zip_iteratorIN4cuda3std3__45tupleIJNS0_10device_ptrIiEENS0_17counting_iteratorIlNS0_11use_defaultESF_SF_EEEEEEEPNSB_IJilEEESJ_lNS1_9__extrema9arg_max_fIilNSA_4lessIiEEEEEEJSI_SK_lN3cub18CUB_300001_SM_100013GridEvenShareIlEENSS_9GridQueueIyEESP_EEEvDpT0__param_1];
	cvta.to.global.u64 	%rd251, %rd254;
	mul.wide.u32 	%rd252, %r1, 16;
	add.s64 	%rd253, %rd251, %rd252;
	st.global.u32 	[%rd253], %r639;
	st.global.u64 	[%rd253+8], %rd323;
$L__BB9_210:
	ret;

}
	// .globl	_ZN6thrust24THRUST_300001_SM_1000_NS8cuda_cub4core6detail13_kernel_agentINS1_8__reduce10DrainAgentIlEEJN3cub18CUB_300001_SM_10009GridQueueIyEElEEEvDpT0_
.visible .entry _ZN6thrust24THRUST_300001_SM_1000_NS8cuda_cub4core6detail13_kernel_agentINS1_8__reduce10DrainAgentIlEEJN3cub18CUB_300001_SM_10009GridQueueIyEElEEEvDpT0_(
	.param .align 8 .b8 _ZN6thrust24THRUST_300001_SM_1000_NS8cuda_cub4core6detail13_kernel_agentINS1_8__reduce10DrainAgentIlEEJN3cub18CUB_300001_SM_10009GridQueueIyEElEEEvDpT0__param_0[8],
	.param .u64 _ZN6thrust24THRUST_300001_SM_1000_NS8cuda_cub4core6detail13_kernel_agentINS1_8__reduce10DrainAgentIlEEJN3cub18CUB_300001_SM_10009GridQueueIyEElEEEvDpT0__param_1
)
.maxntid 1
{
	.reg .b64 	%rd<5>;

	ld.param.u64 	%rd1, [_ZN6thrust24THRUST_300001_SM_1000_NS8cuda_cub4core6detail13_kernel_agentINS1_8__reduce10DrainAgentIlEEJN3cub18CUB_300001_SM_10009GridQueueIyEElEEEvDpT0__param_0];
	ld.param.u64 	%rd2, [_ZN6thrust24THRUST_300001_SM_1000_NS8cuda_cub4core6detail13_kernel_agentINS1_8__reduce10DrainAgentIlEEJN3cub18CUB_300001_SM_10009GridQueueIyEElEEEvDpT0__param_1];
	cvta.to.global.u64 	%rd3, %rd1;
	st.global.u64 	[%rd3], %rd2;
	mov.b64 	%rd4, 0;
	st.global.u64 	[%rd3+8], %rd4;
	ret;

}
	// .globl	_ZN6thrust24THRUST_300001_SM_1000_NS8cuda_cub4core6detail13_kernel_agentINS1_8__reduce11ReduceAgentIPN4cuda3std3__45tupleIJilEEESC_SB_lNS1_9__extrema9arg_max_fIilNS9_4lessIiEEEEEEJSC_SC_iSH_EEEvDpT0_
.visible .entry _ZN6thrust24THRUST_300001_SM_1000_NS8cuda_cub4core6detail13_kernel_agentINS1_8__reduce11ReduceAgentIPN4cuda3std3__45tupleIJilEEESC_SB_lNS1_9__extrema9arg_max_fIilNS9_4lessIiEEEEEEJSC_SC_iSH_EEEvDpT0_(
	.param .u64 .ptr .align 1 _ZN6thrust24THRUST_300001_SM_1000_NS8cuda_cub4core6detail13_kernel_agentINS1_8__reduce11ReduceAgentIPN4cuda3std3__45tupleIJilEEESC_SB_lNS1_9__extrema9arg_max_fIilNS9_4lessIiEEEEEEJSC_SC_iSH_EEEvDpT0__param_0,
	.param .u64 .ptr .align 1 _ZN6thrust24THRUST_300001_SM_1000_NS8cuda_cub4core6detail13_kernel_agentINS1_8__reduce11ReduceAgentIPN4cuda3std3__45tupleIJilEEESC_SB_lNS1_9__extrema9arg_max_fIilNS9_4lessIiEEEEEEJSC_SC_iSH_EEEvDpT0__param_1,
	.param .u32 _ZN6thrust24THRUST_300001_SM_1000_NS8cuda_cub4core6detail13_kernel_agentINS1_8__reduce11ReduceAgentIPN4cuda3std3__45tupleIJilEEESC_SB_lNS1_9__extrema9arg_max_fIilNS9_4lessIiEEEEEEJSC_SC_iSH_EEEvDpT0__param_2,
	.param .align 1 .b8 _ZN6thrust24THRUST_300001_SM_1000_NS8cuda_cub4core6detail13_kernel_agentINS1_8__reduce11ReduceAgentIPN4cuda3std3__45tupleIJilEEESC_SB_lNS1_9__extrema9arg_max_fIilNS9_4lessIiEEEEEEJSC_SC_iSH_EEEvDpT0__param_3[1]
)
.maxntid 256
{
	.reg .pred 	%p<264>;
	.reg .b32 	%r<666>;
	.reg .b64 	%rd<487>;

	ld.param.u32 	%r239, [_ZN6thrust24THRUST_300001_SM_1000_NS8cuda_cub4core6detail13_kernel_agentINS1_8__reduce11ReduceAgentIPN4cuda3std3__45tupleIJilEEESC_SB_lNS1_9__extrema9arg_max_fIilNS9_4lessIiEEEEEEJSC_SC_iSH_EEEvDpT0__param_2];
	cvt.s64.s32 	%rd1, %r239;
	setp.eq.s32 	%p1, %r239, 0;
	@%p1 bra 	$L__BB11_234;
	setp.gt.s32 	%p2, %r239, 1279;
	@%p2 bra 	$L__BB11_121;
	mov.u32 	%r1, %tid.x;
	setp.ge.s32 	%p147, %r1, %r239;
	mov.b32 	%r593, 0;
	mov.b64 	%rd410, 0;
	mov.u32 	%r585, %r1;
	@%p147 bra 	$L__BB11_4;
	ld.param.u64 	%rd396, [_ZN6thrust24THRUST_300001_SM_1000_NS8cuda_cub4core6detail13_kernel_agentINS1_8__reduce11ReduceAgentIPN4cuda3std3__45tupleIJilEEESC_SB_lNS1_9__extrema9arg_max_fIilNS9_4lessIiEEEEEEJSC_SC_iSH_EEEvDpT0__param_0];
	mul.wide.u32 	%rd366, %r1, 16;
	add.s64 	%rd363, %rd396, %rd366;
	// begin inline asm
	ld.global.nc.u64 %rd362, [%rd363];
	// end inline asm
	add.s64 	%rd365, %rd363, 8;
	// begin inline asm
	ld.global.nc.u64 %rd410, [%rd365];
	// end inline asm
	cvt.u32.u64 	%r593, %rd362;
	add.s32 	%r585, %r1, 256;
$L__BB11_4:
	setp.ge.s32 	%p148, %r585, %r239;
	@%p148 bra 	$L__BB11_25;
	not.b32 	%r355, %r585;
	add.s32 	%r6, %r239, %r355;
	and.b32  	%r356, %r6, 768;
	setp.eq.s32 	%p149, %r356, 768;
	@%p149 bra 	$L__BB11_11;
	ld.param.u64 	%rd397, [_ZN6thrust24THRUST_300001_SM_1000_NS8cuda_cub4core6detail13_kernel_agentINS1_8__reduce11ReduceAgentIPN4cuda3std3__45tupleIJilEEESC_SB_lNS1_9__extrema9arg_max_fIilNS9_4lessIiEEEEEEJSC_SC_iSH_EEEvDpT0__param_0];
	mul.wide.u32 	%rd368, %r585, 16;
	add.s64 	%rd401, %rd397, %rd368;
	shr.u32 	%r357, %r6, 8;
	add.s32 	%r358, %r357, 1;
	and.b32  	%r359, %r358, 3;
	neg.s32 	%r581, %r359;
$L__BB11_7:
	.pragma "nounroll";
	mov.u64 	%rd6, %rd410;
	mov.u32 	%r10, %r593;
	// begin inline asm
	ld.global.nc.u64 %rd369, [%rd401];
	// end inline asm
	add.s64 	%rd372, %rd401, 8;
	// begin inline asm
	ld.global.nc.u64 %rd371, [%rd372];
	// end inline asm
	cvt.u32.u64 	%r11, %rd369;
	setp.lt.s32 	%p150, %r10, %r11;
	mov.u64 	%rd410, %rd371;
	mov.u32 	%r593, %r11;
	@%p150 bra 	$L__BB11_10;
	setp.lt.s32 	%p151, %r11, %r10;
	mov.u64 	%rd410, %rd6;
	mov.u32 	%r593, %r10;
	@%p151 bra 	$L__BB11_10;
	setp.lt.s64 	%p152, %rd6, %rd371;
	min.s64 	%rd410, %rd6, %rd371;
	selp.b32 	%r593, %r10, %r11, %p152;
$L__BB11_10:
	add.s32 	%r585, %r585, 256;
	add.s64 	%rd401, %rd401, 4096;
	add.s32 	%r581, %r581, 1;
	setp.ne.s32 	%p153, %r581, 0;
	@%p153 bra 	$L__BB11_7;
$L__BB11_11:
	setp.lt.u32 	%p154, %r6, 768;
	@%p154 bra 	$L__BB11_25;
$L__BB11_12:
	ld.param.u64 	%rd398, [_ZN6thrust24THRUST_300001_SM_1000_NS8cuda_cub4core6detail13_kernel_agentINS1_8__reduce11ReduceAgentIPN4cuda3std3__45tupleIJilEEESC_SB_lNS1_9__extrema9arg_max_fIilNS9_4lessIiEEEEEEJSC_SC_iSH_EEEvDpT0__param_0];
	mul.wide.s32 	%rd377, %r585, 16;
	add.s64 	%rd374, %rd398, %rd377;
	// begin inline asm
	ld.global.nc.u64 %rd373, [%rd374];
	// end inline asm
	add.s64 	%rd376, %rd374, 8;
	// begin inline asm
	ld.global.nc.u64 %rd375, [%rd376];
	// end inline asm
	cvt.u32.u64 	%r21, %rd373;
	setp.lt.s32 	%p155, %r593, %r21;
	mov.u64 	%rd407, %rd375;
	mov.u32 	%r590, %r21;
	@%p155 bra 	$L__BB11_15;
	setp.lt.s32 	%p156, %r21, %r593;
	mov.u64 	%rd407, %rd410;
	mov.u32 	%r590, %r593;
	@%p156 bra 	$L__BB11_15;
	setp.lt.s64 	%p157, %rd410, %rd375;
	min.s64 	%rd407, %rd410, %rd375;
	selp.b32 	%r590, %r593, %r21, %p157;
$L__BB11_15:
	add.s64 	%rd379, %rd374, 4096;
	// begin inline asm
	ld.global.nc.u64 %rd378, [%rd379];
	// end inline asm
	add.s64 	%rd381, %rd374, 4104;
	// begin inline asm
	ld.global.nc.u64 %rd380, [%rd381];
	// end inline asm
	cvt.u32.u64 	%r24, %rd378;
	setp.lt.s32 	%p158, %r590, %r24;
	mov.u64 	%rd408, %rd380;
	mov.u32 	%r591, %r24;
	@%p158 bra 	$L__BB11_18;
	setp.lt.s32 	%p159, %r24, %r590;
	mov.u64 	%rd408, %rd407;
	mov.u32 	%r591, %r590;
	@%p159 bra 	$L__BB11_18;
	setp.lt.s64 	%p160, %rd407, %rd380;
	min.s64 	%rd408, %rd407, %rd380;
	selp.b32 	%r591, %r590, %r24, %p160;
$L__BB11_18:
	add.s64 	%rd383, %rd374, 8192;
	// begin inline asm
	ld.global.nc.u64 %rd382, [%rd383];
	// end inline asm
	add.s64 	%rd385, %rd374, 8200;
	// begin inline asm
	ld.global.nc.u64 %rd384, [%rd385];
	// end inline asm
	cvt.u32.u64 	%r27, %rd382;
	setp.lt.s32 	%p161, %r591, %r27;
	mov.u64 	%rd409, %rd384;
	mov.u32 	%r592, %r27;
	@%p161 bra 	$L__BB11_21;
	setp.lt.s32 	%p162, %r27, %r591;
	mov.u64 	%rd409, %rd408;
	mov.u32 	%r592, %r591;
	@%p162 bra 	$L__BB11_21;
	setp.lt.s64 	%p163, %rd408, %rd384;
	min.s64 	%rd409, %rd408, %rd384;
	selp.b32 	%r592, %r591, %r27, %p163;
$L__BB11_21:
	add.s64 	%rd387, %rd374, 12288;
	// begin inline asm
	ld.global.nc.u64 %rd386, [%rd387];
	// end inline asm
	add.s64 	%rd389, %rd374, 12296;
	// begin inline asm
	ld.global.nc.u64 %rd388, [%rd389];
	// end inline asm
	cvt.u32.u64 	%r30, %rd386;
	setp.lt.s32 	%p164, %r592, %r30;
	mov.u64 	%rd410, %rd388;
	mov.u32 	%r593, %r30;
	@%p164 bra 	$L__BB11_24;
	setp.lt.s32 	%p165, %r30, %r592;
	mov.u64 	%rd410, %rd409;
	mov.u32 	%r593, %r592;
	@%p165 bra 	$L__BB11_24;
	setp.lt.s64 	%p166, %rd409, %rd388;
	min.s64 	%rd410, %rd409, %rd388;
	selp.b32 	%r593, %r592, %r30, %p166;
$L__BB11_24:
	add.s32 	%r585, %r585, 1024;
	setp.lt.s32 	%p167, %r585, %r239;
	@%p167 bra 	$L__BB11_12;
$L__BB11_25:
	setp.lt.s32 	%p168, %r239, 256;
	@%p168 bra 	$L__BB11_70;
	// begin inline asm
	mov.u32 %r473, %laneid;
	// end inline asm
	mov.b32 	%r491, 1;
	mov.b32 	%r492, 31;
	mov.b32 	%r493, -1;
	// begin inline asm
	shfl.sync.down.b32 %r474, %r593, %r491, %r492, %r493;
	// end inline asm
	// begin inline asm
	shfl.sync.down.b32 %r479, %r480, %r491, %r492, %r493;
	// end inline asm
	mov.b64 	{%r485, %r490}, %rd410;
	// begin inline asm
	shfl.sync.down.b32 %r484, %r485, %r491, %r492, %r493;
	// end inline asm
	// begin inline asm
	shfl.sync.down.b32 %r489, %r490, %r491, %r492, %r493;
	// end inline asm
	mov.b64 	%rd28, {%r484, %r489};
	setp.gt.s32 	%p220, %r473, 30;
	mov.u64 	%rd412, %rd410;
	mov.u32 	%r595, %r593;
	@%p220 bra 	$L__BB11_30;
	setp.lt.s32 	%p221, %r593, %r474;
	mov.u64 	%rd412, %rd28;
	mov.u32 	%r595, %r474;
	@%p221 bra 	$L__BB11_30;
	setp.lt.s32 	%p222, %r474, %r593;
	mov.u64 	%rd412, %rd410;
	mov.u32 	%r595, %r593;
	@%p222 bra 	$L__BB11_30;
	setp.lt.s64 	%p223, %rd410, %rd28;
	min.s64 	%rd412, %rd410, %rd28;
	selp.b32 	%r595, %r593, %r474, %p223;
$L__BB11_30:
	mov.b32 	%r511, 2;
	mov.b32 	%r512, 31;
	mov.b32 	%r513, -1;
	// begin inline asm
	shfl.sync.down.b32 %r494, %r595, %r511, %r512, %r513;
	// end inline asm
	// begin inline asm
	shfl.sync.down.b32 %r499, %r500, %r511, %r512, %r513;
	// end inline asm
	mov.b64 	{%r505, %r510}, %rd412;
	// begin inline asm
	shfl.sync.down.b32 %r504, %r505, %r511, %r512, %r513;
	// end inline asm
	// begin inline asm
	shfl.sync.down.b32 %r509, %r510, %r511, %r512, %r513;
	// end inline asm
	mov.b64 	%rd31, {%r504, %r509};
	setp.gt.s32 	%p224, %r473, 29;
	mov.u64 	%rd413, %rd412;
	mov.u32 	%r596, %r595;
	@%p224 bra 	$L__BB11_34;
	setp.lt.s32 	%p225, %r595, %r494;
	mov.u64 	%rd413, %rd31;
	mov.u32 	%r596, %r494;
	@%p225 bra 	$L__BB11_34;
	setp.lt.s32 	%p226, %r494, %r595;
	mov.u64 	%rd413, %rd412;
	mov.u32 	%r596, %r595;
	@%p226 bra 	$L__BB11_34;
	setp.lt.s64 	%p227, %rd412, %rd31;
	min.s64 	%rd413, %rd412, %rd31;
	selp.b32 	%r596, %r595, %r494, %p227;
$L__BB11_34:
	mov.b32 	%r531, 4;
	mov.b32 	%r532, 31;
	mov.b32 	%r533, -1;
	// begin inline asm
	shfl.sync.down.b32 %r514, %r596, %r531, %r532, %r533;
	// end inline asm
	// begin inline asm
	shfl.sync.down.b32 %r519, %r520, %r531, %r532, %r533;
	// end inline asm
	mov.b64 	{%r525, %r530}, %rd413;
	// begin inline asm
	shfl.sync.down.b32 %r524, %r525, %r531, %r532, %r533;
	// end inline asm
	// begin inline asm
	shfl.sync.down.b32 %r529, %r530, %r531, %r532, %r533;
	// end inline asm
	mov.b64 	%rd34, {%r524, %r529};
	setp.gt.s32 	%p228, %r473, 27;
	mov.u64 	%rd414, %rd413;
	mov.u32 	%r597, %r596;
	@%p228 bra 	$L__BB11_38;
	setp.lt.s32 	%p229, %r596, %r514;
	mov.u64 	%rd414, %rd34;
	mov.u32 	%r597, %r514;
	@%p229 bra 	$L__BB11_38;
	setp.lt.s32 	%p230, %r514, %r596;
	mov.u64 	%rd414, %rd413;
	mov.u32 	%r597, %r596;
	@%p230 bra 	$L__BB11_38;
	setp.lt.s64 	%p231, %rd413, %rd34;
	min.s64 	%rd414, %rd413, %rd34;
	selp.b32 	%r597, %r596, %r514, %p231;
$L__BB11_38:
	mov.b32 	%r551, 8;
	mov.b32 	%r552, 31;
	mov.b32 	%r553, -1;
	// begin inline asm
	shfl.sync.down.b32 %r534, %r597, %r551, %r552, %r553;
	// end inline asm
	// begin inline asm
	shfl.sync.down.b32 %r539, %r540, %r551, %r552, %r553;
	// end inline asm
	mov.b64 	{%r545, %r550}, %rd414;
	// begin inline asm
	shfl.sync.down.b32 %r544, %r545, %r551, %r552, %r553;
	// end inline asm
	// begin inline asm
	shfl.sync.down.b32 %r549, %r550, %r551, %r552, %r553;
	// end inline asm
	mov.b64 	%rd37, {%r544, %r549};
	setp.gt.s32 	%p232, %r473, 23;
	mov.u64 	%rd415, %rd414;
	mov.u32 	%r598, %r597;
	@%p232 bra 	$L__BB11_42;
	setp.lt.s32 	%p233, %r597, %r534;
	mov.u64 	%rd415, %rd37;
	mov.u32 	%r598, %r534;
	@%p233 bra 	$L__BB11_42;
	setp.lt.s32 	%p234, %r534, %r597;
	mov.u64 	%rd415, %rd414;
	mov.u32 	%r598, %r597;
	@%p234 bra 	$L__BB11_42;
	setp.lt.s64 	%p235, %rd414, %rd37;
	min.s64 	%rd415, %rd414, %rd37;
	selp.b32 	%r598, %r597, %r534, %p235;
$L__BB11_42:
	mov.b32 	%r571, 16;
	mov.b32 	%r572, 31;
	mov.b32 	%r573, -1;
	// begin inline asm
	shfl.sync.down.b32 %r554, %r598, %r571, %r572, %r573;
	// end inline asm
	// begin inline asm
	shfl.sync.down.b32 %r559, %r560, %r571, %r572, %r573;
	// end inline asm
	mov.b64 	{%r565, %r570}, %rd415;
	// begin inline asm
	shfl.sync.down.b32 %r564, %r565, %r571, %r572, %r573;
	// end inline asm
	// begin inline asm
	shfl.sync.down.b32 %r569, %r570, %r571, %r572, %r573;
	// end inline asm
	mov.b64 	%rd40, {%r564, %r569};
	setp.gt.s32 	%p236, %r473, 15;
	mov.u64 	%rd486, %rd415;
	mov.u32 	%r665, %r598;
	@%p236 bra 	$L__BB11_46;
	setp.lt.s32 	%p237, %r598, %r554;
	mov.u64 	%rd486, %rd40;
	mov.u32 	%r665, %r554;
	@%p237 bra 	$L__BB11_46;
	setp.lt.s32 	%p238, %r554, %r598;
	mov.u64 	%rd486, %rd415;
	mov.u32 	%r665, %r598;
	@%p238 bra 	$L__BB11_46;
	setp.lt.s64 	%p239, %rd415, %rd40;
	min.s64 	%rd486, %rd415, %rd40;
	selp.b32 	%r665, %r598, %r554, %p239;
$L__BB11_46:
	setp.ne.s32 	%p240, %r473, 0;
	@%p240 bra 	$L__BB11_48;
	shr.u32 	%r574, %r1, 1;
	and.b32  	%r575, %r574, 496;
	mov.u32 	%r576, _ZN6thrust24THRUST_300001_SM_1000_NS8cuda_cub4core6detail5shmemE;
	add.s32 	%r577, %r576, %r575;
	st.shared.u32 	[%r577+8], %r665;
	st.shared.u64 	[%r577+16], %rd486;
$L__BB11_48:
	bar.sync 	0;
	setp.ne.s32 	%p241, %r1, 0;
	@%p241 bra 	$L__BB11_232;
	ld.shared.u32 	%r51, [_ZN6thrust24THRUST_300001_SM_1000_NS8cuda_cub4core6detail5shmemE+24];
	ld.shared.u64 	%rd43, [_ZN6thrust24THRUST_300001_SM_1000_NS8cuda_cub4core6detail5shmemE+32];
	setp.lt.s32 	%p242, %r665, %r51;
	mov.u64 	%rd417, %rd43;
	mov.u32 	%r600, %r51;
	@%p242 bra 	$L__BB11_52;
	setp.lt.s32 	%p243, %r51, %r665;
	mov.u64 	%rd417, %rd486;
	mov.u32 	%r600, %r665;
	@%p243 bra 	$L__BB11_52;
	setp.lt.s64 	%p244, %rd486, %rd43;
	min.s64 	%rd417, %rd486, %rd43;
	selp.b32 	%r600, %r665, %r51, %p244;
$L__BB11_52:
	ld.shared.u32 	%r54, [_ZN6thrust24THRUST_300001_SM_1000_NS8cuda_cub4core6detail5shmemE+40];
	ld.shared.u64 	%rd46, [_ZN6thrust24THRUST_300001_SM_1000_NS8cuda_cub4core6detail5shmemE+48];
	setp.lt.s32 	%p245, %r600, %r54;
	mov.u64 	%rd418, %rd46;
	mov.u32 	%r601, %r54;
	@%p245 bra 	$L__BB11_55;
	setp.lt.s32 	%p246, %r54, %r600;
	mov.u64 	%rd418, %rd417;
	mov.u32 	%r601, %r600;
	@%p246 bra 	$L__BB11_55;
	setp.lt.s64 	%p247, %rd417, %rd46;
	min.s64 	%rd418, %rd417, %rd46;
	selp.b32 	%r601, %r600, %r54, %p247;
$L__BB11_55:
	ld.shared.u32 	%r57, [_ZN6thrust24THRUST_300001_SM_1000_NS8cuda_cub4core6detail5shmemE+56];
	ld.shared.u64 	%rd49, [_ZN6thrust24THRUST_300001_SM_1000_NS8cuda_cub4core6detail5shmemE+64];
	setp.lt.s32 	%p248, %r601, %r57;
	mov.u64 	%rd419, %rd49;
	mov.u32 	%r602, %r57;
	@%p248 bra 	$L__BB11_58;
	setp.lt.s32 	%p249, %r57, %r601;
	mov.u64 	%rd419, %rd418;
	mov.u32 	%r602, %r601;
	@%p249 bra 	$L__BB11_58;
	setp.lt.s64 	%p250, %rd418, %rd49;
	min.s64 	%rd419, %rd418, %rd49;
	selp.b32 	%r602, %r601, %r57, %p250;
$L__BB11_58:
	ld.shared.u32 	%r60, [_ZN6thrust24THRUST_300001_SM_1000_NS8cuda_cub4core6detail5shmemE+72];
	ld.shared.u64 	%rd52, [_ZN6thrust24THRUST_300001_SM_1000_NS8cuda_cub4core6detail5shmemE+80];
	setp.lt.s32 	%p251, %r602, %r60;
	mov.u64 	%rd420, %rd52;
	mov.u32 	%r603, %r60;
	@%p251 bra 	$L__BB11_61;
	setp.lt.s32 	%p252, %r60, %r602;
	mov.u64 	%rd420, %rd419;
	mov.u32 	%r603, %r602;
	@%p252 bra 	$L__BB11_61;
	setp.lt.s64 	%p253, %rd419, %rd52;
	min.s64 	%rd420, %rd419, %rd52;
	selp.b32 	%r603, %r602, %r60, %p253;
$L__BB11_61:
	ld.shared.u32 	%r63, [_ZN6thrust24THRUST_300001_SM_1000_NS8cuda_cub4core6detail5shmemE+88];
	ld.shared.u64 	%rd55, [_ZN6thrust24THRUST_300001_SM_1000_NS8cuda_cub4core6detail5shmemE+96];
	setp.lt.s32 	%p254, %r603, %r63;
	mov.u64 	%rd421, %rd55;
	mov.u32 	%r604, %r63;
	@%p254 bra 	$L__BB11_64;
	setp.lt.s32 	%p255, %r63, %r603;
	mov.u64 	%rd421, %rd420;
	mov.u32 	%r604, %r603;
	@%p255 bra 	$L__BB11_64;
	setp.lt.s64 	%p256, %rd420, %rd55;
	min.s64 	%rd421, %rd420, %rd55;
	selp.b32 	%r604, %r603, %r63, %p256;
$L__BB11_64:
	ld.shared.u32 	%r66, [_ZN6thrust24THRUST_300001_SM_1000_NS8cuda_cub4core6detail5shmemE+104];
	ld.shared.u64 	%rd58, [_ZN6thrust24THRUST_300001_SM_1000_NS8cuda_cub4core6detail5shmemE+112];
	setp.lt.s32 	%p257, %r604, %r66;
	mov.u64 	%rd422, %rd58;
	mov.u32 	%r605, %r66;
	@%p257 bra 	$L__BB11_67;
	setp.lt.s32 	%p258, %r66, %r604;
	mov.u64 	%rd422, %rd421;
	mov.u32 	%r605, %r604;
	@%p258 bra 	$L__BB11_67;
	setp.lt.s64 	%p259, %rd421, %rd58;
	min.s64 	%rd422, %rd421, %rd58;
	selp.b32 	%r605, %r604, %r66, %p259;
$L__BB11_67:
	ld.shared.u32 	%r69, [_ZN6thrust24THRUST_300001_SM_1000_NS8cuda_cub4core6detail5shmemE+120];
	ld.shared.u64 	%rd61, [_ZN6thrust24THRUST_300001_SM_1000_NS8cuda_cub4core6detail5shmemE+128];
	setp.lt.s32 	%p260, %r605, %r69;
	mov.u32 	%r665, %r69;
	mov.u64 	%rd486, %rd61;
	@%p260 bra 	$L__BB11_232;
	setp.lt.s32 	%p261, %r69, %r605;
	mov.u32 	%r665, %r605;
	mov.u64 	%rd486, %rd422;
	@%p261 bra 	$L__BB11_232;
	setp.lt.s64 	%p262, %rd422, %rd61;
	min.s64 	%rd486, %rd422, %rd61;
	selp.b32 	%r665, %r605, %r69, %p262;
	bra.uni 	$L__BB11_232;
$L__BB11_70:
	// begin inline asm
	mov.u32 %r360, %laneid;
	// end inline asm
	and.b32  	%r381, %r1, 992;
	add.s32 	%r382, %r381, 32;
	setp.gt.s32 	%p169, %r382, %r239;
	not.b32 	%r383, %r381;
	add.s32 	%r384, %r239, %r383;
	selp.b32 	%r379, %r384, 31, %p169;
	mov.b32 	%r378, 1;
	mov.b32 	%r380, -1;
	// begin inline asm
	shfl.sync.down.b32 %r361, %r593, %r378, %r379, %r380;
	// end inline asm
	// begin inline asm
	shfl.sync.down.b32 %r366, %r367, %r378, %r379, %r380;
	// end inline asm
	mov.b64 	{%r372, %r377}, %rd410;
	// begin inline asm
	shfl.sync.down.b32 %r371, %r372, %r378, %r379, %r380;
	// end inline asm
	// begin inline asm
	shfl.sync.down.b32 %r376, %r377, %r378, %r379, %r380;
	// end inline asm
	mov.b64 	%rd63, {%r371, %r376};
	setp.ge.s32 	%p170, %r360, %r379;
	mov.u64 	%rd423, %rd410;
	mov.u32 	%r606, %r593;
	@%p170 bra 	$L__BB11_74;
	setp.lt.s32 	%p171, %r593, %r361;
	mov.u64 	%rd423, %rd63;
	mov.u32 	%r606, %r361;
	@%p171 bra 	$L__BB11_74;
	setp.lt.s32 	%p172, %r361, %r593;
	mov.u64 	%rd423, %rd410;
	mov.u32 	%r606, %r593;
	@%p172 bra 	$L__BB11_74;
	setp.lt.s64 	%p173, %rd410, %rd63;
	min.s64 	%rd423, %rd410, %rd63;
	selp.b32 	%r606, %r593, %r361, %p173;
$L__BB11_74:
	mov.b32 	%r402, 2;
	mov.b32 	%r404, -1;
	// begin inline asm
	shfl.sync.down.b32 %r385, %r606, %r402, %r379, %r404;
	// end inline asm
	// begin inline asm
	shfl.sync.down.b32 %r390, %r391, %r402, %r379, %r404;
	// end inline asm
	mov.b64 	{%r396, %r401}, %rd423;
	// begin inline asm
	shfl.sync.down.b32 %r395, %r396, %r402, %r379, %r404;
	// end inline asm
	// begin inline asm
	shfl.sync.down.b32 %r400, %r401, %r402, %r379, %r404;
	// end inline asm
	mov.b64 	%rd66, {%r395, %r400};
	add.s32 	%r405, %r360, 2;
	setp.gt.s32 	%p174, %r405, %r379;
	mov.u64 	%rd424, %rd423;
	mov.u32 	%r607, %r606;
	@%p174 bra 	$L__BB11_78;
	setp.lt.s32 	%p175, %r606, %r385;
	mov.u64 	%rd424, %rd66;
	mov.u32 	%r607, %r385;
	@%p175 bra 	$L__BB11_78;
	setp.lt.s32 	%p176, %r385, %r606;
	mov.u64 	%rd424, %rd423;
	mov.u32 	%r607, %r606;
	@%p176 bra 	$L__BB11_78;
	setp.lt.s64 	%p177, %rd423, %rd66;
	min.s64 	%rd424, %rd423, %rd66;
	selp.b32 	%r607, %r606, %r385, %p177;
$L__BB11_78:
	mov.b32 	%r423, 4;
	mov.b32 	%r425, -1;
	// begin inline asm
	shfl.sync.down.b32 %r406, %r607, %r423, %r379, %r425;
	// end inline asm
	// begin inline asm
	shfl.sync.down.b32 %r411, %r412, %r423, %r379, %r425;
	// end inline asm
	mov.b64 	{%r417, %r422}, %rd424;
	// begin inline asm
	shfl.sync.down.b32 %r416, %r417, %r423, %r379, %r425;
	// end inline asm
	// begin inline asm
	shfl.sync.down.b32 %r421, %r422, %r423, %r379, %r425;
	// end inline asm
	mov.b64 	%rd69, {%r416, %r421};
	add.s32 	%r426, %r360, 4;
	setp.gt.s32 	%p178, %r426, %r379;
	mov.u32 	%r608, %r607;
	mov.u64 	%rd425, %rd424;
	@%p178 bra 	$L__BB11_82;
	setp.lt.s32 	%p179, %r607, %r406;
	mov.u32 	%r608, %r406;
	mov.u64 	%rd425, %rd69;
	@%p179 bra 	$L__BB11_82;
	setp.lt.s32 	%p180, %r406, %r607;
	mov.u32 	%r608, %r607;
	mov.u64 	%rd425, %rd424;
	@%p180 bra 	$L__BB11_82;
	setp.lt.s64 	%p181, %rd424, %rd69;
	selp.b32 	%r608, %r607, %r406, %p181;
	min.s64 	%rd425, %rd424, %rd69;
$L__BB11_82:
	mov.b32 	%r444, 8;
	mov.b32 	%r446, -1;
	// begin inline asm
	shfl.sync.down.b32 %r427, %r608, %r444, %r379, %r446;
	// end inline asm
	// begin inline asm
	shfl.sync.down.b32 %r432, %r433, %r444, %r379, %r446;
	// end inline asm
	mov.b64 	{%r438, %r443}, %rd425;
	// begin inline asm
	shfl.sync.down.b32 %r437, %r438, %r444, %r379, %r446;
	// end inline asm
	// begin inline asm
	shfl.sync.down.b32 %r442, %r443, %r444, %r379, %r446;
	// end inline asm
	mov.b64 	%rd72, {%r437, %r442};
	add.s32 	%r447, %r360, 8;
	setp.gt.s32 	%p182, %r447, %r379;
	mov.u32 	%r609, %r608;
	mov.u64 	%rd426, %rd425;
	@%p182 bra 	$L__BB11_86;
	setp.lt.s32 	%p183, %r608, %r427;
	mov.u32 	%r609, %r427;
	mov.u64 	%rd426, %rd72;
	@%p183 bra 	$L__BB11_86;
	setp.lt.s32 	%p184, %r427, %r608;
	mov.u32 	%r609, %r608;
	mov.u64 	%rd426, %rd425;
	@%p184 bra 	$L__BB11_86;
	setp.lt.s64 	%p185, %rd425, %rd72;
	selp.b32 	%r609, %r608, %r427, %p185;
	min.s64 	%rd426, %rd425, %rd72;
$L__BB11_86:
	mov.b32 	%r465, 16;
	mov.b32 	%r467, -1;
	// begin inline asm
	shfl.sync.down.b32 %r448, %r609, %r465, %r379, %r467;
	// end inline asm
	// begin inline asm
	shfl.sync.down.b32 %r453, %r454, %r465, %r379, %r467;
	// end inline asm
	mov.b64 	{%r459, %r464}, %rd426;
	// begin inline asm
	shfl.sync.down.b32 %r458, %r459, %r465, %r379, %r467;
	// end inline asm
	// begin inline asm
	shfl.sync.down.b32 %r463, %r464, %r465, %r379, %r467;
	// end inline asm
	mov.b64 	%rd75, {%r458, %r463};
	add.s32 	%r468, %r360, 16;
	setp.gt.s32 	%p186, %r468, %r379;
	mov.u32 	%r665, %r609;
	mov.u64 	%rd486, %rd426;
	@%p186 bra 	$L__BB11_90;
	setp.lt.s32 	%p187, %r609, %r448;
	mov.u32 	%r665, %r448;
	mov.u64 	%rd486, %rd75;
	@%p187 bra 	$L__BB11_90;
	setp.lt.s32 	%p188, %r448, %r609;
	mov.u32 	%r665, %r609;
	mov.u64 	%rd486, %rd426;
	@%p188 bra 	$L__BB11_90;
	setp.lt.s64 	%p189, %rd426, %rd75;
	selp.b32 	%r665, %r609, %r448, %p189;
	min.s64 	%rd486, %rd426, %rd75;
$L__BB11_90:
	setp.ne.s32 	%p190, %r360, 0;
	@%p190 bra 	$L__BB11_92;
	shr.u32 	%r469, %r1, 1;
	and.b32  	%r470, %r469, 496;
	mov.u32 	%r471, _ZN6thrust24THRUST_300001_SM_1000_NS8cuda_cub4core6detail5shmemE;
	add.s32 	%r472, %r471, %r470;
	st.shared.u32 	[%r472+8], %r665;
	st.shared.u64 	[%r472+16], %rd486;
$L__BB11_92:
	bar.sync 	0;
	setp.ne.s32 	%p191, %r1, 0;
	@%p191 bra 	$L__BB11_232;
	setp.lt.s32 	%p192, %r239, 33;
	mov.u32 	%r611, %r665;
	mov.u64 	%rd428, %rd486;
	@%p192 bra 	$L__BB11_97;
	ld.shared.u32 	%r88, [_ZN6thrust24THRUST_300001_SM_1000_NS8cuda_cub4core6detail5shmemE+24];
	ld.shared.u64 	%rd78, [_ZN6thrust24THRUST_300001_SM_1000_NS8cuda_cub4core6detail5shmemE+32];
	setp.lt.s32 	%p193, %r665, %r88;
	mov.u32 	%r611, %r88;
	mov.u64 	%rd428, %rd78;
	@%p193 bra 	$L__BB11_97;
	setp.lt.s32 	%p194, %r88, %r665;
	mov.u32 	%r611, %r665;
	mov.u64 	%rd428, %rd486;
	@%p194 bra 	$L__BB11_97;
	setp.lt.s64 	%p195, %rd486, %rd78;
	selp.b32 	%r611, %r665, %r88, %p195;
	min.s64 	%rd428, %rd486, %rd78;
$L__BB11_97:
	setp.lt.s32 	%p196, %r239, 65;
	mov.u32 	%r612, %r611;
	mov.u64 	%rd429, %rd428;
	@%p196 bra 	$L__BB11_101;
	ld.shared.u32 	%r91, [_ZN6thrust24THRUST_300001_SM_1000_NS8cuda_cub4core6detail5shmemE+40];
	ld.shared.u64 	%rd81, [_ZN6thrust24THRUST_300001_SM_1000_NS8cuda_cub4core6detail5shmemE+48];
	setp.lt.s32 	%p197, %r611, %r91;
	mov.u32 	%r612, %r91;
	mov.u64 	%rd429, %rd81;
	@%p197 bra 	$L__BB11_101;
	setp.lt.s32 	%p198, %r91, %r611;
	mov.u32 	%r612, %r611;
	mov.u64 	%rd429, %rd428;
	@%p198 bra 	$L__BB11_101;
	setp.lt.s64 	%p199, %rd428, %rd81;
	selp.b32 	%r612, %r611, %r91, %p199;
	min.s64 	%rd429, %rd428, %rd81;
$L__BB11_101:
	setp.lt.s32 	%p200, %r239, 97;
	mov.u32 	%r613, %r612;
	mov.u64 	%rd430, %rd429;
	@%p200 bra 	$L__BB11_105;
	ld.shared.u32 	%r94, [_ZN6thrust24THRUST_300001_SM_1000_NS8cuda_cub4core6detail5shmemE+56];
	ld.shared.u64 	%rd84, [_ZN6thrust24THRUST_300001_SM_1000_NS8cuda_cub4core6detail5shmemE+64];
	setp.lt.s32 	%p201, %r612, %r94;
	mov.u32 	%r613, %r94;
	mov.u64 	%rd430, %rd84;
	@%p201 bra 	$L__BB11_105;
	setp.lt.s32 	%p202, %r94, %r612;
	mov.u32 	%r613, %r612;
	mov.u64 	%rd430, %rd429;
	@%p202 bra 	$L__BB11_105;
	setp.lt.s64 	%p203, %rd429, %rd84;
	selp.b32 	%r613, %r612, %r94, %p203;
	min.s64 	%rd430, %rd429, %rd84;
$L__BB11_105:
	setp.lt.s32 	%p204, %r239, 129;
	mov.u32 	%r614, %r613;
	mov.u64 	%rd431, %rd430;
	@%p204 bra 	$L__BB11_109;
	ld.shared.u32 	%r97, [_ZN6thrust24THRUST_300001_SM_1000_NS8cuda_cub4core6detail5shmemE+72];
	ld.shared.u64 	%rd87, [_ZN6thrust24THRUST_300001_SM_1000_NS8cuda_cub4core6detail5shmemE+80];
	setp.lt.s32 	%p205, %r613, %r97;
	mov.u32 	%r614, %r97;
	mov.u64 	%rd431, %rd87;
	@%p205 bra 	$L__BB11_109;
	setp.lt.s32 	%p206, %r97, %r613;
	mov.u32 	%r614, %r613;
	mov.u64 	%rd431, %rd430;
	@%p206 bra 	$L__BB11_109;
	setp.lt.s64 	%p207, %rd430, %rd87;
	selp.b32 	%r614, %r613, %r97, %p207;
	min.s64 	%rd431, %rd430, %rd87;
$L__BB11_109:
	setp.lt.s32 	%p208, %r239, 161;
	mov.u32 	%r615, %r614;
	mov.u64 	%rd432, %rd431;
	@%p208 bra 	$L__BB11_113;
	ld.shared.u32 	%r100, [_ZN6thrust24THRUST_300001_SM_1000_NS8cuda_cub4core6detail5shmemE+88];
	ld.shared.u64 	%rd90, [_ZN6thrust24THRUST_300001_SM_1000_NS8cuda_cub4core6detail5shmemE+96];
	setp.lt.s32 	%p209, %r614, %r100;
	mov.u32 	%r615, %r100;
	mov.u64 	%rd432, %rd90;
	@%p209 bra 	$L__BB11_113;
	setp.lt.s32 	%p210, %r100, %r614;
	mov.u32 	%r615, %r614;
	mov.u64 	%rd432, %rd431;
	@%p210 bra 	$L__BB11_113;
	setp.lt.s64 	%p211, %rd431, %rd90;
	selp.b32 	%r615, %r614, %r100, %p211;
	min.s64 	%rd432, %rd431, %rd90;
$L__BB11_113:
	setp.lt.s32 	%p212, %r239, 193;
	mov.u32 	%r616, %r615;
	mov.u64 	%rd433, %rd432;
	@%p212 bra 	$L__BB11_117;
	ld.shared.u32 	%r103, [_ZN6thrust24THRUST_300001_SM_1000_NS8cuda_cub4core6detail5shmemE+104];
	ld.shared.u64 	%rd93, [_ZN6thrust24THRUST_300001_SM_1000_NS8cuda_cub4core6detail5shmemE+112];
	setp.lt.s32 	%p213, %r615, %r103;
	mov.u32 	%r616, %r103;
	mov.u64 	%rd433, %rd93;
	@%p213 bra 	$L__BB11_117;
	setp.lt.s32 	%p214, %r103, %r615;
	mov.u32 	%r616, %r615;
	mov.u64 	%rd433, %rd432;
	@%p214 bra 	$L__BB11_117;
	setp.lt.s64 	%p215, %rd432, %rd93;
	selp.b32 	%r616, %r615, %r103, %p215;
	min.s64 	%rd433, %rd432, %rd93;
$L__BB11_117:
	setp.lt.s32 	%p216, %r239, 225;
	mov.u32 	%r665, %r616;
	mov.u64 	%rd486, %rd433;
	@%p216 bra 	$L__BB11_232;
	ld.shared.u32 	%r106, [_ZN6thrust24THRUST_300001_SM_1000_NS8cuda_cub4core6detail5shmemE+120];
	ld.shared.u64 	%rd96, [_ZN6thrust24THRUST_300001_SM_1000_NS8cuda_cub4core6detail5shmemE+128];
	setp.lt.s32 	%p217, %r616, %r106;
	mov.u32 	%r665, %r106;
	mov.u64 	%rd486, %rd96;
	@%p217 bra 	$L__BB11_232;
	setp.lt.s32 	%p218, %r106, %r616;
	mov.u32 	%r665, %r616;
	mov.u64 	%rd486, %rd433;
	@%p218 bra 	$L__BB11_232;
	setp.lt.s64 	%p219, %rd433, %rd96;
	selp.b32 	%r665, %r616, %r106, %p219;
	min.s64 	%rd486, %rd433, %rd96;
	bra.uni 	$L__BB11_232;
$L__BB11_121:
	ld.param.u64 	%rd391, [_ZN6thrust24THRUST_300001_SM_1000_NS8cuda_cub4core6detail13_kernel_agentINS1_8__reduce11ReduceAgentIPN4cuda3std3__45tupleIJilEEESC_SB_lNS1_9__extrema9arg_max_fIilNS9_4lessIiEEEEEEJSC_SC_iSH_EEEvDpT0__param_0];
	mov.u32 	%r108, %tid.x;
	cvt.u64.u32 	%rd98, %r108;
	mul.wide.u32 	%rd258, %r108, 16;
	add.s64 	%rd239, %rd391, %rd258;
	// begin inline asm
	ld.global.nc.u64 %rd238, [%rd239];
	// end inline asm
	add.s64 	%rd241, %rd239, 8;
	// begin inline asm
	ld.global.nc.u64 %rd240, [%rd241];
	// end inline asm
	cvt.u32.u64 	%r109, %rd238;
	add.s64 	%rd243, %rd239, 4096;
	// begin inline asm
	ld.global.nc.u64 %rd242, [%rd243];
	// end inline asm
	add.s64 	%rd245, %rd239, 4104;
	// begin inline asm
	ld.global.nc.u64 %rd434, [%rd245];
	// end inline asm
	cvt.u32.u64 	%r617, %rd242;
	add.s64 	%rd247, %rd239, 8192;
	// begin inline asm
	ld.global.nc.u64 %rd246, [%rd247];
	// end inline asm
	add.s64 	%rd249, %rd239, 8200;
	// begin inline asm
	ld.global.nc.u64 %rd435, [%rd249];
	// end inline asm
	cvt.u32.u64 	%r618, %rd246;
	add.s64 	%rd251, %rd239, 12288;
	// begin inline asm
	ld.global.nc.u64 %rd250, [%rd251];
	// end inline asm
	add.s64 	%rd253, %rd239, 12296;
	// begin inline asm
	ld.global.nc.u64 %rd436, [%rd253];
	// end inline asm
	cvt.u32.u64 	%r619, %rd250;
	add.s64 	%rd255, %rd239, 16384;
	// begin inline asm
	ld.global.nc.u64 %rd254, [%rd255];
	// end inline asm
	add.s64 	%rd257, %rd239, 16392;
	// begin inline asm
	ld.global.nc.u64 %rd473, [%rd257];
	// end inline asm
	cvt.u32.u64 	%r652, %rd254;
	setp.lt.s32 	%p3, %r109, %r617;
	@%p3 bra 	$L__BB11_123;
	setp.lt.s32 	%p4, %r617, %r109;
	setp.lt.s64 	%p5, %rd240, %rd434;
	or.pred  	%p6, %p4, %p5;
	selp.b32 	%r617, %r109, %r617, %p6;
	selp.b64 	%rd434, %rd240, %rd434, %p6;
$L__BB11_123:
	setp.lt.s32 	%p7, %r617, %r618;
	@%p7 bra 	$L__BB11_125;
	setp.lt.s32 	%p8, %r618, %r617;
	setp.lt.s64 	%p9, %rd434, %rd435;
	or.pred  	%p10, %p8, %p9;
	selp.b32 	%r618, %r617, %r618, %p10;
	selp.b64 	%rd435, %rd434, %rd435, %p10;
$L__BB11_125:
	setp.lt.s32 	%p11, %r618, %r619;
	@%p11 bra 	$L__BB11_127;
	setp.lt.s32 	%p12, %r619, %r618;
	setp.lt.s64 	%p13, %rd435, %rd436;
	or.pred  	%p14, %p12, %p13;
	selp.b32 	%r619, %r618, %r619, %p14;
	selp.b64 	%rd436, %rd435, %rd436, %p14;
$L__BB11_127:
	setp.lt.s32 	%p15, %r619, %r652;
	@%p15 bra 	$L__BB11_129;
	setp.lt.s32 	%p16, %r652, %r619;
	setp.lt.s64 	%p17, %rd436, %rd473;
	or.pred  	%p18, %p16, %p17;
	selp.b32 	%r652, %r619, %r652, %p18;
	selp.b64 	%rd473, %rd436, %rd473, %p18;
$L__BB11_129:
	setp.lt.u32 	%p19, %r239, 2560;
	mov.b64 	%rd452, 1280;
	@%p19 bra 	$L__BB11_165;
	add.s64 	%rd262, %rd1, -2560;
	mul.hi.u64 	%rd263, %rd262, -3689348814741910323;
	shr.u64 	%rd112, %rd263, 10;
	setp.lt.u64 	%p20, %rd262, 1280;
	mov.b64 	%rd452, 1280;
	@%p20 bra 	$L__BB11_153;
	ld.param.u64 	%rd392, [_ZN6thrust24THRUST_300001_SM_1000_NS8cuda_cub4core6detail13_kernel_agentINS1_8__reduce11ReduceAgentIPN4cuda3std3__45tupleIJilEEESC_SB_lNS1_9__extrema9arg_max_fIilNS9_4lessIiEEEEEEJSC_SC_iSH_EEEvDpT0__param_0];
	add.s64 	%rd265, %rd112, 1;
	and.b64  	%rd438, %rd265, 36028797018963966;
	shl.b64 	%rd266, %rd98, 4;
	add.s64 	%rd267, %rd266, %rd392;
	add.s64 	%rd439, %rd267, 57352;
	mov.b64 	%rd452, 1280;
$L__BB11_132:
	add.s64 	%rd269, %rd439, -36872;
	// begin inline asm
	ld.global.nc.u64 %rd268, [%rd269];
	// end inline asm
	add.s64 	%rd271, %rd439, -36864;
	// begin inline asm
	ld.global.nc.u64 %rd442, [%rd271];
	// end inline asm
	cvt.u32.u64 	%r622, %rd268;
	add.s64 	%rd273, %rd439, -32776;
	// begin inline asm
	ld.global.nc.u64 %rd272, [%rd273];
	// end inline asm
	add.s64 	%rd275, %rd439, -32768;
	// begin inline asm
	ld.global.nc.u64 %rd443, [%rd275];
	// end inline asm
	cvt.u32.u64 	%r623, %rd272;
	add.s64 	%rd277, %rd439, -28680;
	// begin inline asm
	ld.global.nc.u64 %rd276, [%rd277];
	// end inline asm
	add.s64 	%rd279, %rd439, -28672;
	// begin inline asm
	ld.global.nc.u64 %rd444, [%rd279];
	// end inline asm
	cvt.u32.u64 	%r624, %rd276;
	add.s64 	%rd281, %rd439, -24584;
	// begin inline asm
	ld.global.nc.u64 %rd280, [%rd281];
	// end inline asm
	add.s64 	%rd283, %rd439, -24576;
	// begin inline asm
	ld.global.nc.u64 %rd445, [%rd283];
	// end inline asm
	cvt.u32.u64 	%r625, %rd280;
	add.s64 	%rd285, %rd439, -20488;
	// begin inline asm
	ld.global.nc.u64 %rd284, [%rd285];
	// end inline asm
	add.s64 	%rd287, %rd439, -20480;
	// begin inline asm
	ld.global.nc.u64 %rd446, [%rd287];
	// end inline asm
	cvt.u32.u64 	%r626, %rd284;
	setp.lt.s32 	%p21, %r652, %r622;
	@%p21 bra 	$L__BB11_134;
	setp.lt.s32 	%p22, %r622, %r652;
	setp.lt.s64 	%p23, %rd473, %rd442;
	or.pred  	%p24, %p22, %p23;
	selp.b32 	%r622, %r652, %r622, %p24;
	selp.b64 	%rd442, %rd473, %rd442, %p24;
$L__BB11_134:
	setp.lt.s32 	%p25, %r622, %r623;
	@%p25 bra 	$L__BB11_136;
	setp.lt.s32 	%p26, %r623, %r622;
	setp.lt.s64 	%p27, %rd442, %rd443;
	or.pred  	%p28, %p26, %p27;
	selp.b32 	%r623, %r622, %r623, %p28;
	selp.b64 	%rd443, %rd442, %rd443, %p28;
$L__BB11_136:
	setp.lt.s32 	%p29, %r623, %r624;
	@%p29 bra 	$L__BB11_138;
	setp.lt.s32 	%p30, %r624, %r623;
	setp.lt.s64 	%p31, %rd443, %rd444;
	or.pred  	%p32, %p30, %p31;
	selp.b32 	%r624, %r623, %r624, %p32;
	selp.b64 	%rd444, %rd443, %rd444, %p32;
$L__BB11_138:
	setp.lt.s32 	%p33, %r624, %r625;
	@%p33 bra 	$L__BB11_140;
	setp.lt.s32 	%p34, %r625, %r624;
	setp.lt.s64 	%p35, %rd444, %rd445;
	or.pred  	%p36, %p34, %p35;
	selp.b32 	%r625, %r624, %r625, %p36;
	selp.b64 	%rd445, %rd444, %rd445, %p36;
$L__BB11_140:
	setp.lt.s32 	%p37, %r625, %r626;
	@%p37 bra 	$L__BB11_142;
	setp.lt.s32 	%p38, %r626, %r625;
	setp.lt.s64 	%p39, %rd445, %rd446;
	or.pred  	%p40, %p38, %p39;
	selp.b32 	%r626, %r625, %r626, %p40;
	selp.b64 	%rd446, %rd445, %rd446, %p40;
$L__BB11_142:
	add.s64 	%rd289, %rd439, -16392;
	// begin inline asm
	ld.global.nc.u64 %rd288, [%rd289];
	// end inline asm
	add.s64 	%rd291, %rd439, -16384;
	// begin inline asm
	ld.global.nc.u64 %rd447, [%rd291];
	// end inline asm
	cvt.u32.u64 	%r627, %rd288;
	add.s64 	%rd293, %rd439, -12296;
	// begin inline asm
	ld.global.nc.u64 %rd292, [%rd293];
	// end inline asm
	add.s64 	%rd295, %rd439, -12288;
	// begin inline asm
	ld.global.nc.u64 %rd448, [%rd295];
	// end inline asm
	cvt.u32.u64 	%r628, %rd292;
	add.s64 	%rd297, %rd439, -8200;
	// begin inline asm
	ld.global.nc.u64 %rd296, [%rd297];
	// end inline asm
	add.s64 	%rd299, %rd439, -8192;
	// begin inline asm
	ld.global.nc.u64 %rd449, [%rd299];
	// end inline asm
	cvt.u32.u64 	%r629, %rd296;
	add.s64 	%rd301, %rd439, -4104;
	// begin inline asm
	ld.global.nc.u64 %rd300, [%rd301];
	// end inline asm
	add.s64 	%rd303, %rd439, -4096;
	// begin inline asm
	ld.global.nc.u64 %rd450, [%rd303];
	// end inline asm
	cvt.u32.u64 	%r630, %rd300;
	add.s64 	%rd305, %rd439, -8;
	// begin inline asm
	ld.global.nc.u64 %rd304, [%rd305];
	// end inline asm
	// begin inline asm
	ld.global.nc.u64 %rd473, [%rd439];
	// end inline asm
	cvt.u32.u64 	%r652, %rd304;
	setp.lt.s32 	%p41, %r626, %r627;
	@%p41 bra 	$L__BB11_144;
	setp.lt.s32 	%p42, %r627, %r626;
	setp.lt.s64 	%p43, %rd446, %rd447;
	or.pred  	%p44, %p42, %p43;
	selp.b32 	%r627, %r626, %r627, %p44;
	selp.b64 	%rd447, %rd446, %rd447, %p44;
$L__BB11_144:
	setp.lt.s32 	%p45, %r627, %r628;
	@%p45 bra 	$L__BB11_146;
	setp.lt.s32 	%p46, %r628, %r627;
	setp.lt.s64 	%p47, %rd447, %rd448;
	or.pred  	%p48, %p46, %p47;
	selp.b32 	%r628, %r627, %r628, %p48;
	selp.b64 	%rd448, %rd447, %rd448, %p48;
$L__BB11_146:
	setp.lt.s32 	%p49, %r628, %r629;
	@%p49 bra 	$L__BB11_148;
	setp.lt.s32 	%p50, %r629, %r628;
	setp.lt.s64 	%p51, %rd448, %rd449;
	or.pred  	%p52, %p50, %p51;
	selp.b32 	%r629, %r628, %r629, %p52;
	selp.b64 	%rd449, %rd448, %rd449, %p52;
$L__BB11_148:
	setp.lt.s32 	%p53, %r629, %r630;
	@%p53 bra 	$L__BB11_150;
	setp.lt.s32 	%p54, %r630, %r629;
	setp.lt.s64 	%p55, %rd449, %rd450;
	or.pred  	%p56, %p54, %p55;
	selp.b32 	%r630, %r629, %r630, %p56;
	selp.b64 	%rd450, %rd449, %rd450, %p56;
$L__BB11_150:
	setp.lt.s32 	%p57, %r630, %r652;
	@%p57 bra 	$L__BB11_152;
	setp.lt.s32 	%p58, %r652, %r630;
	setp.lt.s64 	%p59, %rd450, %rd473;
	or.pred  	%p60, %p58, %p59;
	selp.b32 	%r652, %r630, %r652, %p60;
	selp.b64 	%rd473, %rd450, %rd473, %p60;
$L__BB11_152:
	add.s64 	%rd452, %rd452, 2560;
	add.s64 	%rd439, %rd439, 40960;
	add.s64 	%rd438, %rd438, -2;
	setp.ne.s64 	%p61, %rd438, 0;
	@%p61 bra 	$L__BB11_132;
$L__BB11_153:
	and.b64  	%rd308, %rd112, 1;
	setp.eq.b64 	%p62, %rd308, 1;
	@%p62 bra 	$L__BB11_165;
	ld.param.u64 	%rd393, [_ZN6thrust24THRUST_300001_SM_1000_NS8cuda_cub4core6detail13_kernel_agentINS1_8__reduce11ReduceAgentIPN4cuda3std3__45tupleIJilEEESC_SB_lNS1_9__extrema9arg_max_fIilNS9_4lessIiEEEEEEJSC_SC_iSH_EEEvDpT0__param_0];
	shl.b64 	%rd329, %rd452, 4;
	add.s64 	%rd331, %rd393, %rd258;
	add.s64 	%rd310, %rd331, %rd329;
	// begin inline asm
	ld.global.nc.u64 %rd309, [%rd310];
	// end inline asm
	add.s64 	%rd312, %rd310, 8;
	// begin inline asm
	ld.global.nc.u64 %rd456, [%rd312];
	// end inline asm
	cvt.u32.u64 	%r634, %rd309;
	add.s64 	%rd314, %rd310, 4096;
	// begin inline asm
	ld.global.nc.u64 %rd313, [%rd314];
	// end inline asm
	add.s64 	%rd316, %rd310, 4104;
	// begin inline asm
	ld.global.nc.u64 %rd457, [%rd316];
	// end inline asm
	cvt.u32.u64 	%r635, %rd313;
	add.s64 	%rd318, %rd310, 8192;
	// begin inline asm
	ld.global.nc.u64 %rd317, [%rd318];
	// end inline asm
	add.s64 	%rd320, %rd310, 8200;
	// begin inline asm
	ld.global.nc.u64 %rd458, [%rd320];
	// end inline asm
	cvt.u32.u64 	%r636, %rd317;
	add.s64 	%rd322, %rd310, 12288;
	// begin inline asm
	ld.global.nc.u64 %rd321, [%rd322];
	// end inline asm
	add.s64 	%rd324, %rd310, 12296;
	// begin inline asm
	ld.global.nc.u64 %rd459, [%rd324];
	// end inline asm
	cvt.u32.u64 	%r637, %rd321;
	add.s64 	%rd326, %rd310, 16384;
	// begin inline asm
	ld.global.nc.u64 %rd325, [%rd326];
	// end inline asm
	add.s64 	%rd328, %rd310, 16392;
	// begin inline asm
	ld.global.nc.u64 %rd460, [%rd328];
	// end inline asm
	cvt.u32.u64 	%r638, %rd325;
	setp.lt.s32 	%p63, %r652, %r634;
	@%p63 bra 	$L__BB11_156;
	setp.lt.s32 	%p64, %r634, %r652;
	setp.lt.s64 	%p65, %rd473, %rd456;
	or.pred  	%p66, %p64, %p65;
	selp.b32 	%r634, %r652, %r634, %p66;
	selp.b64 	%rd456, %rd473, %rd456, %p66;
$L__BB11_156:
	setp.lt.s32 	%p67, %r634, %r635;
	@%p67 bra 	$L__BB11_158;
	setp.lt.s32 	%p68, %r635, %r634;
	setp.lt.s64 	%p69, %rd456, %rd457;
	or.pred  	%p70, %p68, %p69;
	selp.b32 	%r635, %r634, %r635, %p70;
	selp.b64 	%rd457, %rd456, %rd457, %p70;
$L__BB11_158:
	setp.lt.s32 	%p71, %r635, %r636;
	@%p71 bra 	$L__BB11_160;
	setp.lt.s32 	%p72, %r636, %r635;
	setp.lt.s64 	%p73, %rd457, %rd458;
	or.pred  	%p74, %p72, %p73;
	selp.b32 	%r636, %r635, %r636, %p74;
	selp.b64 	%rd458, %rd457, %rd458, %p74;
$L__BB11_160:
	setp.lt.s32 	%p75, %r636, %r637;
	@%p75 bra 	$L__BB11_162;
	setp.lt.s32 	%p76, %r637, %r636;
	setp.lt.s64 	%p77, %rd458, %rd459;
	or.pred  	%p78, %p76, %p77;
	selp.b32 	%r637, %r636, %r637, %p78;
	selp.b64 	%rd459, %rd458, %rd459, %p78;
$L__BB11_162:
	setp.lt.s32 	%p79, %r637, %r638;
	@%p79 bra 	$L__BB11_164;
	setp.lt.s32 	%p80, %r638, %r637;
	setp.lt.s64 	%p81, %rd459, %rd460;
	or.pred  	%p82, %p80, %p81;
	selp.b32 	%r638, %r637, %r638, %p82;
	selp.b64 	%rd460, %rd459, %rd460, %p82;
$L__BB11_164:
	add.s64 	%rd452, %rd452, 1280;
	mov.u64 	%rd473, %rd460;
	mov.u32 	%r652, %r638;
$L__BB11_165:
	cvt.s64.s32 	%rd332, %r239;
	setp.ge.s64 	%p83, %rd452, %rd332;
	@%p83 bra 	$L__BB11_188;
	cvt.u32.u64 	%r171, %rd452;
	sub.s32 	%r172, %r239, %r171;
	setp.ge.s32 	%p84, %r108, %r172;
	@%p84 bra 	$L__BB11_188;
	not.b32 	%r242, %r108;
	add.s32 	%r243, %r239, %r242;
	sub.s32 	%r173, %r243, %r171;
	and.b32  	%r244, %r173, 768;
	setp.eq.s32 	%p85, %r244, 768;
	mov.u32 	%r644, %r108;
	@%p85 bra 	$L__BB11_173;
	ld.param.u64 	%rd394, [_ZN6thrust24THRUST_300001_SM_1000_NS8cuda_cub4core6detail13_kernel_agentINS1_8__reduce11ReduceAgentIPN4cuda3std3__45tupleIJilEEESC_SB_lNS1_9__extrema9arg_max_fIilNS9_4lessIiEEEEEEJSC_SC_iSH_EEEvDpT0__param_0];
	cvt.u64.u32 	%rd334, %r108;
	add.s64 	%rd335, %rd452, %rd334;
	shl.b64 	%rd336, %rd335, 4;
	add.s64 	%rd463, %rd394, %rd336;
	shr.u32 	%r245, %r173, 8;
	add.s32 	%r246, %r245, 1;
	and.b32  	%r247, %r246, 3;
	neg.s32 	%r640, %r247;
	mov.u32 	%r644, %r108;
$L__BB11_169:
	.pragma "nounroll";
	mov.u64 	%rd176, %rd473;
	mov.u32 	%r177, %r652;
	// begin inline asm
	ld.global.nc.u64 %rd337, [%rd463];
	// end inline asm
	add.s64 	%rd340, %rd463, 8;
	// begin inline asm
	ld.global.nc.u64 %rd339, [%rd340];
	// end inline asm
	cvt.u32.u64 	%r178, %rd337;
	setp.lt.s32 	%p86, %r177, %r178;
	mov.u32 	%r652, %r178;
	mov.u64 	%rd473, %rd339;
	@%p86 bra 	$L__BB11_172;
	setp.lt.s32 	%p87, %r178, %r177;
	mov.u32 	%r652, %r177;
	mov.u64 	%rd473, %rd176;
	@%p87 bra 	$L__BB11_172;
	setp.lt.s64 	%p88, %rd176, %rd339;
	selp.b32 	%r652, %r177, %r178, %p88;
	min.s64 	%rd473, %rd176, %rd339;
$L__BB11_172:
	add.s32 	%r644, %r644, 256;
	add.s64 	%rd463, %rd463, 4096;
	add.s32 	%r640, %r640, 1;
	setp.ne.s32 	%p89, %r640, 0;
	@%p89 bra 	$L__BB11_169;
$L__BB11_173:
	setp.lt.u32 	%p90, %r173, 768;
	@%p90 bra 	$L__BB11_188;
	ld.param.u64 	%rd395, [_ZN6thrust24THRUST_300001_SM_1000_NS8cuda_cub4core6detail13_kernel_agentINS1_8__reduce11ReduceAgentIPN4cuda3std3__45tupleIJilEEESC_SB_lNS1_9__extrema9arg_max_fIilNS9_4lessIiEEEEEEJSC_SC_iSH_EEEvDpT0__param_0];
	cvt.u64.u32 	%rd341, %r644;
	add.s64 	%rd342, %rd452, %rd341;
	shl.b64 	%rd343, %rd342, 4;
	add.s64 	%rd344, %rd343, %rd395;
	add.s64 	%rd468, %rd344, 12296;
$L__BB11_175:
	add.s64 	%rd346, %rd468, -12296;
	// begin inline asm
	ld.global.nc.u64 %rd345, [%rd346];
	// end inline asm
	add.s64 	%rd348, %rd468, -12288;
	// begin inline asm
	ld.global.nc.u64 %rd347, [%rd348];
	// end inline asm
	cvt.u32.u64 	%r188, %rd345;
	setp.lt.s32 	%p91, %r652, %r188;
	mov.u32 	%r649, %r188;
	mov.u64 	%rd470, %rd347;
	@%p91 bra 	$L__BB11_178;
	setp.lt.s32 	%p92, %r188, %r652;
	mov.u32 	%r649, %r652;
	mov.u64 	%rd470, %rd473;
	@%p92 bra 	$L__BB11_178;
	setp.lt.s64 	%p93, %rd473, %rd347;
	selp.b32 	%r649, %r652, %r188, %p93;
	min.s64 	%rd470, %rd473, %rd347;
$L__BB11_178:
	add.s64 	%rd350, %rd468, -8200;
	// begin inline asm
	ld.global.nc.u64 %rd349, [%rd350];
	// end inline asm
	add.s64 	%rd352, %rd468, -8192;
	// begin inline asm
	ld.global.nc.u64 %rd351, [%rd352];
	// end inline asm
	cvt.u32.u64 	%r191, %rd349;
	setp.lt.s32 	%p94, %r649, %r191;
	mov.u32 	%r650, %r191;
	mov.u64 	%rd471, %rd351;
	@%p94 bra 	$L__BB11_181;
	setp.lt.s32 	%p95, %r191, %r649;
	mov.u32 	%r650, %r649;
	mov.u64 	%rd471, %rd470;
	@%p95 bra 	$L__BB11_181;
	setp.lt.s64 	%p96, %rd470, %rd351;
	selp.b32 	%r650, %r649, %r191, %p96;
	min.s64 	%rd471, %rd470, %rd351;
$L__BB11_181:
	add.s64 	%rd354, %rd468, -4104;
	// begin inline asm
	ld.global.nc.u64 %rd353, [%rd354];
	// end inline asm
	add.s64 	%rd356, %rd468, -4096;
	// begin inline asm
	ld.global.nc.u64 %rd355, [%rd356];
	// end inline asm
	cvt.u32.u64 	%r194, %rd353;
	setp.lt.s32 	%p97, %r650, %r194;
	mov.u32 	%r651, %r194;
	mov.u64 	%rd472, %rd355;
	@%p97 bra 	$L__BB11_184;
	setp.lt.s32 	%p98, %r194, %r650;
	mov.u32 	%r651, %r650;
	mov.u64 	%rd472, %rd471;
	@%p98 bra 	$L__BB11_184;
	setp.lt.s64 	%p99, %rd471, %rd355;
	selp.b32 	%r651, %r650, %r194, %p99;
	min.s64 	%rd472, %rd471, %rd355;
$L__BB11_184:
	add.s64 	%rd358, %rd468, -8;
	// begin inline asm
	ld.global.nc.u64 %rd357, [%rd358];
	// end inline asm
	// begin inline asm
	ld.global.nc.u64 %rd359, [%rd468];
	// end inline asm
	cvt.u32.u64 	%r197, %rd357;
	setp.lt.s32 	%p100, %r651, %r197;
	mov.u32 	%r652, %r197;
	mov.u64 	%rd473, %rd359;
	@%p100 bra 	$L__BB11_187;
	setp.lt.s32 	%p101, %r197, %r651;
	mov.u32 	%r652, %r651;
	mov.u64 	%rd473, %rd472;
	@%p101 bra 	$L__BB11_187;
	setp.lt.s64 	%p102, %rd472, %rd359;
	selp.b32 	%r652, %r651, %r197, %p102;
	min.s64 	%rd473, %rd472, %rd359;
$L__BB11_187:
	add.s32 	%r644, %r644, 1024;
	add.s64 	%rd468, %rd468, 16384;
	setp.lt.s32 	%p103, %r644, %r172;
	@%p103 bra 	$L__BB11_175;
$L__BB11_188:
	// begin inline asm
	mov.u32 %r248, %laneid;
	// end inline asm
	mov.b32 	%r266, 1;
	mov.b32 	%r267, 31;
	mov.b32 	%r268, -1;
	// begin inline asm
	shfl.sync.down.b32 %r249, %r652, %r266, %r267, %r268;
	// end inline asm
	// begin inline asm
	shfl.sync.down.b32 %r254, %r255, %r266, %r267, %r268;
	// end inline asm
	mov.b64 	{%r260, %r265}, %rd473;
	// begin inline asm
	shfl.sync.down.b32 %r259, %r260, %r266, %r267, %r268;
	// end inline asm
	// begin inline asm
	shfl.sync.down.b32 %r264, %r265, %r266, %r267, %r268;
	// end inline asm
	mov.b64 	%rd200, {%r259, %r264};
	setp.gt.s32 	%p104, %r248, 30;
	mov.u32 	%r654, %r652;
	mov.u64 	%rd475, %rd473;
	@%p104 bra 	$L__BB11_192;
	setp.lt.s32 	%p105, %r652, %r249;
	mov.u32 	%r654, %r249;
	mov.u64 	%rd475, %rd200;
	@%p105 bra 	$L__BB11_192;
	setp.lt.s32 	%p106, %r249, %r652;
	mov.u32 	%r654, %r652;
	mov.u64 	%rd475, %rd473;
	@%p106 bra 	$L__BB11_192;
	setp.lt.s64 	%p107, %rd473, %rd200;
	selp.b32 	%r654, %r652, %r249, %p107;
	min.s64 	%rd475, %rd473, %rd200;
$L__BB11_192:
	mov.b32 	%r286, 2;
	mov.b32 	%r287, 31;
	mov.b32 	%r288, -1;
	// begin inline asm
	shfl.sync.down.b32 %r269, %r654, %r286, %r287, %r288;
	// end inline asm
	// begin inline asm
	shfl.sync.down.b32 %r274, %r275, %r286, %r287, %r288;
	// end inline asm
	mov.b64 	{%r280, %r285}, %rd475;
	// begin inline asm
	shfl.sync.down.b32 %r279, %r280, %r286, %r287, %r288;
	// end inline asm
	// begin inline asm
	shfl.sync.down.b32 %r284, %r285, %r286, %r287, %r288;
	// end inline asm
	mov.b64 	%rd203, {%r279, %r284};
	setp.gt.s32 	%p108, %r248, 29;
	mov.u32 	%r655, %r654;
	mov.u64 	%rd476, %rd475;
	@%p108 bra 	$L__BB11_196;
	setp.lt.s32 	%p109, %r654, %r269;
	mov.u32 	%r655, %r269;
	mov.u64 	%rd476, %rd203;
	@%p109 bra 	$L__BB11_196;
	setp.lt.s32 	%p110, %r269, %r654;
	mov.u32 	%r655, %r654;
	mov.u64 	%rd476, %rd475;
	@%p110 bra 	$L__BB11_196;
	setp.lt.s64 	%p111, %rd475, %rd203;
	selp.b32 	%r655, %r654, %r269, %p111;
	min.s64 	%rd476, %rd475, %rd203;
$L__BB11_196:
	mov.b32 	%r306, 4;
	mov.b32 	%r307, 31;
	mov.b32 	%r308, -1;
	// begin inline asm
	shfl.sync.down.b32 %r289, %r655, %r306, %r307, %r308;
	// end inline asm
	// begin inline asm
	shfl.sync.down.b32 %r294, %r295, %r306, %r307, %r308;
	// end inline asm
	mov.b64 	{%r300, %r305}, %rd476;
	// begin inline asm
	shfl.sync.down.b32 %r299, %r300, %r306, %r307, %r308;
	// end inline asm
	// begin inline asm
	shfl.sync.down.b32 %r304, %r305, %r306, %r307, %r308;
	// end inline asm
	mov.b64 	%rd206, {%r299, %r304};
	setp.gt.s32 	%p112, %r248, 27;
	mov.u32 	%r656, %r655;
	mov.u64 	%rd477, %rd476;
	@%p112 bra 	$L__BB11_200;
	setp.lt.s32 	%p113, %r655, %r289;
	mov.u32 	%r656, %r289;
	mov.u64 	%rd477, %rd206;
	@%p113 bra 	$L__BB11_200;
	setp.lt.s32 	%p114, %r289, %r655;
	mov.u32 	%r656, %r655;
	mov.u64 	%rd477, %rd476;
	@%p114 bra 	$L__BB11_200;
	setp.lt.s64 	%p115, %rd476, %rd206;
	selp.b32 	%r656, %r655, %r289, %p115;
	min.s64 	%rd477, %rd476, %rd206;
$L__BB11_200:
	mov.b32 	%r326, 8;
	mov.b32 	%r327, 31;
	mov.b32 	%r328, -1;
	// begin inline asm
	shfl.sync.down.b32 %r309, %r656, %r326, %r327, %r328;
	// end inline asm
	// begin inline asm
	shfl.sync.down.b32 %r314, %r315, %r326, %r327, %r328;
	// end inline asm
	mov.b64 	{%r320, %r325}, %rd477;
	// begin inline asm
	shfl.sync.down.b32 %r319, %r320, %r326, %r327, %r328;
	// end inline asm
	// begin inline asm
	shfl.sync.down.b32 %r324, %r325, %r326, %r327, %r328;
	// end inline asm
	mov.b64 	%rd209, {%r319, %r324};
	setp.gt.s32 	%p116, %r248, 23;
	mov.u32 	%r657, %r656;
	mov.u64 	%rd478, %rd477;
	@%p116 bra 	$L__BB11_204;
	setp.lt.s32 	%p117, %r656, %r309;
	mov.u32 	%r657, %r309;
	mov.u64 	%rd478, %rd209;
	@%p117 bra 	$L__BB11_204;
	setp.lt.s32 	%p118, %r309, %r656;
	mov.u32 	%r657, %r656;
	mov.u64 	%rd478, %rd477;
	@%p118 bra 	$L__BB11_204;
	setp.lt.s64 	%p119, %rd477, %rd209;
	selp.b32 	%r657, %r656, %r309, %p119;
	min.s64 	%rd478, %rd477, %rd209;
$L__BB11_204:
	mov.b32 	%r346, 16;
	mov.b32 	%r347, 31;
	mov.b32 	%r348, -1;
	// begin inline asm
	shfl.sync.down.b32 %r329, %r657, %r346, %r347, %r348;
	// end inline asm
	// begin inline asm
	shfl.sync.down.b32 %r334, %r335, %r346, %r347, %r348;
	// end inline asm
	mov.b64 	{%r340, %r345}, %rd478;
	// begin inline asm
	shfl.sync.down.b32 %r339, %r340, %r346, %r347, %r348;
	// end inline asm
	// begin inline asm
	shfl.sync.down.b32 %r344, %r345, %r346, %r347, %r348;
	// end inline asm
	mov.b64 	%rd212, {%r339, %r344};
	setp.gt.s32 	%p120, %r248, 15;
	mov.u32 	%r665, %r657;
	mov.u64 	%rd486, %rd478;
	@%p120 bra 	$L__BB11_208;
	setp.lt.s32 	%p121, %r657, %r329;
	mov.u32 	%r665, %r329;
	mov.u64 	%rd486, %rd212;
	@%p121 bra 	$L__BB11_208;
	setp.lt.s32 	%p122, %r329, %r657;
	mov.u32 	%r665, %r657;
	mov.u64 	%rd486, %rd478;
	@%p122 bra 	$L__BB11_208;
	setp.lt.s64 	%p123, %rd478, %rd212;
	selp.b32 	%r665, %r657, %r329, %p123;
	min.s64 	%rd486, %rd478, %rd212;
$L__BB11_208:
	setp.ne.s32 	%p124, %r248, 0;
	@%p124 bra 	$L__BB11_210;
	shr.u32 	%r349, %r108, 1;
	and.b32  	%r350, %r349, 496;
	mov.u32 	%r351, _ZN6thrust24THRUST_300001_SM_1000_NS8cuda_cub4core6detail5shmemE;
	add.s32 	%r352, %r351, %r350;
	st.shared.u32 	[%r352+8], %r665;
	st.shared.u64 	[%r352+16], %rd486;
$L__BB11_210:
	bar.sync 	0;
	setp.ne.s32 	%p125, %r108, 0;
	@%p125 bra 	$L__BB11_232;
	ld.shared.u32 	%r218, [_ZN6thrust24THRUST_300001_SM_1000_NS8cuda_cub4core6detail5shmemE+24];
	ld.shared.u64 	%rd215, [_ZN6thrust24THRUST_300001_SM_1000_NS8cuda_cub4core6detail5shmemE+32];
	setp.lt.s32 	%p126, %r665, %r218;
	mov.u32 	%r659, %r218;
	mov.u64 	%rd480, %rd215;
	@%p126 bra 	$L__BB11_214;
	setp.lt.s32 	%p127, %r218, %r665;
	mov.u32 	%r659, %r665;
	mov.u64 	%rd480, %rd486;
	@%p127 bra 	$L__BB11_214;
	setp.lt.s64 	%p128, %rd486, %rd215;
	selp.b32 	%r659, %r665, %r218, %p128;
	min.s64 	%rd480, %rd486, %rd215;
$L__BB11_214:
	ld.shared.u32 	%r221, [_ZN6thrust24THRUST_300001_SM_1000_NS8cuda_cub4core6detail5shmemE+40];
	ld.shared.u64 	%rd218, [_ZN6thrust24THRUST_300001_SM_1000_NS8cuda_cub4core6detail5shmemE+48];
	setp.lt.s32 	%p129, %r659, %r221;
	mov.u32 	%r660, %r221;
	mov.u64 	%rd481, %rd218;
	@%p129 bra 	$L__BB11_217;
	setp.lt.s32 	%p130, %r221, %r659;
	mov.u32 	%r660, %r659;
	mov.u64 	%rd481, %rd480;
	@%p130 bra 	$L__BB11_217;
	setp.lt.s64 	%p131, %rd480, %rd218;
	selp.b32 	%r660, %r659, %r221, %p131;
	min.s64 	%rd481, %rd480, %rd218;
$L__BB11_217:
	ld.shared.u32 	%r224, [_ZN6thrust24THRUST_300001_SM_1000_NS8cuda_cub4core6detail5shmemE+56];
	ld.shared.u64 	%rd221, [_ZN6thrust24THRUST_300001_SM_1000_NS8cuda_cub4core6detail5shmemE+64];
	setp.lt.s32 	%p132, %r660, %r224;
	mov.u32 	%r661, %r224;
	mov.u64 	%rd482, %rd221;
	@%p132 bra 	$L__BB11_220;
	setp.lt.s32 	%p133, %r224, %r660;
	mov.u32 	%r661, %r660;
	mov.u64 	%rd482, %rd481;
	@%p133 bra 	$L__BB11_220;
	setp.lt.s64 	%p134, %rd481, %rd221;
	selp.b32 	%r661, %r660, %r224, %p134;
	min.s64 	%rd482, %rd481, %rd221;
$L__BB11_220:
	ld.shared.u32 	%r227, [_ZN6thrust24THRUST_300001_SM_1000_NS8cuda_cub4core6detail5shmemE+72];
	ld.shared.u64 	%rd224, [_ZN6thrust24THRUST_300001_SM_1000_NS8cuda_cub4core6detail5shmemE+80];
	setp.lt.s32 	%p135, %r661, %r227;
	mov.u32 	%r662, %r227;
	mov.u64 	%rd483, %rd224;
	@%p135 bra 	$L__BB11_223;
	setp.lt.s32 	%p136, %r227, %r661;
	mov.u32 	%r662, %r661;
	mov.u64 	%rd483, %rd482;
	@%p136 bra 	$L__BB11_223;
	setp.lt.s64 	%p137, %rd482, %rd224;
	selp.b32 	%r662, %r661, %r227, %p137;
	min.s64 	%rd483, %rd482, %rd224;
$L__BB11_223:
	ld.shared.u32 	%r230, [_ZN6thrust24THRUST_300001_SM_1000_NS8cuda_cub4core6detail5shmemE+88];
	ld.shared.u64 	%rd227, [_ZN6thrust24THRUST_300001_SM_1000_NS8cuda_cub4core6detail5shmemE+96];
	setp.lt.s32 	%p138, %r662, %r230;
	mov.u32 	%r663, %r230;
	mov.u64 	%rd484, %rd227;
	@%p138 bra 	$L__BB11_226;
	setp.lt.s32 	%p139, %r230, %r662;
	mov.u32 	%r663, %r662;
	mov.u64 	%rd484, %rd483;
	@%p139 bra 	$L__BB11_226;
	setp.lt.s64 	%p140, %rd483, %rd227;
	selp.b32 	%r663, %r662, %r230, %p140;
	min.s64 	%rd484, %rd483, %rd227;
$L__BB11_226:
	ld.shared.u32 	%r233, [_ZN6thrust24THRUST_300001_SM_1000_NS8cuda_cub4core6detail5shmemE+104];
	ld.shared.u64 	%rd230, [_ZN6thrust24THRUST_300001_SM_1000_NS8cuda_cub4core6detail5shmemE+112];
	setp.lt.s32 	%p141, %r663, %r233;
	mov.u32 	%r664, %r233;
	mov.u64 	%rd485, %rd230;
	@%p141 bra 	$L__BB11_229;
	setp.lt.s32 	%p142, %r233, %r663;
	mov.u32 	%r664, %r663;
	mov.u64 	%rd485, %rd484;
	@%p142 bra 	$L__BB11_229;
	setp.lt.s64 	%p143, %rd484, %rd230;
	selp.b32 	%r664, %r663, %r233, %p143;
	min.s64 	%rd485, %rd484, %rd230;
$L__BB11_229:
	ld.shared.u32 	%r236, [_ZN6thrust24THRUST_300001_SM_1000_NS8cuda_cub4core6detail5shmemE+120];
	ld.shared.u64 	%rd233, [_ZN6thrust24THRUST_300001_SM_1000_NS8cuda_cub4core6detail5shmemE+128];
	setp.lt.s32 	%p144, %r664, %r236;
	mov.u32 	%r665, %r236;
	mov.u64 	%rd486, %rd233;
	@%p144 bra 	$L__BB11_232;
	setp.lt.s32 	%p145, %r236, %r664;
	mov.u32 	%r665, %r664;
	mov.u64 	%rd486, %rd485;
	@%p145 bra 	$L__BB11_232;
	setp.lt.s64 	%p146, %rd485, %rd233;
	selp.b32 	%r665, %r664, %r236, %p146;
	min.s64 	%rd486, %rd485, %rd233;
$L__BB11_232:
	mov.u32 	%r578, %tid.x;
	setp.ne.s32 	%p263, %r578, 0;
	@%p263 bra 	$L__BB11_234;
	ld.param.u64 	%rd399, [_ZN6thrust24THRUST_300001_SM_1000_NS8cuda_cub4core6detail13_kernel_agentINS1_8__reduce11ReduceAgentIPN4cuda3std3__45tupleIJilEEESC_SB_lNS1_9__extrema9arg_max_fIilNS9_4lessIiEEEEEEJSC_SC_iSH_EEEvDpT0__param_1];
	cvta.to.global.u64 	%rd390, %rd399;
	st.global.u32 	[%rd390], %r665;
	st.global.u64 	[%rd390+8], %rd486;
$L__BB11_234:
	ret;

}
	// .globl	_ZN3cub18CUB_300001_SM_10006detail11EmptyKernelIvEEvv
.visible .entry _ZN3cub18CUB_300001_SM_10006detail11EmptyKernelIvEEvv()
{


	ret;

}


// ===== COMPILED SASS (sm_100) =====

	.target	sm_100

	.elftype	@"ET_EXEC"


//--------------------- .note.nv.tkinfo           --------------------------
	.section	.note.nv.tkinfo,"",@"SHT_NOTE"
	.sectionflags	@"SHF_NOTE_NV_TKINFO"
	.tkinfo
        /*0018*/ 	.word	0x00000002
        /*0030*/ 	.string	""
        /*0030*/ 	.string	"ptxas"
        /*0030*/ 	.string	"Cuda compilation tools, release 13.0, V13.0.88"
        /*0030*/ 	.string	"Build cuda_13.0.r13.0/compiler.36424714_0"
        /*0030*/ 	.string	"-arch sm_100 -m 64 "



//--------------------- .note.nv.cuinfo           --------------------------
	.section	.note.nv.cuinfo,"",@"SHT_NOTE"
	.sectionflags	@"SHF_NOTE_NV_CUINFO"
        /*0018*/ 	.short	0x0002
        /*001a*/ 	.short	0x0064
        /*001c*/ 	.short	0x0082
	.zero		2


//--------------------- .nv.info                  --------------------------
	.section	.nv.info,"",@"SHT_CUDA_INFO"
	.align	4


	//----- nvinfo : EIATTR_REGCOUNT
	.align		4
        /*0000*/ 	.byte	0x04, 0x2f
        /*0002*/ 	.short	(.L_56 - .L_55)
	.align		4
.L_55:
        /*0004*/ 	.word	index@(_Z9colourMaxPiS_S_iiS_i)
        /*0008*/ 	.word	0x00000014


	//----- nvinfo : EIATTR_FRAME_SIZE
	.align		4
.L_56:
        /*000c*/ 	.byte	0x04, 0x11
        /*000e*/ 	.short	(.L_58 - .L_57)
	.align		4
.L_57:
        /*0010*/ 	.word	index@(_Z9colourMaxPiS_S_iiS_i)
        /*0014*/ 	.word	0x00000000


	//----- nvinfo : EIATTR_REGCOUNT
	.align		4
.L_58:
        /*0018*/ 	.byte	0x04, 0x2f
        /*001a*/ 	.short	(.L_60 - .L_59)
	.align		4
.L_59:
        /*001c*/ 	.word	index@(_Z12setup_kernelP17curandStateXORWOWm)
        /*0020*/ 	.word	0x0000001f


	//----- nvinfo : EIATTR_FRAME_SIZE
	.align		4
.L_60:
        /*0024*/ 	.byte	0x04, 0x11
        /*0026*/ 	.short	(.L_62 - .L_61)
	.align		4
.L_61:
        /*0028*/ 	.word	index@(_Z12setup_kernelP17curandStateXORWOWm)
        /*002c*/ 	.word	0x00000000


	//----- nvinfo : EIATTR_REGCOUNT
	.align		4
.L_62:
        /*0030*/ 	.byte	0x04, 0x2f
        /*0032*/ 	.short	(.L_64 - .L_63)
	.align		4
.L_63:
        /*0034*/ 	.word	index@(_Z15randomNumberingP17curandStateXORWOWPiii)
        /*0038*/ 	.word	0x00000016


	//----- nvinfo : EIATTR_FRAME_SIZE
	.align		4
.L_64:
        /*003c*/ 	.byte	0x04, 0x11
        /*003e*/ 	.short	(.L_66 - .L_65)
	.align		4
.L_65:
        /*0040*/ 	.word	index@(_Z15randomNumberingP17curandStateXORWOWPiii)
        /*0044*/ 	.word	0x00000000


	//----- nvinfo : EIATTR_REGCOUNT
	.align		4
.L_66:
        /*0048*/ 	.byte	0x04, 0x2f
        /*004a*/ 	.short	(.L_68 - .L_67)
	.align		4
.L_67:
        /*004c*/ 	.word	index@(_Z10degreeCalcPiS_S_ii)
        /*0050*/ 	.word	0x0000000c


	//----- nvinfo : EIATTR_FRAME_SIZE
	.align		4
.L_68:
        /*0054*/ 	.byte	0x04, 0x11
        /*0056*/ 	.short	(.L_70 - .L_69)
	.align		4
.L_69:
        /*0058*/ 	.word	index@(_Z10degreeCalcPiS_S_ii)
        /*005c*/ 	.word	0x00000000


	//----- nvinfo : EIATTR_REGCOUNT
	.align		4
.L_70:
        /*0060*/ 	.byte	0x04, 0x2f
        /*0062*/ 	.short	(.L_72 - .L_71)
	.align		4
.L_71:
        /*0064*/ 	.word	index@(_ZN6thrust24THRUST_300001_SM_1000_NS8cuda_cub4core6detail13_kernel_agentINS1_8__reduce11ReduceAgentINS0_12zip_iteratorIN4cuda3std3__45tupleIJNS0_10device_ptrIiEENS0_17counting_iteratorIlNS0_11use_defaultESF_SF_EEEEEEEPNSB_IJilEEESJ_iNS1_9__extrema9arg_max_fIilNSA_4lessIiEEEEEEJSI_SK_iSP_EEEvDpT0_)
        /*0068*/ 	.word	0x0000001c


	//----- nvinfo : EIATTR_FRAME_SIZE
	.align		4
.L_72:
        /*006c*/ 	.byte	0x04, 0x11
        /*006e*/ 	.short	(.L_74 - .L_73)
	.align		4
.L_73:
        /*0070*/ 	.word	index@(_ZN6thrust24THRUST_300001_SM_1000_NS8cuda_cub4core6detail13_kernel_agentINS1_8__reduce11ReduceAgentINS0_12zip_iteratorIN4cuda3std3__45tupleIJNS0_10device_ptrIiEENS0_17counting_iteratorIlNS0_11use_defaultESF_SF_EEEEEEEPNSB_IJilEEESJ_iNS1_9__extrema9arg_max_fIilNSA_4lessIiEEEEEEJSI_SK_iSP_EEEvDpT0_)
        /*0074*/ 	.word	0x00000000


	//----- nvinfo : EIATTR_REGCOUNT
	.align		4
.L_74:
        /*0078*/ 	.byte	0x04, 0x2f
        /*007a*/ 	.short	(.L_76 - .L_75)
	.align		4
.L_75:
        /*007c*/ 	.word	index@(_ZN6thrust24THRUST_300001_SM_1000_NS8cuda_cub4core6detail13_kernel_agentINS1_8__reduce11ReduceAgentINS0_12zip_iteratorIN4cuda3std3__45tupleIJNS0_10device_ptrIiEENS0_17counting_iteratorIlNS0_11use_defaultESF_SF_EEEEEEEPNSB_IJilEEESJ_iNS1_9__extrema9arg_max_fIilNSA_4lessIiEEEEEEJSI_SK_iN3cub18CUB_300001_SM_100013GridEvenShareIiEENSS_9GridQueueIjEESP_EEEvDpT0_)
        /*0080*/ 	.word	0x0000001d


	//----- nvinfo : EIATTR_FRAME_SIZE
	.align		4
.L_76:
        /*0084*/ 	.byte	0x04, 0x11
        /*0086*/ 	.short	(.L_78 - .L_77)
	.align		4
.L_77:
        /*0088*/ 	.word	index@(_ZN6thrust24THRUST_300001_SM_1000_NS8cuda_cub4core6detail13_kernel_agentINS1_8__reduce11ReduceAgentINS0_12zip_iteratorIN4cuda3std3__45tupleIJNS0_10device_ptrIiEENS0_17counting_iteratorIlNS0_11use_defaultESF_SF_EEEEEEEPNSB_IJilEEESJ_iNS1_9__extrema9arg_max_fIilNSA_4lessIiEEEEEEJSI_SK_iN3cub18CUB_300001_SM_100013GridEvenShareIiEENSS_9GridQueueIjEESP_EEEvDpT0_)
        /*008c*/ 	.word	0x00000000


	//----- nvinfo : EIATTR_REGCOUNT
	.align		4
.L_78:
        /*0090*/ 	.byte	0x04, 0x2f
        /*0092*/ 	.short	(.L_80 - .L_79)
	.align		4
.L_79:
        /*0094*/ 	.word	index@(_ZN6thrust24THRUST_300001_SM_1000_NS8cuda_cub4core6detail13_kernel_agentINS1_8__reduce10DrainAgentIiEEJN3cub18CUB_300001_SM_10009GridQueueIjEEiEEEvDpT0_)
        /*0098*/ 	.word	0x00000008


	//----- nvinfo : EIATTR_FRAME_SIZE
	.align		4
.L_80:
        /*009c*/ 	.byte	0x04, 0x11
        /*009e*/ 	.short	(.L_82 - .L_81)
	.align		4
.L_81:
        /*00a0*/ 	.word	index@(_ZN6thrust24THRUST_300001_SM_1000_NS8cuda_cub4core6detail13_kernel_agentINS1_8__reduce10DrainAgentIiEEJN3cub18CUB_300001_SM_10009GridQueueIjEEiEEEvDpT0_)
        /*00a4*/ 	.word	0x00000000


	//----- nvinfo : EIATTR_REGCOUNT
	.align		4
.L_82:
        /*00a8*/ 	.byte	0x04, 0x2f
        /*00aa*/ 	.short	(.L_84 - .L_83)
	.align		4
.L_83:
        /*00ac*/ 	.word	index@(_ZN6thrust24THRUST_300001_SM_1000_NS8cuda_cub4core6detail13_kernel_agentINS1_8__reduce11ReduceAgentIPN4cuda3std3__45tupleIJilEEESC_SB_iNS1_9__extrema9arg_max_fIilNS9_4lessIiEEEEEEJSC_SC_iSH_EEEvDpT0_)
        /*00b0*/ 	.word	0x00000020


	//----- nvinfo : EIATTR_FRAME_SIZE
	.align		4
.L_84:
        /*00b4*/ 	.byte	0x04, 0x11
        /*00b6*/ 	.short	(.L_86 - .L_85)
	.align		4
.L_85:
        /*00b8*/ 	.word	index@(_ZN6thrust24THRUST_300001_SM_1000_NS8cuda_cub4core6detail13_kernel_agentINS1_8__reduce11ReduceAgentIPN4cuda3std3__45tupleIJilEEESC_SB_iNS1_9__extrema9arg_max_fIilNS9_4lessIiEEEEEEJSC_SC_iSH_EEEvDpT0_)
        /*00bc*/ 	.word	0x00000000


	//----- nvinfo : EIATTR_REGCOUNT
	.align		4
.L_86:
        /*00c0*/ 	.byte	0x04, 0x2f
        /*00c2*/ 	.short	(.L_88 - .L_87)
	.align		4
.L_87:
        /*00c4*/ 	.word	index@(_ZN6thrust24THRUST_300001_SM_1000_NS8cuda_cub4core6detail13_kernel_agentINS1_8__reduce11ReduceAgentINS0_12zip_iteratorIN4cuda3std3__45tupleIJNS0_10device_ptrIiEENS0_17counting_iteratorIlNS0_11use_defaultESF_SF_EEEEEEEPNSB_IJilEEESJ_lNS1_9__extrema9arg_max_fIilNSA_4lessIiEEEEEEJSI_SK_lSP_EEEvDpT0_)
        /*00c8*/ 	.word	0x0000001c


	//----- nvinfo : EIATTR_FRAME_SIZE
	.align		4
.L_88:
        /*00cc*/ 	.byte	0x04, 0x11
        /*00ce*/ 	.short	(.L_90 - .L_89)
	.align		4
.L_89:
        /*00d0*/ 	.word	index@(_ZN6thrust24THRUST_300001_SM_1000_NS8cuda_cub4core6detail13_kernel_agentINS1_8__reduce11ReduceAgentINS0_12zip_iteratorIN4cuda3std3__45tupleIJNS0_10device_ptrIiEENS0_17counting_iteratorIlNS0_11use_defaultESF_SF_EEEEEEEPNSB_IJilEEESJ_lNS1_9__extrema9arg_max_fIilNSA_4lessIiEEEEEEJSI_SK_lSP_EEEvDpT0_)
        /*00d4*/ 	.word	0x00000000


	//----- nvinfo : EIATTR_REGCOUNT
	.align		4
.L_90:
        /*00d8*/ 	.byte	0x04, 0x2f
        /*00da*/ 	.short	(.L_92 - .L_91)
	.align		4
.L_91:
        /*00dc*/ 	.word	index@(_ZN6thrust24THRUST_300001_SM_1000_NS8cuda_cub4core6detail13_kernel_agentINS1_8__reduce11ReduceAgentINS0_12zip_iteratorIN4cuda3std3__45tupleIJNS0_10device_ptrIiEENS0_17counting_iteratorIlNS0_11use_defaultESF_SF_EEEEEEEPNSB_IJilEEESJ_lNS1_9__extrema9arg_max_fIilNSA_4lessIiEEEEEEJSI_SK_lN3cub18CUB_300001_SM_100013GridEvenShareIlEENSS_9GridQueueIyEESP_EEEvDpT0_)
        /*00e0*/ 	.word	0x0000001e


	//----- nvinfo : EIATTR_FRAME_SIZE
	.align		4
.L_92:
        /*00e4*/ 	.byte	0x04, 0x11
        /*00e6*/ 	.short	(.L_94 - .L_93)
	.align		4
.L_93:
        /*00e8*/ 	.word	index@(_ZN6thrust24THRUST_300001_SM_1000_NS8cuda_cub4core6detail13_kernel_agentINS1_8__reduce11ReduceAgentINS0_12zip_iteratorIN4cuda3std3__45tupleIJNS0_10device_ptrIiEENS0_17counting_iteratorIlNS0_11use_defaultESF_SF_EEEEEEEPNSB_IJilEEESJ_lNS1_9__extrema9arg_max_fIilNSA_4lessIiEEEEEEJSI_SK_lN3cub18CUB_300001_SM_100013GridEvenShareIlEENSS_9GridQueueIyEESP_EEEvDpT0_)
        /*00ec*/ 	.word	0x00000000


	//----- nvinfo : EIATTR_REGCOUNT
	.align		4
.L_94:
        /*00f0*/ 	.byte	0x04, 0x2f
        /*00f2*/ 	.short	(.L_96 - .L_95)
	.align		4
.L_95:
        /*00f4*/ 	.word	index@(_ZN6thrust24THRUST_300001_SM_1000_NS8cuda_cub4core6detail13_kernel_agentINS1_8__reduce10DrainAgentIlEEJN3cub18CUB_300001_SM_10009GridQueueIyEElEEEvDpT0_)
        /*00f8*/ 	.word	0x00000008


	//----- nvinfo : EIATTR_FRAME_SIZE
	.align		4
.L_96:
        /*00fc*/ 	.byte	0x04, 0x11
        /*00fe*/ 	.short	(.L_98 - .L_97)
	.align		4
.L_97:
        /*0100*/ 	.word	index@(_ZN6thrust24THRUST_300001_SM_1000_NS8cuda_cub4core6detail13_kernel_agentINS1_8__reduce10DrainAgentIlEEJN3cub18CUB_300001_SM_10009GridQueueIyEElEEEvDpT0_)
        /*0104*/ 	.word	0x00000000


	//----- nvinfo : EIATTR_REGCOUNT
	.align		4
.L_98:
        /*0108*/ 	.byte	0x04, 0x2f
        /*010a*/ 	.short	(.L_100 - .L_99)
	.align		4
.L_99:
        /*010c*/ 	.word	index@(_ZN6thrust24THRUST_300001_SM_1000_NS8cuda_cub4core6detail13_kernel_agentINS1_8__reduce11ReduceAgentIPN4cuda3std3__45tupleIJilEEESC_SB_lNS1_9__extrema9arg_max_fIilNS9_4lessIiEEEEEEJSC_SC_iSH_EEEvDpT0_)
        /*0110*/ 	.word	0x00000020


	//----- nvinfo : EIATTR_FRAME_SIZE
	.align		4
.L_100:
        /*0114*/ 	.byte	0x04, 0x11
        /*0116*/ 	.short	(.L_102 - .L_101)
	.align		4
.L_101:
        /*0118*/ 	.word	index@(_ZN6thrust24THRUST_300001_SM_1000_NS8cuda_cub4core6detail13_kernel_agentINS1_8__reduce11ReduceAgentIPN4cuda3std3__45tupleIJilEEESC_SB_lNS1_9__extrema9arg_max_fIilNS9_4lessIiEEEEEEJSC_SC_iSH_EEEvDpT0_)
        /*011c*/ 	.word	0x00000000


	//----- nvinfo : EIATTR_REGCOUNT
	.align		4
.L_102:
        /*0120*/ 	.byte	0x04, 0x2f
        /*0122*/ 	.short	(.L_104 - .L_103)
	.align		4
.L_103:
        /*0124*/ 	.word	index@(_ZN3cub18CUB_300001_SM_10006detail11EmptyKernelIvEEvv)
        /*0128*/ 	.word	0x00000004


	//----- nvinfo : EIATTR_FRAME_SIZE
	.align		4
.L_104:
        /*012c*/ 	.byte	0x04, 0x11
        /*012e*/ 	.short	(.L_106 - .L_105)
	.align		4
.L_105:
        /*0130*/ 	.word	index@(_ZN3cub18CUB_300001_SM_10006detail11EmptyKernelIvEEvv)
        /*0134*/ 	.word	0x00000000


	//----- nvinfo : EIATTR_MIN_STACK_SIZE
	.align		4
.L_106:
        /*0138*/ 	.byte	0x04, 0x12
        /*013a*/ 	.short	(.L_108 - .L_107)
	.align		4
.L_107:
        /*013c*/ 	.word	index@(_ZN3cub18CUB_300001_SM_10006detail11EmptyKernelIvEEvv)
        /*0140*/ 	.word	0x00000000


	//----- nvinfo : EIATTR_MIN_STACK_SIZE
	.align		4
.L_108:
        /*0144*/ 	.byte	0x04, 0x12
        /*0146*/ 	.short	(.L_110 - .L_109)
	.align		4
.L_109:
        /*0148*/ 	.word	index@(_ZN6thrust24THRUST_300001_SM_1000_NS8cuda_cub4core6detail13_kernel_agentINS1_8__reduce11ReduceAgentIPN4cuda3std3__45tupleIJilEEESC_SB_lNS1_9__extrema9arg_max_fIilNS9_4lessIiEEEEEEJSC_SC_iSH_EEEvDpT0_)
        /*014c*/ 	.word	0x00000000


	//----- nvinfo : EIATTR_MIN_STACK_SIZE
	.align		4
.L_110:
        /*0150*/ 	.byte	0x04, 0x12
        /*0152*/ 	.short	(.L_112 - .L_111)
	.align		4
.L_111:
        /*0154*/ 	.word	index@(_ZN6thrust24THRUST_300001_SM_1000_NS8cuda_cub4core6detail13_kernel_agentINS1_8__reduce10DrainAgentIlEEJN3cub18CUB_300001_SM_10009GridQueueIyEElEEEvDpT0_)
        /*0158*/ 	.word	0x00000000


	//----- nvinfo : EIATTR_MIN_STACK_SIZE
	.align		4
.L_112:
        /*015c*/ 	.byte	0x04, 0x12
        /*015e*/ 	.short	(.L_114 - .L_113)
	.align		4
.L_113:
        /*0160*/ 	.word	index@(_ZN6thrust24THRUST_300001_SM_1000_NS8cuda_cub4core6detail13_kernel_agentINS1_8__reduce11ReduceAgentINS0_12zip_iteratorIN4cuda3std3__45tupleIJNS0_10device_ptrIiEENS0_17counting_iteratorIlNS0_11use_defaultESF_SF_EEEEEEEPNSB_IJilEEESJ_lNS1_9__extrema9arg_max_fIilNSA_4lessIiEEEEEEJSI_SK_lN3cub18CUB_300001_SM_100013GridEvenShareIlEENSS_9GridQueueIyEESP_EEEvDpT0_)
        /*0164*/ 	.word	0x00000000


	//----- nvinfo : EIATTR_MIN_STACK_SIZE
	.align		4
.L_114:
        /*0168*/ 	.byte	0x04, 0x12
        /*016a*/ 	.short	(.L_116 - .L_115)
	.align		4
.L_115:
        /*016c*/ 	.word	index@(_ZN6thrust24THRUST_300001_SM_1000_NS8cuda_cub4core6detail13_kernel_agentINS1_8__reduce11ReduceAgentINS0_12zip_iteratorIN4cuda3std3__45tupleIJNS0_10device_ptrIiEENS0_17counting_iteratorIlNS0_11use_defaultESF_SF_EEEEEEEPNSB_IJilEEESJ_lNS1_9__extrema9arg_max_fIilNSA_4lessIiEEEEEEJSI_SK_lSP_EEEvDpT0_)
        /*0170*/ 	.word	0x00000000


	//----- nvinfo : EIATTR_MIN_STACK_SIZE
	.align		4
.L_116:
        /*0174*/ 	.byte	0x04, 0x12
        /*0176*/ 	.short	(.L_118 - .L_117)
	.align		4
.L_117:
        /*0178*/ 	.word	index@(_ZN6thrust24THRUST_300001_SM_1000_NS8cuda_cub4core6detail13_kernel_agentINS1_8__reduce11ReduceAgentIPN4cuda3std3__45tupleIJilEEESC_SB_iNS1_9__extrema9arg_max_fIilNS9_4lessIiEEEEEEJSC_SC_iSH_EEEvDpT0_)
        /*017c*/ 	.word	0x00000000


	//----- nvinfo : EIATTR_MIN_STACK_SIZE
	.align		4
.L_118:
        /*0180*/ 	.byte	0x04, 0x12
        /*0182*/ 	.short	(.L_120 - .L_119)
	.align		4
.L_119:
        /*0184*/ 	.word	index@(_ZN6thrust24THRUST_300001_SM_1000_NS8cuda_cub4core6detail13_kernel_agentINS1_8__reduce10DrainAgentIiEEJN3cub18CUB_300001_SM_10009GridQueueIjEEiEEEvDpT0_)
        /*0188*/ 	.word	0x00000000


	//----- nvinfo : EIATTR_MIN_STACK_SIZE
	.align		4
.L_120:
        /*018c*/ 	.byte	0x04, 0x12
        /*018e*/ 	.short	(.L_122 - .L_121)
	.align		4
.L_121:
        /*0190*/ 	.word	index@(_ZN6thrust24THRUST_300001_SM_1000_NS8cuda_cub4core6detail13_kernel_agentINS1_8__reduce11ReduceAgentINS0_12zip_iteratorIN4cuda3std3__45tupleIJNS0_10device_ptrIiEENS0_17counting_iteratorIlNS0_11use_defaultESF_SF_EEEEEEEPNSB_IJilEEESJ_iNS1_9__extrema9arg_max_fIilNSA_4lessIiEEEEEEJSI_SK_iN3cub18CUB_300001_SM_100013GridEvenShareIiEENSS_9GridQueueIjEESP_EEEvDpT0_)
        /*0194*/ 	.word	0x00000000


	//----- nvinfo : EIATTR_MIN_STACK_SIZE
	.align		4
.L_122:
        /*0198*/ 	.byte	0x04, 0x12
        /*019a*/ 	.short	(.L_124 - .L_123)
	.align		4
.L_123:
        /*019c*/ 	.word	index@(_ZN6thrust24THRUST_300001_SM_1000_NS8cuda_cub4core6detail13_kernel_agentINS1_8__reduce11ReduceAgentINS0_12zip_iteratorIN4cuda3std3__45tupleIJNS0_10device_ptrIiEENS0_17counting_iteratorIlNS0_11use_defaultESF_SF_EEEEEEEPNSB_IJilEEESJ_iNS1_9__extrema9arg_max_fIilNSA_4lessIiEEEEEEJSI_SK_iSP_EEEvDpT0_)
        /*01a0*/ 	.word	0x00000000


	//----- nvinfo : EIATTR_MIN_STACK_SIZE
	.align		4
.L_124:
        /*01a4*/ 	.byte	0x04, 0x12
        /*01a6*/ 	.short	(.L_126 - .L_125)
	.align		4
.L_125:
        /*01a8*/ 	.word	index@(_Z10degreeCalcPiS_S_ii)
        /*01ac*/ 	.word	0x00000000


	//----- nvinfo : EIATTR_MIN_STACK_SIZE
	.align		4
.L_126:
        /*01b0*/ 	.byte	0x04, 0x12
        /*01b2*/ 	.short	(.L_128 - .L_127)
	.align		4
.L_127:
        /*01b4*/ 	.word	index@(_Z15randomNumberingP17curandStateXORWOWPiii)
        /*01b8*/ 	.word	0x00000000


	//----- nvinfo : EIATTR_MIN_STACK_SIZE
	.align		4
.L_128:
        /*01bc*/ 	.byte	0x04, 0x12
        /*01be*/ 	.short	(.L_130 - .L_129)
	.align		4
.L_129:
        /*01c0*/ 	.word	index@(_Z12setup_kernelP17curandStateXORWOWm)
        /*01c4*/ 	.word	0x00000000


	//----- nvinfo : EIATTR_MIN_STACK_SIZE
	.align		4
.L_130:
        /*01c8*/ 	.byte	0x04, 0x12
        /*01ca*/ 	.short	(.L_132 - .L_131)
	.align		4
.L_131:
        /*01cc*/ 	.word	index@(_Z9colourMaxPiS_S_iiS_i)
        /*01d0*/ 	.word	0x00000000
.L_132:


//--------------------- .nv.compat                --------------------------
	.section	.nv.compat,"",@"SHT_CUDA_COMPAT_INFO"
	.align	4
        /*0000*/ 	.byte	0x02, 0x09, 0x00, 0x00, 0x02, 0x02, 0x01, 0x00, 0x02, 0x05, 0x05, 0x00, 0x03, 0x07, 0x01, 0x01
        /*0010*/ 	.byte	0x02, 0x03, 0x00, 0x00, 0x02, 0x06, 0x01, 0x00, 0x04, 0x0b, 0x08, 0x00, 0x01, 0x00, 0x00, 0x00
        /*0020*/ 	.byte	0x00, 0x00, 0x00, 0x00


//--------------------- .nv.info._ZN3cub18CUB_300001_SM_10006detail11EmptyKernelIvEEvv --------------------------
	.section	.nv.info._ZN3cub18CUB_300001_SM_10006detail11EmptyKernelIvEEvv,"",@"SHT_CUDA_INFO"
	.sectionflags	@""
	.align	4


	//----- nvinfo : EIATTR_CUDA_API_VERSION
	.align		4
        /*0000*/ 	.byte	0x04, 0x37
        /*0002*/ 	.short	(.L_134 - .L_133)
.L_133:
        /*0004*/ 	.word	0x00000082


	//----- nvinfo : EIATTR_SPARSE_MMA_MASK
	.align		4
.L_134:
        /*0008*/ 	.byte	0x03, 0x50
        /*000a*/ 	.short	0x0000


	//----- nvinfo : EIATTR_MAXREG_COUNT
	.align		4
        /*000c*/ 	.byte	0x03, 0x1b
        /*000e*/ 	.short	0x00ff


	//----- nvinfo : EIATTR_MERCURY_ISA_VERSION
	.align		4
        /*0010*/ 	.byte	0x03, 0x5f
        /*0012*/ 	.short	0x0101


	//----- nvinfo : EIATTR_VRC_CTA_INIT_COUNT
	.align		4
        /*0014*/ 	.byte	0x02, 0x4a
	.zero		1
	.zero		1


	//----- nvinfo : EIATTR_EXIT_INSTR_OFFSETS
	.align		4
        /*0018*/ 	.byte	0x04, 0x1c
        /*001a*/ 	.short	(.L_136 - .L_135)


	//   ....[0]....
.L_135:
        /*001c*/ 	.word	0x00000010


	//----- nvinfo : EIATTR_SW_WAR
	.align		4
.L_136:
        /*0020*/ 	.byte	0x04, 0x36
        /*0022*/ 	.short	(.L_138 - .L_137)
.L_137:
        /*0024*/ 	.word	0x00000008
.L_138:


//--------------------- .nv.info._ZN6thrust24THRUST_300001_SM_1000_NS8cuda_cub4core6detail13_kernel_agentINS1_8__reduce11ReduceAgentIPN4cuda3std3__45tupleIJilEEESC_SB_lNS1_9__extrema9arg_max_fIilNS9_4lessIiEEEEEEJSC_SC_iSH_EEEvDpT0_ --------------------------
	.section	.nv.info._ZN6thrust24THRUST_300001_SM_1000_NS8cuda_cub4core6detail13_kernel_agentINS1_8__reduce11ReduceAgentIPN4cuda3std3__45tupleIJilEEESC_SB_lNS1_9__extrema9arg_max_fIilNS9_4lessIiEEEEEEJSC_SC_iSH_EEEvDpT0_,"",@"SHT_CUDA_INFO"
	.sectionflags	@""
	.align	4


	//----- nvinfo : EIATTR_CUDA_API_VERSION
	.align		4
        /*0000*/ 	.byte	0x04, 0x37
        /*0002*/ 	.short	(.L_140 - .L_139)
.L_139:
        /*0004*/ 	.word	0x00000082


	//----- nvinfo : EIATTR_KPARAM_INFO
	.align		4
.L_140:
        /*0008*/ 	.byte	0x04, 0x17
        /*000a*/ 	.short	(.L_142 - .L_141)
.L_141:
        /*000c*/ 	.word	0x00000000
        /*0010*/ 	.short	0x0003
        /*0012*/ 	.short	0x0014
        /*0014*/ 	.byte	0x00, 0xf0, 0x05, 0x00


	//----- nvinfo : EIATTR_KPARAM_INFO
	.align		4
.L_142:
        /*0018*/ 	.byte	0x04, 0x17
        /*001a*/ 	.short	(.L_144 - .L_143)
.L_143:
        /*001c*/ 	.word	0x00000000
        /*0020*/ 	.short	0x0002
        /*0022*/ 	.short	0x0010
        /*0024*/ 	.byte	0x00, 0xf0, 0x11, 0x00


	//----- nvinfo : EIATTR_KPARAM_INFO
	.align		4
.L_144:
        /*0028*/ 	.byte	0x04, 0x17
        /*002a*/ 	.short	(.L_146 - .L_145)
.L_145:
        /*002c*/ 	.word	0x00000000
        /*0030*/ 	.short	0x0001
        /*0032*/ 	.short	0x0008
        /*0034*/ 	.byte	0x00, 0xf5, 0x21, 0x00


	//----- nvinfo : EIATTR_KPARAM_INFO
	.align		4
.L_146:
        /*0038*/ 	.byte	0x04, 0x17
        /*003a*/ 	.short	(.L_148 - .L_147)
.L_147:
        /*003c*/ 	.word	0x00000000
        /*0040*/ 	.short	0x0000
        /*0042*/ 	.short	0x0000
        /*0044*/ 	.byte	0x00, 0xf5, 0x21, 0x00


	//----- nvinfo : EIATTR_SPARSE_MMA_MASK
	.align		4
.L_148:
        /*0048*/ 	.byte	0x03, 0x50
        /*004a*/ 	.short	0x0000


	//----- nvinfo : EIATTR_MAXREG_COUNT
	.align		4
        /*004c*/ 	.byte	0x03, 0x1b
        /*004e*/ 	.short	0x00ff


	//----- nvinfo : EIATTR_NUM_BARRIERS
	.align		4
        /*0050*/ 	.byte	0x02, 0x4c
        /*0052*/ 	.byte	0x01
	.zero		1


	//----- nvinfo : EIATTR_MERCURY_ISA_VERSION
	.align		4
        /*0054*/ 	.byte	0x03, 0x5f
        /*0056*/ 	.short	0x0101


	//----- nvinfo : EIATTR_COOP_GROUP_MASK_REGIDS
	.align		4
        /*0058*/ 	.byte	0x04, 0x29
        /*005a*/ 	.short	(.L_150 - .L_149)


	//   ....[0]....
.L_149:
        /*005c*/ 	.word	0xffffffff


	//   ....[1]....
        /*0060*/ 	.word	0xffffffff


	//   ....[2]....
        /*0064*/ 	.word	0xffffffff


	//   ....[3]....
        /*0068*/ 	.word	0xffffffff


	//   ....[4]....
        /*006c*/ 	.word	0xffffffff


	//   ....[5]....
        /*0070*/ 	.word	0xffffffff


	//   ....[6]....
        /*0074*/ 	.word	0xffffffff


	//   ....[7]....
        /*0078*/ 	.word	0xffffffff


	//   ....[8]....
        /*007c*/ 	.word	0xffffffff


	//   ....[9]....
        /*0080*/ 	.word	0xffffffff


	//   ....[10]....
        /*0084*/ 	.word	0xffffffff


	//   ....[11]....
        /*0088*/ 	.word	0xffffffff


	//   ....[12]....
        /*008c*/ 	.word	0xffffffff


	//   ....[13]....
        /*0090*/ 	.word	0xffffffff


	//   ....[14]....
        /*0094*/ 	.word	0xffffffff


	//   ....[15]....
        /*0098*/ 	.word	0xffffffff


	//   ....[16]....
        /*009c*/ 	.word	0xffffffff


	//   ....[17]....
        /*00a0*/ 	.word	0xffffffff


	//   ....[18]....
        /*00a4*/ 	.word	0xffffffff


	//   ....[19]....
        /*00a8*/ 	.word	0xffffffff


	//   ....[20]....
        /*00ac*/ 	.word	0xffffffff


	//   ....[21]....
        /*00b0*/ 	.word	0xffffffff


	//   ....[22]....
        /*00b4*/ 	.word	0xffffffff


	//   ....[23]....
        /*00b8*/ 	.word	0xffffffff


	//   ....[24]....
        /*00bc*/ 	.word	0xffffffff


	//   ....[25]....
        /*00c0*/ 	.word	0xffffffff


	//   ....[26]....
        /*00c4*/ 	.word	0xffffffff


	//   ....[27]....
        /*00c8*/ 	.word	0xffffffff


	//   ....[28]....
        /*00cc*/ 	.word	0xffffffff


	//   ....[29]....
        /*00d0*/ 	.word	0xffffffff


	//   ....[30]....
        /*00d4*/ 	.word	0xffffffff


	//   ....[31]....
        /*00d8*/ 	.word	0xffffffff


	//   ....[32]....
        /*00dc*/ 	.word	0xffffffff


	//   ....[33]....
        /*00e0*/ 	.word	0xffffffff


	//   ....[34]....
        /*00e4*/ 	.word	0xffffffff


	//   ....[35]....
        /*00e8*/ 	.word	0xffffffff


	//   ....[36]....
        /*00ec*/ 	.word	0xffffffff


	//   ....[37]....
        /*00f0*/ 	.word	0xffffffff


	//   ....[38]....
        /*00f4*/ 	.word	0xffffffff


	//   ....[39]....
        /*00f8*/ 	.word	0xffffffff


	//   ....[40]....
        /*00fc*/ 	.word	0xffffffff


	//   ....[41]....
        /*0100*/ 	.word	0xffffffff


	//   ....[42]....
        /*0104*/ 	.word	0xffffffff


	//   ....[43]....
        /*0108*/ 	.word	0xffffffff


	//   ....[44]....
        /*010c*/ 	.word	0xffffffff


	//----- nvinfo : EIATTR_COOP_GROUP_INSTR_OFFSETS
	.align		4
.L_150:
        /*0110*/ 	.byte	0x04, 0x28
        /*0112*/ 	.short	(.L_152 - .L_151)


	//   ....[0]....
.L_151:
        /*0114*/ 	.word	0x00000a60


	//   ....[1]....
        /*0118*/ 	.word	0x00000a90


	//   ....[2]....
        /*011c*/ 	.word	0x00000aa0


	//   ....[3]....
        /*0120*/ 	.word	0x00000c00


	//   ....[4]....
        /*0124*/ 	.word	0x00000c40


	//   ....[5]....
        /*0128*/ 	.word	0x00000c80


	//   ....[6]....
        /*012c*/ 	.word	0x00000dc0


	//   ....[7]....
        /*0130*/ 	.word	0x00000df0


	//   ....[8]....
        /*0134*/ 	.word	0x00000e20


	//   ....[9]....
        /*0138*/ 	.word	0x00000f50


	//   ....[10]....
        /*013c*/ 	.word	0x00000f80


	//   ....[11]....
        /*0140*/ 	.word	0x00000fb0


	//   ....[12]....
        /*0144*/ 	.word	0x000010e0


	//   ....[13]....
        /*0148*/ 	.word	0x00001110


	//   ....[14]....
        /*014c*/ 	.word	0x00001140


	//   ....[15]....
        /*0150*/ 	.word	0x00001d00


	//   ....[16]....
        /*0154*/ 	.word	0x00001d10


	//   ....[17]....
        /*0158*/ 	.word	0x00001d20


	//   ....[18]....
        /*015c*/ 	.word	0x00001ef0


	//   ....[19]....
        /*0160*/ 	.word	0x00001f30


	//   ....[20]....
        /*0164*/ 	.word	0x00001f60


	//   ....[21]....
        /*0168*/ 	.word	0x00002090


	//   ....[22]....
        /*016c*/ 	.word	0x000020c0


	//   ....[23]....
        /*0170*/ 	.word	0x000020f0


	//   ....[24]....
        /*0174*/ 	.word	0x00002220


	//   ....[25]....
        /*0178*/ 	.word	0x00002250


	//   ....[26]....
        /*017c*/ 	.word	0x00002280


	//   ....[27]....
        /*0180*/ 	.word	0x000023b0


	//   ....[28]....
        /*0184*/ 	.word	0x000023e0


	//   ....[29]....
        /*0188*/ 	.word	0x00002410


	//   ....[30]....
        /*018c*/ 	.word	0x00004a60


	//   ....[31]....
        /*0190*/ 	.word	0x00004a80


	//   ....[32]....
        /*0194*/ 	.word	0x00004a90


	//   ....[33]....
        /*0198*/ 	.word	0x00004c30


	//   ....[34]....
        /*019c*/ 	.word	0x00004c60


	//   ....[35]....
        /*01a0*/ 	.word	0x00004c90


	//   ....[36]....
        /*01a4*/ 	.word	0x00004dc0


	//   ....[37]....
        /*01a8*/ 	.word	0x00004df0


	//   ....[38]....
        /*01ac*/ 	.word	0x00004e20


	//   ....[39]....
        /*01b0*/ 	.word	0x00004f50


	//   ....[40]....
        /*01b4*/ 	.word	0x00004f80


	//   ....[41]....
        /*01b8*/ 	.word	0x00004fb0


	//   ....[42]....
        /*01bc*/ 	.word	0x000050e0


	//   ....[43]....
        /*01c0*/ 	.word	0x00005110


	//   ....[44]....
        /*01c4*/ 	.word	0x00005140


	//----- nvinfo : EIATTR_VRC_CTA_INIT_COUNT
	.align		4
.L_152:
        /*01c8*/ 	.byte	0x02, 0x4a
	.zero		1
	.zero		1


	//----- nvinfo : EIATTR_EXIT_INSTR_OFFSETS
	.align		4
        /*01cc*/ 	.byte	0x04, 0x1c
        /*01ce*/ 	.short	(.L_154 - .L_153)


	//   ....[0]....
.L_153:
        /*01d0*/ 	.word	0x00000030


	//   ....[1]....
        /*01d4*/ 	.word	0x00005c50


	//   ....[2]....
        /*01d8*/ 	.word	0x00005cc0


	//----- nvinfo : EIATTR_MAX_THREADS
	.align		4
.L_154:
        /*01dc*/ 	.byte	0x04, 0x05
        /*01de*/ 	.short	(.L_156 - .L_155)
.L_155:
        /*01e0*/ 	.word	0x00000100
        /*01e4*/ 	.word	0x00000001
        /*01e8*/ 	.word	0x00000001


	//----- nvinfo : EIATTR_CRS_STACK_SIZE
	.align		4
.L_156:
        /*01ec*/ 	.byte	0x04, 0x1e
        /*01ee*/ 	.short	(.L_158 - .L_157)
.L_157:
        /*01f0*/ 	.word	0x00000000


	//----- nvinfo : EIATTR_CBANK_PARAM_SIZE
	.align		4
.L_158:
        /*01f4*/ 	.byte	0x03, 0x19
        /*01f6*/ 	.short	0x0015


	//----- nvinfo : EIATTR_PARAM_CBANK
	.align		4
        /*01f8*/ 	.byte	0x04, 0x0a
        /*01fa*/ 	.short	(.L_160 - .L_159)
	.align		4
.L_159:
        /*01fc*/ 	.word	index@(.nv.constant0._ZN6thrust24THRUST_300001_SM_1000_NS8cuda_cub4core6detail13_kernel_agentINS1_8__reduce11ReduceAgentIPN4cuda3std3__45tupleIJilEEESC_SB_lNS1_9__extrema9arg_max_fIilNS9_4lessIiEEEEEEJSC_SC_iSH_EEEvDpT0_)
        /*0200*/ 	.short	0x0380
        /*0202*/ 	.short	0x0015


	//----- nvinfo : EIATTR_SW_WAR
	.align		4
.L_160:
        /*0204*/ 	.byte	0x04, 0x36
        /*0206*/ 	.short	(.L_162 - .L_161)
.L_161:
        /*0208*/ 	.word	0x00000008
.L_162:


//--------------------- .nv.info._ZN6thrust24THRUST_300001_SM_1000_NS8cuda_cub4core6detail13_kernel_agentINS1_8__reduce10DrainAgentIlEEJN3cub18CUB_300001_SM_10009GridQueueIyEElEEEvDpT0_ --------------------------
	.section	.nv.info._ZN6thrust24THRUST_300001_SM_1000_NS8cuda_cub4core6detail13_kernel_agentINS1_8__reduce10DrainAgentIlEEJN3cub18CUB_300001_SM_10009GridQueueIyEElEEEvDpT0_,"",@"SHT_CUDA_INFO"
	.sectionflags	@""
	.align	4


	//----- nvinfo : EIATTR_CUDA_API_VERSION
	.align		4
        /*0000*/ 	.byte	0x04, 0x37
        /*0002*/ 	.short	(.L_164 - .L_163)
.L_163:
        /*0004*/ 	.word	0x00000082


	//----- nvinfo : EIATTR_KPARAM_INFO
	.align		4
.L_164:
        /*0008*/ 	.byte	0x04, 0x17
        /*000a*/ 	.short	(.L_166 - .L_165)
.L_165:
        /*000c*/ 	.word	0x00000000
        /*0010*/ 	.short	0x0001
        /*0012*/ 	.short	0x0008
        /*0014*/ 	.byte	0x00, 0xf0, 0x21, 0x00


	//----- nvinfo : EIATTR_KPARAM_INFO
	.align		4
.L_166:
        /*0018*/ 	.byte	0x04, 0x17
        /*001a*/ 	.short	(.L_168 - .L_167)
.L_167:
        /*001c*/ 	.word	0x00000000
        /*0020*/ 	.short	0x0000
        /*0022*/ 	.short	0x0000
        /*0024*/ 	.byte	0x00, 0xf0, 0x21, 0x00


	//----- nvinfo : EIATTR_SPARSE_MMA_MASK
	.align		4
.L_168:
        /*0028*/ 	.byte	0x03, 0x50
        /*002a*/ 	.short	0x0000


	//----- nvinfo : EIATTR_MAXREG_COUNT
	.align		4
        /*002c*/ 	.byte	0x03, 0x1b
        /*002e*/ 	.short	0x00ff


	//----- nvinfo : EIATTR_MERCURY_ISA_VERSION
	.align		4
        /*0030*/ 	.byte	0x03, 0x5f
        /*0032*/ 	.short	0x0101


	//----- nvinfo : EIATTR_VRC_CTA_INIT_COUNT
	.align		4
        /*0034*/ 	.byte	0x02, 0x4a
	.zero		1
	.zero		1


	//----- nvinfo : EIATTR_EXIT_INSTR_OFFSETS
	.align		4
        /*0038*/ 	.byte	0x04, 0x1c
        /*003a*/ 	.short	(.L_170 - .L_169)


	//   ....[0]....
.L_169:
        /*003c*/ 	.word	0x00000060


	//----- nvinfo : EIATTR_MAX_THREADS
	.align		4
.L_170:
        /*0040*/ 	.byte	0x04, 0x05
        /*0042*/ 	.short	(.L_172 - .L_171)
.L_171:
        /*0044*/ 	.word	0x00000001
        /*0048*/ 	.word	0x00000001
        /*004c*/ 	.word	0x00000001


	//----- nvinfo : EIATTR_CBANK_PARAM_SIZE
	.align		4
.L_172:
        /*0050*/ 	.byte	0x03, 0x19
        /*0052*/ 	.short	0x0010


	//----- nvinfo : EIATTR_PARAM_CBANK
	.align		4
        /*0054*/ 	.byte	0x04, 0x0a
        /*0056*/ 	.short	(.L_174 - .L_173)
	.align		4
.L_173:
        /*0058*/ 	.word	index@(.nv.constant0._ZN6thrust24THRUST_300001_SM_1000_NS8cuda_cub4core6detail13_kernel_agentINS1_8__reduce10DrainAgentIlEEJN3cub18CUB_300001_SM_10009GridQueueIyEElEEEvDpT0_)
        /*005c*/ 	.short	0x0380
        /*005e*/ 	.short	0x0010


	//----- nvinfo : EIATTR_SW_WAR
	.align		4
.L_174:
        /*0060*/ 	.byte	0x04, 0x36
        /*0062*/ 	.short	(.L_176 - .L_175)
.L_175:
        /*0064*/ 	.word	0x00000008
.L_176:


//--------------------- .nv.info._ZN6thrust24THRUST_300001_SM_1000_NS8cuda_cub4core6detail13_kernel_agentINS1_8__reduce11ReduceAgentINS0_12zip_iteratorIN4cuda3std3__45tupleIJNS0_10device_ptrIiEENS0_17counting_iteratorIlNS0_11use_defaultESF_SF_EEEEEEEPNSB_IJilEEESJ_lNS1_9__extrema9arg_max_fIilNSA_4lessIiEEEEEEJSI_SK_lN3cub18CUB_300001_SM_100013GridEvenShareIlEENSS_9GridQueueIyEESP_EEEvDpT0_ --------------------------
	.section	.nv.info._ZN6thrust24THRUST_300001_SM_1000_NS8cuda_cub4core6detail13_kernel_agentINS1_8__reduce11ReduceAgentINS0_12zip_iteratorIN4cuda3std3__45tupleIJNS0_10device_ptrIiEENS0_17counting_iteratorIlNS0_11use_defaultESF_SF_EEEEEEEPNSB_IJilEEESJ_lNS1_9__extrema9arg_max_fIilNSA_4lessIiEEEEEEJSI_SK_lN3cub18CUB_300001_SM_100013GridEvenShareIlEENSS_9GridQueueIyEESP_EEEvDpT0_,"",@"SHT_CUDA_INFO"
	.sectionflags	@""
	.align	4


	//----- nvinfo : EIATTR_CUDA_API_VERSION
	.align		4
        /*0000*/ 	.byte	0x04, 0x37
        /*0002*/ 	.short	(.L_178 - .L_177)
.L_177:
        /*0004*/ 	.word	0x00000082


	//----- nvinfo : EIATTR_KPARAM_INFO
	.align		4
.L_178:
        /*0008*/ 	.byte	0x04, 0x17
        /*000a*/ 	.short	(.L_180 - .L_179)
.L_179:
        /*000c*/ 	.word	0x00000000
        /*0010*/ 	.short	0x0005
        /*0012*/ 	.short	0x0070
        /*0014*/ 	.byte	0x00, 0xf0, 0x05, 0x00


	//----- nvinfo : EIATTR_KPARAM_INFO
	.align		4
.L_180:
        /*0018*/ 	.byte	0x04, 0x17
        /*001a*/ 	.short	(.L_182 - .L_181)
.L_181:
        /*001c*/ 	.word	0x00000000
        /*0020*/ 	.short	0x0004
        /*0022*/ 	.short	0x0068
        /*0024*/ 	.byte	0x00, 0xf0, 0x21, 0x00


	//----- nvinfo : EIATTR_KPARAM_INFO
	.align		4
.L_182:
        /*0028*/ 	.byte	0x04, 0x17
        /*002a*/ 	.short	(.L_184 - .L_183)
.L_183:
        /*002c*/ 	.word	0x00000000
        /*0030*/ 	.short	0x0003
        /*0032*/ 	.short	0x0020
        /*0034*/ 	.byte	0x00, 0xf0, 0x21, 0x01


	//----- nvinfo : EIATTR_KPARAM_INFO
	.align		4
.L_184:
        /*0038*/ 	.byte	0x04, 0x17
        /*003a*/ 	.short	(.L_186 - .L_185)
.L_185:
        /*003c*/ 	.word	0x00000000
        /*0040*/ 	.short	0x0002
        /*0042*/ 	.short	0x0018
        /*0044*/ 	.byte	0x00, 0xf0, 0x21, 0x00


	//----- nvinfo : EIATTR_KPARAM_INFO
	.align		4
.L_186:
        /*0048*/ 	.byte	0x04, 0x17
        /*004a*/ 	.short	(.L_188 - .L_187)
.L_187:
        /*004c*/ 	.word	0x00000000
        /*0050*/ 	.short	0x0001
        /*0052*/ 	.short	0x0010
        /*0054*/ 	.byte	0x00, 0xf5, 0x21, 0x00


	//----- nvinfo : EIATTR_KPARAM_INFO
	.align		4
.L_188:
        /*0058*/ 	.byte	0x04, 0x17
        /*005a*/ 	.short	(.L_190 - .L_189)
.L_189:
        /*005c*/ 	.word	0x00000000
        /*0060*/ 	.short	0x0000
        /*0062*/ 	.short	0x0000
        /*0064*/ 	.byte	0x00, 0xf0, 0x41, 0x00


	//----- nvinfo : EIATTR_SPARSE_MMA_MASK
	.align		4
.L_190:
        /*0068*/ 	.byte	0x03, 0x50
        /*006a*/ 	.short	0x0000


	//----- nvinfo : EIATTR_MAXREG_COUNT
	.align		4
        /*006c*/ 	.byte	0x03, 0x1b
        /*006e*/ 	.short	0x00ff


	//----- nvinfo : EIATTR_NUM_BARRIERS
	.align		4
        /*0070*/ 	.byte	0x02, 0x4c
        /*0072*/ 	.byte	0x01
	.zero		1


	//----- nvinfo : EIATTR_MERCURY_ISA_VERSION
	.align		4
        /*0074*/ 	.byte	0x03, 0x5f
        /*0076*/ 	.short	0x0101


	//----- nvinfo : EIATTR_COOP_GROUP_MASK_REGIDS
	.align		4
        /*0078*/ 	.byte	0x04, 0x29
        /*007a*/ 	.short	(.L_192 - .L_191)


	//   ....[0]....
.L_191:
        /*007c*/ 	.word	0xffffffff


	//   ....[1]....
        /*0080*/ 	.word	0xffffffff


	//   ....[2]....
        /*0084*/ 	.word	0xffffffff


	//   ....[3]....
        /*0088*/ 	.word	0xffffffff


	//   ....[4]....
        /*008c*/ 	.word	0xffffffff


	//   ....[5]....
        /*0090*/ 	.word	0xffffffff


	//   ....[6]....
        /*0094*/ 	.word	0xffffffff


	//   ....[7]....
        /*0098*/ 	.word	0xffffffff


	//   ....[8]....
        /*009c*/ 	.word	0xffffffff


	//   ....[9]....
        /*00a0*/ 	.word	0xffffffff


	//   ....[10]....
        /*00a4*/ 	.word	0xffffffff


	//   ....[11]....
        /*00a8*/ 	.word	0xffffffff


	//   ....[12]....
        /*00ac*/ 	.word	0xffffffff


	//   ....[13]....
        /*00b0*/ 	.word	0xffffffff


	//   ....[14]....
        /*00b4*/ 	.word	0xffffffff


	//   ....[15]....
        /*00b8*/ 	.word	0xffffffff


	//   ....[16]....
        /*00bc*/ 	.word	0xffffffff


	//   ....[17]....
        /*00c0*/ 	.word	0xffffffff


	//   ....[18]....
        /*00c4*/ 	.word	0xffffffff


	//   ....[19]....
        /*00c8*/ 	.word	0xffffffff


	//   ....[20]....
        /*00cc*/ 	.word	0xffffffff


	//   ....[21]....
        /*00d0*/ 	.word	0xffffffff


	//   ....[22]....
        /*00d4*/ 	.word	0xffffffff


	//   ....[23]....
        /*00d8*/ 	.word	0xffffffff


	//   ....[24]....
        /*00dc*/ 	.word	0xffffffff


	//   ....[25]....
        /*00e0*/ 	.word	0xffffffff


	//   ....[26]....
        /*00e4*/ 	.word	0xffffffff


	//   ....[27]....
        /*00e8*/ 	.word	0xffffffff


	//   ....[28]....
        /*00ec*/ 	.word	0xffffffff


	//   ....[29]....
        /*00f0*/ 	.word	0xffffffff


	//   ....[30]....
        /*00f4*/ 	.word	0xffffffff


	//   ....[31]....
        /*00f8*/ 	.word	0xffffffff


	//   ....[32]....
        /*00fc*/ 	.word	0xffffffff


	//   ....[33]....
        /*0100*/ 	.word	0xffffffff


	//   ....[34]....
        /*0104*/ 	.word	0xffffffff


	//   ....[35]....
        /*0108*/ 	.word	0xffffffff


	//   ....[36]....
        /*010c*/ 	.word	0xffffffff


	//   ....[37]....
        /*0110*/ 	.word	0xffffffff


	//   ....[38]....
        /*0114*/ 	.word	0xffffffff


	//   ....[39]....
        /*0118*/ 	.word	0xffffffff


	//   ....[40]....
        /*011c*/ 	.word	0xffffffff


	//   ....[41]....
        /*0120*/ 	.word	0xffffffff


	//   ....[42]....
        /*0124*/ 	.word	0xffffffff


	//   ....[43]....
        /*0128*/ 	.word	0xffffffff


	//   ....[44]....
        /*012c*/ 	.word	0xffffffff


	//----- nvinfo : EIATTR_COOP_GROUP_INSTR_OFFSETS
	.align		4
.L_192:
        /*0130*/ 	.byte	0x04, 0x28
        /*0132*/ 	.short	(.L_194 - .L_193)


	//   ....[0]....
.L_193:
        /*0134*/ 	.word	0x00000c20


	//   ....[1]....
        /*0138*/ 	.word	0x00000c50


	//   ....[2]....
        /*013c*/ 	.word	0x00000c60


	//   ....[3]....
        /*0140*/ 	.word	0x00000dc0


	//   ....[4]....
        /*0144*/ 	.word	0x00000e00


	//   ....[5]....
        /*0148*/ 	.word	0x00000e40


	//   ....[6]....
        /*014c*/ 	.word	0x00000f80


	//   ....[7]....
        /*0150*/ 	.word	0x00000fb0


	//   ....[8]....
        /*0154*/ 	.word	0x00000fe0


	//   ....[9]....
        /*0158*/ 	.word	0x00001110


	//   ....[10]....
        /*015c*/ 	.word	0x00001140


	//   ....[11]....
        /*0160*/ 	.word	0x00001170


	//   ....[12]....
        /*0164*/ 	.word	0x000012a0


	//   ....[13]....
        /*0168*/ 	.word	0x000012d0


	//   ....[14]....
        /*016c*/ 	.word	0x00001300


	//   ....[15]....
        /*0170*/ 	.word	0x00001eb0


	//   ....[16]....
        /*0174*/ 	.word	0x00001ec0


	//   ....[17]....
        /*0178*/ 	.word	0x00001f40


	//   ....[18]....
        /*017c*/ 	.word	0x000020c0


	//   ....[19]....
        /*0180*/ 	.word	0x000020f0


	//   ....[20]....
        /*0184*/ 	.word	0x00002120


	//   ....[21]....
        /*0188*/ 	.word	0x00002250


	//   ....[22]....
        /*018c*/ 	.word	0x00002280


	//   ....[23]....
        /*0190*/ 	.word	0x000022b0


	//   ....[24]....
        /*0194*/ 	.word	0x000023e0


	//   ....[25]....
        /*0198*/ 	.word	0x00002410


	//   ....[26]....
        /*019c*/ 	.word	0x00002440


	//   ....[27]....
        /*01a0*/ 	.word	0x00002570


	//   ....[28]....
        /*01a4*/ 	.word	0x000025a0


	//   ....[29]....
        /*01a8*/ 	.word	0x000025d0


	//   ....[30]....
        /*01ac*/ 	.word	0x000048a0


	//   ....[31]....
        /*01b0*/ 	.word	0x000048c0


	//   ....[32]....
        /*01b4*/ 	.word	0x000048d0


	//   ....[33]....
        /*01b8*/ 	.word	0x00004a70


	//   ....[34]....
        /*01bc*/ 	.word	0x00004aa0


	//   ....[35]....
        /*01c0*/ 	.word	0x00004ad0


	//   ....[36]....
        /*01c4*/ 	.word	0x00004c00


	//   ....[37]....
        /*01c8*/ 	.word	0x00004c30


	//   ....[38]....
        /*01cc*/ 	.word	0x00004c60


	//   ....[39]....
        /*01d0*/ 	.word	0x00004d90


	//   ....[40]....
        /*01d4*/ 	.word	0x00004dc0


	//   ....[41]....
        /*01d8*/ 	.word	0x00004df0


	//   ....[42]....
        /*01dc*/ 	.word	0x00004f20


	//   ....[43]....
        /*01e0*/ 	.word	0x00004f50


	//   ....[44]....
        /*01e4*/ 	.word	0x00004f80


	//----- nvinfo : EIATTR_VRC_CTA_INIT_COUNT
	.align		4
.L_194:
        /*01e8*/ 	.byte	0x02, 0x4a
	.zero		1
	.zero		1


	//----- nvinfo : EIATTR_EXIT_INSTR_OFFSETS
	.align		4
        /*01ec*/ 	.byte	0x04, 0x1c
        /*01ee*/ 	.short	(.L_196 - .L_195)


	//   ....[0]....
.L_195:
        /*01f0*/ 	.word	0x00005a90


	//   ....[1]....
        /*01f4*/ 	.word	0x00005b00


	//----- nvinfo : EIATTR_MAX_THREADS
	.align		4
.L_196:
        /*01f8*/ 	.byte	0x04, 0x05
        /*01fa*/ 	.short	(.L_198 - .L_197)
.L_197:
        /*01fc*/ 	.word	0x00000100
        /*0200*/ 	.word	0x00000001
        /*0204*/ 	.word	0x00000001


	//----- nvinfo : EIATTR_CRS_STACK_SIZE
	.align		4
.L_198:
        /*0208*/ 	.byte	0x04, 0x1e
        /*020a*/ 	.short	(.L_200 - .L_199)
.L_199:
        /*020c*/ 	.word	0x00000000


	//----- nvinfo : EIATTR_CBANK_PARAM_SIZE
	.align		4
.L_200:
        /*0210*/ 	.byte	0x03, 0x19
        /*0212*/ 	.short	0x0071


	//----- nvinfo : EIATTR_PARAM_CBANK
	.align		4
        /*0214*/ 	.byte	0x04, 0x0a
        /*0216*/ 	.short	(.L_202 - .L_201)
	.align		4
.L_201:
        /*0218*/ 	.word	index@(.nv.constant0._ZN6thrust24THRUST_300001_SM_1000_NS8cuda_cub4core6detail13_kernel_agentINS1_8__reduce11ReduceAgentINS0_12zip_iteratorIN4cuda3std3__45tupleIJNS0_10device_ptrIiEENS0_17counting_iteratorIlNS0_11use_defaultESF_SF_EEEEEEEPNSB_IJilEEESJ_lNS1_9__extrema9arg_max_fIilNSA_4lessIiEEEEEEJSI_SK_lN3cub18CUB_300001_SM_100013GridEvenShareIlEENSS_9GridQueueIyEESP_EEEvDpT0_)
        /*021c*/ 	.short	0x0380
        /*021e*/ 	.short	0x0071


	//----- nvinfo : EIATTR_SW_WAR
	.align		4
.L_202:
        /*0220*/ 	.byte	0x04, 0x36
        /*0222*/ 	.short	(.L_204 - .L_203)
.L_203:
        /*0224*/ 	.word	0x00000008
.L_204:


//--------------------- .nv.info._ZN6thrust24THRUST_300001_SM_1000_NS8cuda_cub4core6detail13_kernel_agentINS1_8__reduce11ReduceAgentINS0_12zip_iteratorIN4cuda3std3__45tupleIJNS0_10device_ptrIiEENS0_17counting_iteratorIlNS0_11use_defaultESF_SF_EEEEEEEPNSB_IJilEEESJ_lNS1_9__extrema9arg_max_fIilNSA_4lessIiEEEEEEJSI_SK_lSP_EEEvDpT0_ --------------------------
	.section	.nv.info._ZN6thrust24THRUST_300001_SM_1000_NS8cuda_cub4core6detail13_kernel_agentINS1_8__reduce11ReduceAgentINS0_12zip_iteratorIN4cuda3std3__45tupleIJNS0_10device_ptrIiEENS0_17counting_iteratorIlNS0_11use_defaultESF_SF_EEEEEEEPNSB_IJilEEESJ_lNS1_9__extrema9arg_max_fIilNSA_4lessIiEEEEEEJSI_SK_lSP_EEEvDpT0_,"",@"SHT_CUDA_INFO"
	.sectionflags	@""
	.align	4


	//----- nvinfo : EIATTR_CUDA_API_VERSION
	.align		4
        /*0000*/ 	.byte	0x04, 0x37
        /*0002*/ 	.short	(.L_206 - .L_205)
.L_205:
        /*0004*/ 	.word	0x00000082


	//----- nvinfo : EIATTR_KPARAM_INFO
	.align		4
.L_206:
        /*0008*/ 	.byte	0x04, 0x17
        /*000a*/ 	.short	(.L_208 - .L_207)
.L_207:
        /*000c*/ 	.word	0x00000000
        /*0010*/ 	.short	0x0003
        /*0012*/ 	.short	0x0020
        /*0014*/ 	.byte	0x00, 0xf0, 0x05, 0x00


	//----- nvinfo : EIATTR_KPARAM_INFO
	.align		4
.L_208:
        /*0018*/ 	.byte	0x04, 0x17
        /*001a*/ 	.short	(.L_210 - .L_209)
.L_209:
        /*001c*/ 	.word	0x00000000
        /*0020*/ 	.short	0x0002
        /*0022*/ 	.short	0x0018
        /*0024*/ 	.byte	0x00, 0xf0, 0x21, 0x00


	//----- nvinfo : EIATTR_KPARAM_INFO
	.align		4
.L_210:
        /*0028*/ 	.byte	0x04, 0x17
        /*002a*/ 	.short	(.L_212 - .L_211)
.L_211:
        /*002c*/ 	.word	0x00000000
        /*0030*/ 	.short	0x0001
        /*0032*/ 	.short	0x0010
        /*0034*/ 	.byte	0x00, 0xf5, 0x21, 0x00


	//----- nvinfo : EIATTR_KPARAM_INFO
	.align		4
.L_212:
        /*0038*/ 	.byte	0x04, 0x17
        /*003a*/ 	.short	(.L_214 - .L_213)
.L_213:
        /*003c*/ 	.word	0x00000000
        /*0040*/ 	.short	0x0000
        /*0042*/ 	.short	0x0000
        /*0044*/ 	.byte	0x00, 0xf0, 0x41, 0x00


	//----- nvinfo : EIATTR_SPARSE_MMA_MASK
	.align		4
.L_214:
        /*0048*/ 	.byte	0x03, 0x50
        /*004a*/ 	.short	0x0000


	//----- nvinfo : EIATTR_MAXREG_COUNT
	.align		4
        /*004c*/ 	.byte	0x03, 0x1b
        /*004e*/ 	.short	0x00ff


	//----- nvinfo : EIATTR_NUM_BARRIERS
	.align		4
        /*0050*/ 	.byte	0x02, 0x4c
        /*0052*/ 	.byte	0x01
	.zero		1


	//----- nvinfo : EIATTR_MERCURY_ISA_VERSION
	.align		4
        /*0054*/ 	.byte	0x03, 0x5f
        /*0056*/ 	.short	0x0101


	//----- nvinfo : EIATTR_COOP_GROUP_MASK_REGIDS
	.align		4
        /*0058*/ 	.byte	0x04, 0x29
        /*005a*/ 	.short	(.L_216 - .L_215)


	//   ....[0]....
.L_215:
        /*005c*/ 	.word	0xffffffff


	//   ....[1]....
        /*0060*/ 	.word	0xffffffff


	//   ....[2]....
        /*0064*/ 	.word	0xffffffff


	//   ....[3]....
        /*0068*/ 	.word	0xffffffff


	//   ....[4]....
        /*006c*/ 	.word	0xffffffff


	//   ....[5]....
        /*0070*/ 	.word	0xffffffff


	//   ....[6]....
        /*0074*/ 	.word	0xffffffff


	//   ....[7]....
        /*0078*/ 	.word	0xffffffff


	//   ....[8]....
        /*007c*/ 	.word	0xffffffff


	//   ....[9]....
        /*0080*/ 	.word	0xffffffff


	//   ....[10]....
        /*0084*/ 	.word	0xffffffff


	//   ....[11]....
        /*0088*/ 	.word	0xffffffff


	//   ....[12]....
        /*008c*/ 	.word	0xffffffff


	//   ....[13]....
        /*0090*/ 	.word	0xffffffff


	//   ....[14]....
        /*0094*/ 	.word	0xffffffff


	//   ....[15]....
        /*0098*/ 	.word	0xffffffff


	//   ....[16]....
        /*009c*/ 	.word	0xffffffff


	//   ....[17]....
        /*00a0*/ 	.word	0xffffffff


	//   ....[18]....
        /*00a4*/ 	.word	0xffffffff


	//   ....[19]....
        /*00a8*/ 	.word	0xffffffff


	//   ....[20]....
        /*00ac*/ 	.word	0xffffffff


	//   ....[21]....
        /*00b0*/ 	.word	0xffffffff


	//   ....[22]....
        /*00b4*/ 	.word	0xffffffff


	//   ....[23]....
        /*00b8*/ 	.word	0xffffffff


	//   ....[24]....
        /*00bc*/ 	.word	0xffffffff


	//   ....[25]....
        /*00c0*/ 	.word	0xffffffff


	//   ....[26]....
        /*00c4*/ 	.word	0xffffffff


	//   ....[27]....
        /*00c8*/ 	.word	0xffffffff


	//   ....[28]....
        /*00cc*/ 	.word	0xffffffff


	//   ....[29]....
        /*00d0*/ 	.word	0xffffffff


	//   ....[30]....
        /*00d4*/ 	.word	0xffffffff


	//   ....[31]....
        /*00d8*/ 	.word	0xffffffff


	//   ....[32]....
        /*00dc*/ 	.word	0xffffffff


	//   ....[33]....
        /*00e0*/ 	.word	0xffffffff


	//   ....[34]....
        /*00e4*/ 	.word	0xffffffff


	//   ....[35]....
        /*00e8*/ 	.word	0xffffffff


	//   ....[36]....
        /*00ec*/ 	.word	0xffffffff


	//   ....[37]....
        /*00f0*/ 	.word	0xffffffff


	//   ....[38]....
        /*00f4*/ 	.word	0xffffffff


	//   ....[39]....
        /*00f8*/ 	.word	0xffffffff


	//   ....[40]....
        /*00fc*/ 	.word	0xffffffff


	//   ....[41]....
        /*0100*/ 	.word	0xffffffff


	//   ....[42]....
        /*0104*/ 	.word	0xffffffff


	//   ....[43]....
        /*0108*/ 	.word	0xffffffff


	//   ....[44]....
        /*010c*/ 	.word	0xffffffff


	//----- nvinfo : EIATTR_COOP_GROUP_INSTR_OFFSETS
	.align		4
.L_216:
        /*0110*/ 	.byte	0x04, 0x28
        /*0112*/ 	.short	(.L_218 - .L_217)


	//   ....[0]....
.L_217:
        /*0114*/ 	.word	0x00000b20


	//   ....[1]....
        /*0118*/ 	.word	0x00000b50


	//   ....[2]....
        /*011c*/ 	.word	0x00000b60


	//   ....[3]....
        /*0120*/ 	.word	0x00000cd0


	//   ....[4]....
        /*0124*/ 	.word	0x00000d10


	//   ....[5]....
        /*0128*/ 	.word	0x00000d40


	//   ....[6]....
        /*012c*/ 	.word	0x00000e80


	//   ....[7]....
        /*0130*/ 	.word	0x00000eb0


	//   ....[8]....
        /*0134*/ 	.word	0x00000ee0


	//   ....[9]....
        /*0138*/ 	.word	0x00001010


	//   ....[10]....
        /*013c*/ 	.word	0x00001040


	//   ....[11]....
        /*0140*/ 	.word	0x00001070


	//   ....[12]....
        /*0144*/ 	.word	0x000011a0


	//   ....[13]....
        /*0148*/ 	.word	0x000011d0


	//   ....[14]....
        /*014c*/ 	.word	0x00001200


	//   ....[15]....
        /*0150*/ 	.word	0x00001dc0


	//   ....[16]....
        /*0154*/ 	.word	0x00001dd0


	//   ....[17]....
        /*0158*/ 	.word	0x00001e50


	//   ....[18]....
        /*015c*/ 	.word	0x00001fc0


	//   ....[19]....
        /*0160*/ 	.word	0x00001ff0


	//   ....[20]....
        /*0164*/ 	.word	0x00002020


	//   ....[21]....
        /*0168*/ 	.word	0x00002150


	//   ....[22]....
        /*016c*/ 	.word	0x00002180


	//   ....[23]....
        /*0170*/ 	.word	0x000021b0


	//   ....[24]....
        /*0174*/ 	.word	0x000022e0


	//   ....[25]....
        /*0178*/ 	.word	0x00002310


	//   ....[26]....
        /*017c*/ 	.word	0x00002340


	//   ....[27]....
        /*0180*/ 	.word	0x00002470


	//   ....[28]....
        /*0184*/ 	.word	0x000024a0


	//   ....[29]....
        /*0188*/ 	.word	0x000024d0


	//   ....[30]....
        /*018c*/ 	.word	0x00004400


	//   ....[31]....
        /*0190*/ 	.word	0x00004420


	//   ....[32]....
        /*0194*/ 	.word	0x00004430


	//   ....[33]....
        /*0198*/ 	.word	0x000045d0


	//   ....[34]....
        /*019c*/ 	.word	0x00004600


	//   ....[35]....
        /*01a0*/ 	.word	0x00004630


	//   ....[36]....
        /*01a4*/ 	.word	0x00004760


	//   ....[37]....
        /*01a8*/ 	.word	0x00004790


	//   ....[38]....
        /*01ac*/ 	.word	0x000047c0


	//   ....[39]....
        /*01b0*/ 	.word	0x000048f0


	//   ....[40]....
        /*01b4*/ 	.word	0x00004920


	//   ....[41]....
        /*01b8*/ 	.word	0x00004950


	//   ....[42]....
        /*01bc*/ 	.word	0x00004a80


	//   ....[43]....
        /*01c0*/ 	.word	0x00004ab0


	//   ....[44]....
        /*01c4*/ 	.word	0x00004ae0


	//----- nvinfo : EIATTR_VRC_CTA_INIT_COUNT
	.align		4
.L_218:
        /*01c8*/ 	.byte	0x02, 0x4a
	.zero		1
	.zero		1


	//----- nvinfo : EIATTR_EXIT_INSTR_OFFSETS
	.align		4
        /*01cc*/ 	.byte	0x04, 0x1c
        /*01ce*/ 	.short	(.L_220 - .L_219)


	//   ....[0]....
.L_219:
        /*01d0*/ 	.word	0x00000040


	//   ....[1]....
        /*01d4*/ 	.word	0x000055f0


	//   ....[2]....
        /*01d8*/ 	.word	0x00005660


	//----- nvinfo : EIATTR_MAX_THREADS
	.align		4
.L_220:
        /*01dc*/ 	.byte	0x04, 0x05
        /*01de*/ 	.short	(.L_222 - .L_221)
.L_221:
        /*01e0*/ 	.word	0x00000100
        /*01e4*/ 	.word	0x00000001
        /*01e8*/ 	.word	0x00000001


	//----- nvinfo : EIATTR_CRS_STACK_SIZE
	.align		4
.L_222:
        /*01ec*/ 	.byte	0x04, 0x1e
        /*01ee*/ 	.short	(.L_224 - .L_223)
.L_223:
        /*01f0*/ 	.word	0x00000000


	//----- nvinfo : EIATTR_CBANK_PARAM_SIZE
	.align		4
.L_224:
        /*01f4*/ 	.byte	0x03, 0x19
        /*01f6*/ 	.short	0x0021


	//----- nvinfo : EIATTR_PARAM_CBANK
	.align		4
        /*01f8*/ 	.byte	0x04, 0x0a
        /*01fa*/ 	.short	(.L_226 - .L_225)
	.align		4
.L_225:
        /*01fc*/ 	.word	index@(.nv.constant0._ZN6thrust24THRUST_300001_SM_1000_NS8cuda_cub4core6detail13_kernel_agentINS1_8__reduce11ReduceAgentINS0_12zip_iteratorIN4cuda3std3__45tupleIJNS0_10device_ptrIiEENS0_17counting_iteratorIlNS0_11use_defaultESF_SF_EEEEEEEPNSB_IJilEEESJ_lNS1_9__extrema9arg_max_fIilNSA_4lessIiEEEEEEJSI_SK_lSP_EEEvDpT0_)
        /*0200*/ 	.short	0x0380
        /*0202*/ 	.short	0x0021


	//----- nvinfo : EIATTR_SW_WAR
	.align		4
.L_226:
        /*0204*/ 	.byte	0x04, 0x36
        /*0206*/ 	.short	(.L_228 - .L_227)
.L_227:
        /*0208*/ 	.word	0x00000008
.L_228:


//--------------------- .nv.info._ZN6thrust24THRUST_300001_SM_1000_NS8cuda_cub4core6detail13_kernel_agentINS1_8__reduce11ReduceAgentIPN4cuda3std3__45tupleIJilEEESC_SB_iNS1_9__extrema9arg_max_fIilNS9_4lessIiEEEEEEJSC_SC_iSH_EEEvDpT0_ --------------------------
	.section	.nv.info._ZN6thrust24THRUST_300001_SM_1000_NS8cuda_cub4core6detail13_kernel_agentINS1_8__reduce11ReduceAgentIPN4cuda3std3__45tupleIJilEEESC_SB_iNS1_9__extrema9arg_max_fIilNS9_4lessIiEEEEEEJSC_SC_iSH_EEEvDpT0_,"",@"SHT_CUDA_INFO"
	.sectionflags	@""
	.align	4


	//----- nvinfo : EIATTR_CUDA_API_VERSION
	.align		4
        /*0000*/ 	.byte	0x04, 0x37
        /*0002*/ 	.short	(.L_230 - .L_229)
.L_229:
        /*0004*/ 	.word	0x00000082


	//----- nvinfo : EIATTR_KPARAM_INFO
	.align		4
.L_230:
        /*0008*/ 	.byte	0x04, 0x17
        /*000a*/ 	.short	(.L_232 - .L_231)
.L_231:
        /*000c*/ 	.word	0x00000000
        /*0010*/ 	.short	0x0003
        /*0012*/ 	.short	0x0014
        /*0014*/ 	.byte	0x00, 0xf0, 0x05, 0x00


	//----- nvinfo : EIATTR_KPARAM_INFO
	.align		4
.L_232:
        /*0018*/ 	.byte	0x04, 0x17
        /*001a*/ 	.short	(.L_234 - .L_233)
.L_233:
        /*001c*/ 	.word	0x00000000
        /*0020*/ 	.short	0x0002
        /*0022*/ 	.short	0x0010
        /*0024*/ 	.byte	0x00, 0xf0, 0x11, 0x00


	//----- nvinfo : EIATTR_KPARAM_INFO
	.align		4
.L_234:
        /*0028*/ 	.byte	0x04, 0x17
        /*002a*/ 	.short	(.L_236 - .L_235)
.L_235:
        /*002c*/ 	.word	0x00000000
        /*0030*/ 	.short	0x0001
        /*0032*/ 	.short	0x0008
        /*0034*/ 	.byte	0x00, 0xf5, 0x21, 0x00


	//----- nvinfo : EIATTR_KPARAM_INFO
	.align		4
.L_236:
        /*0038*/ 	.byte	0x04, 0x17
        /*003a*/ 	.short	(.L_238 - .L_237)
.L_237:
        /*003c*/ 	.word	0x00000000
        /*0040*/ 	.short	0x0000
        /*0042*/ 	.short	0x0000
        /*0044*/ 	.byte	0x00, 0xf5, 0x21, 0x00


	//----- nvinfo : EIATTR_SPARSE_MMA_MASK
	.align		4
.L_238:
        /*0048*/ 	.byte	0x03, 0x50
        /*004a*/ 	.short	0x0000


	//----- nvinfo : EIATTR_MAXREG_COUNT
	.align		4
        /*004c*/ 	.byte	0x03, 0x1b
        /*004e*/ 	.short	0x00ff


	//----- nvinfo : EIATTR_NUM_BARRIERS
	.align		4
        /*0050*/ 	.byte	0x02, 0x4c
        /*0052*/ 	.byte	0x01
	.zero		1


	//----- nvinfo : EIATTR_MERCURY_ISA_VERSION
	.align		4
        /*0054*/ 	.byte	0x03, 0x5f
        /*0056*/ 	.short	0x0101


	//----- nvinfo : EIATTR_COOP_GROUP_MASK_REGIDS
	.align		4
        /*0058*/ 	.byte	0x04, 0x29
        /*005a*/ 	.short	(.L_240 - .L_239)


	//   ....[0]....
.L_239:
        /*005c*/ 	.word	0xffffffff


	//   ....[1]....
        /*0060*/ 	.word	0xffffffff


	//   ....[2]....
        /*0064*/ 	.word	0xffffffff


	//   ....[3]....
        /*0068*/ 	.word	0xffffffff


	//   ....[4]....
        /*006c*/ 	.word	0xffffffff


	//   ....[5]....
        /*0070*/ 	.word	0xffffffff


	//   ....[6]....
        /*0074*/ 	.word	0xffffffff


	//   ....[7]....
        /*0078*/ 	.word	0xffffffff


	//   ....[8]....
        /*007c*/ 	.word	0xffffffff


	//   ....[9]....
        /*0080*/ 	.word	0xffffffff


	//   ....[10]....
        /*0084*/ 	.word	0xffffffff


	//   ....[11]....
        /*0088*/ 	.word	0xffffffff


	//   ....[12]....
        /*008c*/ 	.word	0xffffffff


	//   ....[13]....
        /*0090*/ 	.word	0xffffffff


	//   ....[14]....
        /*0094*/ 	.word	0xffffffff


	//   ....[15]....
        /*0098*/ 	.word	0xffffffff


	//   ....[16]....
        /*009c*/ 	.word	0xffffffff


	//   ....[17]....
        /*00a0*/ 	.word	0xffffffff


	//   ....[18]....
        /*00a4*/ 	.word	0xffffffff


	//   ....[19]....
        /*00a8*/ 	.word	0xffffffff


	//   ....[20]....
        /*00ac*/ 	.word	0xffffffff


	//   ....[21]....
        /*00b0*/ 	.word	0xffffffff


	//   ....[22]....
        /*00b4*/ 	.word	0xffffffff


	//   ....[23]....
        /*00b8*/ 	.word	0xffffffff


	//   ....[24]....
        /*00bc*/ 	.word	0xffffffff


	//   ....[25]....
        /*00c0*/ 	.word	0xffffffff


	//   ....[26]....
        /*00c4*/ 	.word	0xffffffff


	//   ....[27]....
        /*00c8*/ 	.word	0xffffffff


	//   ....[28]....
        /*00cc*/ 	.word	0xffffffff


	//   ....[29]....
        /*00d0*/ 	.word	0xffffffff


	//   ....[30]....
        /*00d4*/ 	.word	0xffffffff


	//   ....[31]....
        /*00d8*/ 	.word	0xffffffff


	//   ....[32]....
        /*00dc*/ 	.word	0xffffffff


	//   ....[33]....
        /*00e0*/ 	.word	0xffffffff


	//   ....[34]....
        /*00e4*/ 	.word	0xffffffff


	//   ....[35]....
        /*00e8*/ 	.word	0xffffffff


	//   ....[36]....
        /*00ec*/ 	.word	0xffffffff


	//   ....[37]....
        /*00f0*/ 	.word	0xffffffff


	//   ....[38]....
        /*00f4*/ 	.word	0xffffffff


	//   ....[39]....
        /*00f8*/ 	.word	0xffffffff


	//   ....[40]....
        /*00fc*/ 	.word	0xffffffff


	//   ....[41]....
        /*0100*/ 	.word	0xffffffff


	//   ....[42]....
        /*0104*/ 	.word	0xffffffff


	//   ....[43]....
        /*0108*/ 	.word	0xffffffff


	//   ....[44]....
        /*010c*/ 	.word	0xffffffff


	//----- nvinfo : EIATTR_COOP_GROUP_INSTR_OFFSETS
	.align		4
.L_240:
        /*0110*/ 	.byte	0x04, 0x28
        /*0112*/ 	.short	(.L_242 - .L_241)


	//   ....[0]....
.L_241:
        /*0114*/ 	.word	0x00000a60


	//   ....[1]....
        /*0118*/ 	.word	0x00000a90


	//   ....[2]....
        /*011c*/ 	.word	0x00000aa0


	//   ....[3]....
        /*0120*/ 	.word	0x00000c00


	//   ....[4]....
        /*0124*/ 	.word	0x00000c40


	//   ....[5]....
        /*0128*/ 	.word	0x00000c80


	//   ....[6]....
        /*012c*/ 	.word	0x00000dc0


	//   ....[7]....
        /*0130*/ 	.word	0x00000df0


	//   ....[8]....
        /*0134*/ 	.word	0x00000e20


	//   ....[9]....
        /*0138*/ 	.word	0x00000f50


	//   ....[10]....
        /*013c*/ 	.word	0x00000f80


	//   ....[11]....
        /*0140*/ 	.word	0x00000fb0


	//   ....[12]....
        /*0144*/ 	.word	0x000010e0


	//   ....[13]....
        /*0148*/ 	.word	0x00001110


	//   ....[14]....
        /*014c*/ 	.word	0x00001140


	//   ....[15]....
        /*0150*/ 	.word	0x00001d00


	//   ....[16]....
        /*0154*/ 	.word	0x00001d10


	//   ....[17]....
        /*0158*/ 	.word	0x00001d20


	//   ....[18]....
        /*015c*/ 	.word	0x00001ef0


	//   ....[19]....
        /*0160*/ 	.word	0x00001f30


	//   ....[20]....
        /*0164*/ 	.word	0x00001f60


	//   ....[21]....
        /*0168*/ 	.word	0x00002090


	//   ....[22]....
        /*016c*/ 	.word	0x000020c0


	//   ....[23]....
        /*0170*/ 	.word	0x000020f0


	//   ....[24]....
        /*0174*/ 	.word	0x00002220


	//   ....[25]....
        /*0178*/ 	.word	0x00002250


	//   ....[26]....
        /*017c*/ 	.word	0x00002280


	//   ....[27]....
        /*0180*/ 	.word	0x000023b0


	//   ....[28]....
        /*0184*/ 	.word	0x000023e0


	//   ....[29]....
        /*0188*/ 	.word	0x00002410


	//   ....[30]....
        /*018c*/ 	.word	0x000042a0


	//   ....[31]....
        /*0190*/ 	.word	0x000042c0


	//   ....[32]....
        /*0194*/ 	.word	0x000042d0


	//   ....[33]....
        /*0198*/ 	.word	0x00004470


	//   ....[34]....
        /*019c*/ 	.word	0x000044a0


	//   ....[35]....
        /*01a0*/ 	.word	0x000044d0


	//   ....[36]....
        /*01a4*/ 	.word	0x00004600


	//   ....[37]....
        /*01a8*/ 	.word	0x00004630


	//   ....[38]....
        /*01ac*/ 	.word	0x00004660


	//   ....[39]....
        /*01b0*/ 	.word	0x00004790


	//   ....[40]....
        /*01b4*/ 	.word	0x000047c0


	//   ....[41]....
        /*01b8*/ 	.word	0x000047f0


	//   ....[42]....
        /*01bc*/ 	.word	0x00004920


	//   ....[43]....
        /*01c0*/ 	.word	0x00004950


	//   ....[44]....
        /*01c4*/ 	.word	0x00004980


	//----- nvinfo : EIATTR_VRC_CTA_INIT_COUNT
	.align		4
.L_242:
        /*01c8*/ 	.byte	0x02, 0x4a
	.zero		1
	.zero		1


	//----- nvinfo : EIATTR_EXIT_INSTR_OFFSETS
	.align		4
        /*01cc*/ 	.byte	0x04, 0x1c
        /*01ce*/ 	.short	(.L_244 - .L_243)


	//   ....[0]....
.L_243:
        /*01d0*/ 	.word	0x00000030


	//   ....[1]....
        /*01d4*/ 	.word	0x00005490


	//   ....[2]....
        /*01d8*/ 	.word	0x00005500


	//----- nvinfo : EIATTR_MAX_THREADS
	.align		4
.L_244:
        /*01dc*/ 	.byte	0x04, 0x05
        /*01de*/ 	.short	(.L_246 - .L_245)
.L_245:
        /*01e0*/ 	.word	0x00000100
        /*01e4*/ 	.word	0x00000001
        /*01e8*/ 	.word	0x00000001


	//----- nvinfo : EIATTR_CRS_STACK_SIZE
	.align		4
.L_246:
        /*01ec*/ 	.byte	0x04, 0x1e
        /*01ee*/ 	.short	(.L_248 - .L_247)
.L_247:
        /*01f0*/ 	.word	0x00000000


	//----- nvinfo : EIATTR_CBANK_PARAM_SIZE
	.align		4
.L_248:
        /*01f4*/ 	.byte	0x03, 0x19
        /*01f6*/ 	.short	0x0015


	//----- nvinfo : EIATTR_PARAM_CBANK
	.align		4
        /*01f8*/ 	.byte	0x04, 0x0a
        /*01fa*/ 	.short	(.L_250 - .L_249)
	.align		4
.L_249:
        /*01fc*/ 	.word	index@(.nv.constant0._ZN6thrust24THRUST_300001_SM_1000_NS8cuda_cub4core6detail13_kernel_agentINS1_8__reduce11ReduceAgentIPN4cuda3std3__45tupleIJilEEESC_SB_iNS1_9__extrema9arg_max_fIilNS9_4lessIiEEEEEEJSC_SC_iSH_EEEvDpT0_)
        /*0200*/ 	.short	0x0380
        /*0202*/ 	.short	0x0015


	//----- nvinfo : EIATTR_SW_WAR
	.align		4
.L_250:
        /*0204*/ 	.byte	0x04, 0x36
        /*0206*/ 	.short	(.L_252 - .L_251)
.L_251:
        /*0208*/ 	.word	0x00000008
.L_252:


//--------------------- .nv.info._ZN6thrust24THRUST_300001_SM_1000_NS8cuda_cub4core6detail13_kernel_agentINS1_8__reduce10DrainAgentIiEEJN3cub18CUB_300001_SM_10009GridQueueIjEEiEEEvDpT0_ --------------------------
	.section	.nv.info._ZN6thrust24THRUST_300001_SM_1000_NS8cuda_cub4core6detail13_kernel_agentINS1_8__reduce10DrainAgentIiEEJN3cub18CUB_300001_SM_10009GridQueueIjEEiEEEvDpT0_,"",@"SHT_CUDA_INFO"
	.sectionflags	@""
	.align	4


	//----- nvinfo : EIATTR_CUDA_API_VERSION
	.align		4
        /*0000*/ 	.byte	0x04, 0x37
        /*0002*/ 	.short	(.L_254 - .L_253)
.L_253:
        /*0004*/ 	.word	0x00000082


	//----- nvinfo : EIATTR_KPARAM_INFO
	.align		4
.L_254:
        /*0008*/ 	.byte	0x04, 0x17
        /*000a*/ 	.short	(.L_256 - .L_255)
.L_255:
        /*000c*/ 	.word	0x00000000
        /*0010*/ 	.short	0x0001
        /*0012*/ 	.short	0x0008
        /*0014*/ 	.byte	0x00, 0xf0, 0x11, 0x00


	//----- nvinfo : EIATTR_KPARAM_INFO
	.align		4
.L_256:
        /*0018*/ 	.byte	0x04, 0x17
        /*001a*/ 	.short	(.L_258 - .L_257)
.L_257:
        /*001c*/ 	.word	0x00000000
        /*0020*/ 	.short	0x0000
        /*0022*/ 	.short	0x0000
        /*0024*/ 	.byte	0x00, 0xf0, 0x21, 0x00


	//----- nvinfo : EIATTR_SPARSE_MMA_MASK
	.align		4
.L_258:
        /*0028*/ 	.byte	0x03, 0x50
        /*002a*/ 	.short	0x0000


	//----- nvinfo : EIATTR_MAXREG_COUNT
	.align		4
        /*002c*/ 	.byte	0x03, 0x1b
        /*002e*/ 	.short	0x00ff


	//----- nvinfo : EIATTR_MERCURY_ISA_VERSION
	.align		4
        /*0030*/ 	.byte	0x03, 0x5f
        /*0032*/ 	.short	0x0101


	//----- nvinfo : EIATTR_VRC_CTA_INIT_COUNT
	.align		4
        /*0034*/ 	.byte	0x02, 0x4a
	.zero		1
	.zero		1


	//----- nvinfo : EIATTR_EXIT_INSTR_OFFSETS
	.align		4
        /*0038*/ 	.byte	0x04, 0x1c
        /*003a*/ 	.short	(.L_260 - .L_259)


	//   ....[0]....
.L_259:
        /*003c*/ 	.word	0x00000060


	//----- nvinfo : EIATTR_MAX_THREADS
	.align		4
.L_260:
        /*0040*/ 	.byte	0x04, 0x05
        /*0042*/ 	.short	(.L_262 - .L_261)
.L_261:
        /*0044*/ 	.word	0x00000001
        /*0048*/ 	.word	0x00000001
        /*004c*/ 	.word	0x00000001


	//----- nvinfo : EIATTR_CBANK_PARAM_SIZE
	.align		4
.L_262:
        /*0050*/ 	.byte	0x03, 0x19
        /*0052*/ 	.short	0x000c


	//----- nvinfo : EIATTR_PARAM_CBANK
	.align		4
        /*0054*/ 	.byte	0x04, 0x0a
        /*0056*/ 	.short	(.L_264 - .L_263)
	.align		4
.L_263:
        /*0058*/ 	.word	index@(.nv.constant0._ZN6thrust24THRUST_300001_SM_1000_NS8cuda_cub4core6detail13_kernel_agentINS1_8__reduce10DrainAgentIiEEJN3cub18CUB_300001_SM_10009GridQueueIjEEiEEEvDpT0_)
        /*005c*/ 	.short	0x0380
        /*005e*/ 	.short	0x000c


	//----- nvinfo : EIATTR_SW_WAR
	.align		4
.L_264:
        /*0060*/ 	.byte	0x04, 0x36
        /*0062*/ 	.short	(.L_266 - .L_265)
.L_265:
        /*0064*/ 	.word	0x00000008
.L_266:


//--------------------- .nv.info._ZN6thrust24THRUST_300001_SM_1000_NS8cuda_cub4core6detail13_kernel_agentINS1_8__reduce11ReduceAgentINS0_12zip_iteratorIN4cuda3std3__45tupleIJNS0_10device_ptrIiEENS0_17counting_iteratorIlNS0_11use_defaultESF_SF_EEEEEEEPNSB_IJilEEESJ_iNS1_9__extrema9arg_max_fIilNSA_4lessIiEEEEEEJSI_SK_iN3cub18CUB_300001_SM_100013GridEvenShareIiEENSS_9GridQueueIjEESP_EEEvDpT0_ --------------------------
	.section	.nv.info._ZN6thrust24THRUST_300001_SM_1000_NS8cuda_cub4core6detail13_kernel_agentINS1_8__reduce11ReduceAgentINS0_12zip_iteratorIN4cuda3std3__45tupleIJNS0_10device_ptrIiEENS0_17counting_iteratorIlNS0_11use_defaultESF_SF_EEEEEEEPNSB_IJilEEESJ_iNS1_9__extrema9arg_max_fIilNSA_4lessIiEEEEEEJSI_SK_iN3cub18CUB_300001_SM_100013GridEvenShareIiEENSS_9GridQueueIjEESP_EEEvDpT0_,"",@"SHT_CUDA_INFO"
	.sectionflags	@""
	.align	4


	//----- nvinfo : EIATTR_CUDA_API_VERSION
	.align		4
        /*0000*/ 	.byte	0x04, 0x37
        /*0002*/ 	.short	(.L_268 - .L_267)
.L_267:
        /*0004*/ 	.word	0x00000082


	//----- nvinfo : EIATTR_KPARAM_INFO
	.align		4
.L_268:
        /*0008*/ 	.byte	0x04, 0x17
        /*000a*/ 	.short	(.L_270 - .L_269)
.L_269:
        /*000c*/ 	.word	0x00000000
        /*0010*/ 	.short	0x0005
        /*0012*/ 	.short	0x0050
        /*0014*/ 	.byte	0x00, 0xf0, 0x05, 0x00


	//----- nvinfo : EIATTR_KPARAM_INFO
	.align		4
.L_270:
        /*0018*/ 	.byte	0x04, 0x17
        /*001a*/ 	.short	(.L_272 - .L_271)
.L_271:
        /*001c*/ 	.word	0x00000000
        /*0020*/ 	.short	0x0004
        /*0022*/ 	.short	0x0048
        /*0024*/ 	.byte	0x00, 0xf0, 0x21, 0x00


	//----- nvinfo : EIATTR_KPARAM_INFO
	.align		4
.L_272:
        /*0028*/ 	.byte	0x04, 0x17
        /*002a*/ 	.short	(.L_274 - .L_273)
.L_273:
        /*002c*/ 	.word	0x00000000
        /*0030*/ 	.short	0x0003
        /*0032*/ 	.short	0x001c
        /*0034*/ 	.byte	0x00, 0xf0, 0xa1, 0x00


	//----- nvinfo : EIATTR_KPARAM_INFO
	.align		4
.L_274:
        /*0038*/ 	.byte	0x04, 0x17
        /*003a*/ 	.short	(.L_276 - .L_275)
.L_275:
        /*003c*/ 	.word	0x00000000
        /*0040*/ 	.short	0x0002
        /*0042*/ 	.short	0x0018
        /*0044*/ 	.byte	0x00, 0xf0, 0x11, 0x00


	//----- nvinfo : EIATTR_KPARAM_INFO
	.align		4
.L_276:
        /*0048*/ 	.byte	0x04, 0x17
        /*004a*/ 	.short	(.L_278 - .L_277)
.L_277:
        /*004c*/ 	.word	0x00000000
        /*0050*/ 	.short	0x0001
        /*0052*/ 	.short	0x0010
        /*0054*/ 	.byte	0x00, 0xf5, 0x21, 0x00


	//----- nvinfo : EIATTR_KPARAM_INFO
	.align		4
.L_278:
        /*0058*/ 	.byte	0x04, 0x17
        /*005a*/ 	.short	(.L_280 - .L_279)
.L_279:
        /*005c*/ 	.word	0x00000000
        /*0060*/ 	.short	0x0000
        /*0062*/ 	.short	0x0000
        /*0064*/ 	.byte	0x00, 0xf0, 0x41, 0x00


	//----- nvinfo : EIATTR_SPARSE_MMA_MASK
	.align		4
.L_280:
        /*0068*/ 	.byte	0x03, 0x50
        /*006a*/ 	.short	0x0000


	//----- nvinfo : EIATTR_MAXREG_COUNT
	.align		4
        /*006c*/ 	.byte	0x03, 0x1b
        /*006e*/ 	.short	0x00ff


	//----- nvinfo : EIATTR_NUM_BARRIERS
	.align		4
        /*0070*/ 	.byte	0x02, 0x4c
        /*0072*/ 	.byte	0x01
	.zero		1


	//----- nvinfo : EIATTR_MERCURY_ISA_VERSION
	.align		4
        /*0074*/ 	.byte	0x03, 0x5f
        /*0076*/ 	.short	0x0101


	//----- nvinfo : EIATTR_COOP_GROUP_MASK_REGIDS
	.align		4
        /*0078*/ 	.byte	0x04, 0x29
        /*007a*/ 	.short	(.L_282 - .L_281)


	//   ....[0]....
.L_281:
        /*007c*/ 	.word	0xffffffff


	//   ....[1]....
        /*0080*/ 	.word	0xffffffff


	//   ....[2]....
        /*0084*/ 	.word	0xffffffff


	//   ....[3]....
        /*0088*/ 	.word	0xffffffff


	//   ....[4]....
        /*008c*/ 	.word	0xffffffff


	//   ....[5]....
        /*0090*/ 	.word	0xffffffff


	//   ....[6]....
        /*0094*/ 	.word	0xffffffff


	//   ....[7]....
        /*0098*/ 	.word	0xffffffff


	//   ....[8]....
        /*009c*/ 	.word	0xffffffff


	//   ....[9]....
        /*00a0*/ 	.word	0xffffffff


	//   ....[10]....
        /*00a4*/ 	.word	0xffffffff


	//   ....[11]....
        /*00a8*/ 	.word	0xffffffff


	//   ....[12]....
        /*00ac*/ 	.word	0xffffffff


	//   ....[13]....
        /*00b0*/ 	.word	0xffffffff


	//   ....[14]....
        /*00b4*/ 	.word	0xffffffff


	//   ....[15]....
        /*00b8*/ 	.word	0xffffffff


	//   ....[16]....
        /*00bc*/ 	.word	0xffffffff


	//   ....[17]....
        /*00c0*/ 	.word	0xffffffff


	//   ....[18]....
        /*00c4*/ 	.word	0xffffffff


	//   ....[19]....
        /*00c8*/ 	.word	0xffffffff


	//   ....[20]....
        /*00cc*/ 	.word	0xffffffff


	//   ....[21]....
        /*00d0*/ 	.word	0xffffffff


	//   ....[22]....
        /*00d4*/ 	.word	0xffffffff


	//   ....[23]....
        /*00d8*/ 	.word	0xffffffff


	//   ....[24]....
        /*00dc*/ 	.word	0xffffffff


	//   ....[25]....
        /*00e0*/ 	.word	0xffffffff


	//   ....[26]....
        /*00e4*/ 	.word	0xffffffff


	//   ....[27]....
        /*00e8*/ 	.word	0xffffffff


	//   ....[28]....
        /*00ec*/ 	.word	0xffffffff


	//   ....[29]....
        /*00f0*/ 	.word	0xffffffff


	//   ....[30]....
        /*00f4*/ 	.word	0xffffffff


	//   ....[31]....
        /*00f8*/ 	.word	0xffffffff


	//   ....[32]....
        /*00fc*/ 	.word	0xffffffff


	//   ....[33]....
        /*0100*/ 	.word	0xffffffff


	//   ....[34]....
        /*0104*/ 	.word	0xffffffff


	//   ....[35]....
        /*0108*/ 	.word	0xffffffff


	//   ....[36]....
        /*010c*/ 	.word	0xffffffff


	//   ....[37]....
        /*0110*/ 	.word	0xffffffff


	//   ....[38]....
        /*0114*/ 	.word	0xffffffff


	//   ....[39]....
        /*0118*/ 	.word	0xffffffff


	//   ....[40]....
        /*011c*/ 	.word	0xffffffff


	//   ....[41]....
        /*0120*/ 	.word	0xffffffff


	//   ....[42]....
        /*0124*/ 	.word	0xffffffff


	//   ....[43]....
        /*0128*/ 	.word	0xffffffff


	//   ....[44]....
        /*012c*/ 	.word	0xffffffff


	//----- nvinfo : EIATTR_COOP_GROUP_INSTR_OFFSETS
	.align		4
.L_282:
        /*0130*/ 	.byte	0x04, 0x28
        /*0132*/ 	.short	(.L_284 - .L_283)


	//   ....[0]....
.L_283:
        /*0134*/ 	.word	0x00000b70


	//   ....[1]....
        /*0138*/ 	.word	0x00000ba0


	//   ....[2]....
        /*013c*/ 	.word	0x00000bb0


	//   ....[3]....
        /*0140*/ 	.word	0x00000d20


	//   ....[4]....
        /*0144*/ 	.word	0x00000d60


	//   ....[5]....
        /*0148*/ 	.word	0x00000d90


	//   ....[6]....
        /*014c*/ 	.word	0x00000ed0


	//   ....[7]....
        /*0150*/ 	.word	0x00000f00


	//   ....[8]....
        /*0154*/ 	.word	0x00000f30


	//   ....[9]....
        /*0158*/ 	.word	0x00001060


	//   ....[10]....
        /*015c*/ 	.word	0x00001090


	//   ....[11]....
        /*0160*/ 	.word	0x000010c0


	//   ....[12]....
        /*0164*/ 	.word	0x000011f0


	//   ....[13]....
        /*0168*/ 	.word	0x00001220


	//   ....[14]....
        /*016c*/ 	.word	0x00001250


	//   ....[15]....
        /*0170*/ 	.word	0x00001e00


	//   ....[16]....
        /*0174*/ 	.word	0x00001e10


	//   ....[17]....
        /*0178*/ 	.word	0x00001e90


	//   ....[18]....
        /*017c*/ 	.word	0x00002010


	//   ....[19]....
        /*0180*/ 	.word	0x00002040


	//   ....[20]....
        /*0184*/ 	.word	0x00002070


	//   ....[21]....
        /*0188*/ 	.word	0x000021a0


	//   ....[22]....
        /*018c*/ 	.word	0x000021d0


	//   ....[23]....
        /*0190*/ 	.word	0x00002200


	//   ....[24]....
        /*0194*/ 	.word	0x00002330


	//   ....[25]....
        /*0198*/ 	.word	0x00002360


	//   ....[26]....
        /*019c*/ 	.word	0x00002390


	//   ....[27]....
        /*01a0*/ 	.word	0x000024c0


	//   ....[28]....
        /*01a4*/ 	.word	0x000024f0


	//   ....[29]....
        /*01a8*/ 	.word	0x00002520


	//   ....[30]....
        /*01ac*/ 	.word	0x000046b0


	//   ....[31]....
        /*01b0*/ 	.word	0x000046d0


	//   ....[32]....
        /*01b4*/ 	.word	0x000046e0


	//   ....[33]....
        /*01b8*/ 	.word	0x00004880


	//   ....[34]....
        /*01bc*/ 	.word	0x000048b0


	//   ....[35]....
        /*01c0*/ 	.word	0x000048e0


	//   ....[36]....
        /*01c4*/ 	.word	0x00004a10


	//   ....[37]....
        /*01c8*/ 	.word	0x00004a40


	//   ....[38]....
        /*01cc*/ 	.word	0x00004a70


	//   ....[39]....
        /*01d0*/ 	.word	0x00004ba0


	//   ....[40]....
        /*01d4*/ 	.word	0x00004bd0


	//   ....[41]....
        /*01d8*/ 	.word	0x00004c00


	//   ....[42]....
        /*01dc*/ 	.word	0x00004d30


	//   ....[43]....
        /*01e0*/ 	.word	0x00004d60


	//   ....[44]....
        /*01e4*/ 	.word	0x00004d90


	//----- nvinfo : EIATTR_VRC_CTA_INIT_COUNT
	.align		4
.L_284:
        /*01e8*/ 	.byte	0x02, 0x4a
	.zero		1
	.zero		1


	//----- nvinfo : EIATTR_EXIT_INSTR_OFFSETS
	.align		4
        /*01ec*/ 	.byte	0x04, 0x1c
        /*01ee*/ 	.short	(.L_286 - .L_285)


	//   ....[0]....
.L_285:
        /*01f0*/ 	.word	0x000058a0


	//   ....[1]....
        /*01f4*/ 	.word	0x00005910


	//----- nvinfo : EIATTR_MAX_THREADS
	.align		4
.L_286:
        /*01f8*/ 	.byte	0x04, 0x05
        /*01fa*/ 	.short	(.L_288 - .L_287)
.L_287:
        /*01fc*/ 	.word	0x00000100
        /*0200*/ 	.word	0x00000001
        /*0204*/ 	.word	0x00000001


	//----- nvinfo : EIATTR_CRS_STACK_SIZE
	.align		4
.L_288:
        /*0208*/ 	.byte	0x04, 0x1e
        /*020a*/ 	.short	(.L_290 - .L_289)
.L_289:
        /*020c*/ 	.word	0x00000000


	//----- nvinfo : EIATTR_CBANK_PARAM_SIZE
	.align		4
.L_290:
        /*0210*/ 	.byte	0x03, 0x19
        /*0212*/ 	.short	0x0051


	//----- nvinfo : EIATTR_PARAM_CBANK
	.align		4
        /*0214*/ 	.byte	0x04, 0x0a
        /*0216*/ 	.short	(.L_292 - .L_291)
	.align		4
.L_291:
        /*0218*/ 	.word	index@(.nv.constant0._ZN6thrust24THRUST_300001_SM_1000_NS8cuda_cub4core6detail13_kernel_agentINS1_8__reduce11ReduceAgentINS0_12zip_iteratorIN4cuda3std3__45tupleIJNS0_10device_ptrIiEENS0_17counting_iteratorIlNS0_11use_defaultESF_SF_EEEEEEEPNSB_IJilEEESJ_iNS1_9__extrema9arg_max_fIilNSA_4lessIiEEEEEEJSI_SK_iN3cub18CUB_300001_SM_100013GridEvenShareIiEENSS_9GridQueueIjEESP_EEEvDpT0_)
        /*021c*/ 	.short	0x0380
        /*021e*/ 	.short	0x0051


	//----- nvinfo : EIATTR_SW_WAR
	.align		4
.L_292:
        /*0220*/ 	.byte	0x04, 0x36
        /*0222*/ 	.short	(.L_294 - .L_293)
.L_293:
        /*0224*/ 	.word	0x00000008
.L_294:


//--------------------- .nv.info._ZN6thrust24THRUST_300001_SM_1000_NS8cuda_cub4core6detail13_kernel_agentINS1_8__reduce11ReduceAgentINS0_12zip_iteratorIN4cuda3std3__45tupleIJNS0_10device_ptrIiEENS0_17counting_iteratorIlNS0_11use_defaultESF_SF_EEEEEEEPNSB_IJilEEESJ_iNS1_9__extrema9arg_max_fIilNSA_4lessIiEEEEEEJSI_SK_iSP_EEEvDpT0_ --------------------------
	.section	.nv.info._ZN6thrust24THRUST_300001_SM_1000_NS8cuda_cub4core6detail13_kernel_agentINS1_8__reduce11ReduceAgentINS0_12zip_iteratorIN4cuda3std3__45tupleIJNS0_10device_ptrIiEENS0_17counting_iteratorIlNS0_11use_defaultESF_SF_EEEEEEEPNSB_IJilEEESJ_iNS1_9__extrema9arg_max_fIilNSA_4lessIiEEEEEEJSI_SK_iSP_EEEvDpT0_,"",@"SHT_CUDA_INFO"
	.sectionflags	@""
	.align	4


	//----- nvinfo : EIATTR_CUDA_API_VERSION
	.align		4
        /*0000*/ 	.byte	0x04, 0x37
        /*0002*/ 	.short	(.L_296 - .L_295)
.L_295:
        /*0004*/ 	.word	0x00000082


	//----- nvinfo : EIATTR_KPARAM_INFO
	.align		4
.L_296:
        /*0008*/ 	.byte	0x04, 0x17
        /*000a*/ 	.short	(.L_298 - .L_297)
.L_297:
        /*000c*/ 	.word	0x00000000
        /*0010*/ 	.short	0x0003
        /*0012*/ 	.short	0x001c
        /*0014*/ 	.byte	0x00, 0xf0, 0x05, 0x00


	//----- nvinfo : EIATTR_KPARAM_INFO
	.align		4
.L_298:
        /*0018*/ 	.byte	0x04, 0x17
        /*001a*/ 	.short	(.L_300 - .L_299)
.L_299:
        /*001c*/ 	.word	0x00000000
        /*0020*/ 	.short	0x0002
        /*0022*/ 	.short	0x0018
        /*0024*/ 	.byte	0x00, 0xf0, 0x11, 0x00


	//----- nvinfo : EIATTR_KPARAM_INFO
	.align		4
.L_300:
        /*0028*/ 	.byte	0x04, 0x17
        /*002a*/ 	.short	(.L_302 - .L_301)
.L_301:
        /*002c*/ 	.word	0x00000000
        /*0030*/ 	.short	0x0001
        /*0032*/ 	.short	0x0010
        /*0034*/ 	.byte	0x00, 0xf5, 0x21, 0x00


	//----- nvinfo : EIATTR_KPARAM_INFO
	.align		4
.L_302:
        /*0038*/ 	.byte	0x04, 0x17
        /*003a*/ 	.short	(.L_304 - .L_303)
.L_303:
        /*003c*/ 	.word	0x00000000
        /*0040*/ 	.short	0x0000
        /*0042*/ 	.short	0x0000
        /*0044*/ 	.byte	0x00, 0xf0, 0x41, 0x00


	//----- nvinfo : EIATTR_SPARSE_MMA_MASK
	.align		4
.L_304:
        /*0048*/ 	.byte	0x03, 0x50
        /*004a*/ 	.short	0x0000


	//----- nvinfo : EIATTR_MAXREG_COUNT
	.align		4
        /*004c*/ 	.byte	0x03, 0x1b
        /*004e*/ 	.short	0x00ff


	//----- nvinfo : EIATTR_NUM_BARRIERS
	.align		4
        /*0050*/ 	.byte	0x02, 0x4c
        /*0052*/ 	.byte	0x01
	.zero		1


	//----- nvinfo : EIATTR_MERCURY_ISA_VERSION
	.align		4
        /*0054*/ 	.byte	0x03, 0x5f
        /*0056*/ 	.short	0x0101


	//----- nvinfo : EIATTR_COOP_GROUP_MASK_REGIDS
	.align		4
        /*0058*/ 	.byte	0x04, 0x29
        /*005a*/ 	.short	(.L_306 - .L_305)


	//   ....[0]....
.L_305:
        /*005c*/ 	.word	0xffffffff


	//   ....[1]....
        /*0060*/ 	.word	0xffffffff


	//   ....[2]....
        /*0064*/ 	.word	0xffffffff


	//   ....[3]....
        /*0068*/ 	.word	0xffffffff


	//   ....[4]....
        /*006c*/ 	.word	0xffffffff


	//   ....[5]....
        /*0070*/ 	.word	0xffffffff


	//   ....[6]....
        /*0074*/ 	.word	0xffffffff


	//   ....[7]....
        /*0078*/ 	.word	0xffffffff


	//   ....[8]....
        /*007c*/ 	.word	0xffffffff


	//   ....[9]....
        /*0080*/ 	.word	0xffffffff


	//   ....[10]....
        /*0084*/ 	.word	0xffffffff


	//   ....[11]....
        /*0088*/ 	.word	0xffffffff


	//   ....[12]....
        /*008c*/ 	.word	0xffffffff


	//   ....[13]....
        /*0090*/ 	.word	0xffffffff


	//   ....[14]....
        /*0094*/ 	.word	0xffffffff


	//   ....[15]....
        /*0098*/ 	.word	0xffffffff


	//   ....[16]....
        /*009c*/ 	.word	0xffffffff


	//   ....[17]....
        /*00a0*/ 	.word	0xffffffff


	//   ....[18]....
        /*00a4*/ 	.word	0xffffffff


	//   ....[19]....
        /*00a8*/ 	.word	0xffffffff


	//   ....[20]....
        /*00ac*/ 	.word	0xffffffff


	//   ....[21]....
        /*00b0*/ 	.word	0xffffffff


	//   ....[22]....
        /*00b4*/ 	.word	0xffffffff


	//   ....[23]....
        /*00b8*/ 	.word	0xffffffff


	//   ....[24]....
        /*00bc*/ 	.word	0xffffffff


	//   ....[25]....
        /*00c0*/ 	.word	0xffffffff


	//   ....[26]....
        /*00c4*/ 	.word	0xffffffff


	//   ....[27]....
        /*00c8*/ 	.word	0xffffffff


	//   ....[28]....
        /*00cc*/ 	.word	0xffffffff


	//   ....[29]....
        /*00d0*/ 	.word	0xffffffff


	//   ....[30]....
        /*00d4*/ 	.word	0xffffffff


	//   ....[31]....
        /*00d8*/ 	.word	0xffffffff


	//   ....[32]....
        /*00dc*/ 	.word	0xffffffff


	//   ....[33]....
        /*00e0*/ 	.word	0xffffffff


	//   ....[34]....
        /*00e4*/ 	.word	0xffffffff


	//   ....[35]....
        /*00e8*/ 	.word	0xffffffff


	//   ....[36]....
        /*00ec*/ 	.word	0xffffffff


	//   ....[37]....
        /*00f0*/ 	.word	0xffffffff


	//   ....[38]....
        /*00f4*/ 	.word	0xffffffff


	//   ....[39]....
        /*00f8*/ 	.word	0xffffffff


	//   ....[40]....
        /*00fc*/ 	.word	0xffffffff


	//   ....[41]....
        /*0100*/ 	.word	0xffffffff


	//   ....[42]....
        /*0104*/ 	.word	0xffffffff


	//   ....[43]....
        /*0108*/ 	.word	0xffffffff


	//   ....[44]....
        /*010c*/ 	.word	0xffffffff


	//----- nvinfo : EIATTR_COOP_GROUP_INSTR_OFFSETS
	.align		4
.L_306:
        /*0110*/ 	.byte	0x04, 0x28
        /*0112*/ 	.short	(.L_308 - .L_307)


	//   ....[0]....
.L_307:
        /*0114*/ 	.word	0x00000b00


	//   ....[1]....
        /*0118*/ 	.word	0x00000b30


	//   ....[2]....
        /*011c*/ 	.word	0x00000b40


	//   ....[3]....
        /*0120*/ 	.word	0x00000cb0


	//   ....[4]....
        /*0124*/ 	.word	0x00000cf0


	//   ....[5]....
        /*0128*/ 	.word	0x00000d20


	//   ....[6]....
        /*012c*/ 	.word	0x00000e60


	//   ....[7]....
        /*0130*/ 	.word	0x00000e90


	//   ....[8]....
        /*0134*/ 	.word	0x00000ec0


	//   ....[9]....
        /*0138*/ 	.word	0x00000ff0


	//   ....[10]....
        /*013c*/ 	.word	0x00001020


	//   ....[11]....
        /*0140*/ 	.word	0x00001050


	//   ....[12]....
        /*0144*/ 	.word	0x00001180


	//   ....[13]....
        /*0148*/ 	.word	0x000011b0


	//   ....[14]....
        /*014c*/ 	.word	0x000011e0


	//   ....[15]....
        /*0150*/ 	.word	0x00001da0


	//   ....[16]....
        /*0154*/ 	.word	0x00001db0


	//   ....[17]....
        /*0158*/ 	.word	0x00001e30


	//   ....[18]....
        /*015c*/ 	.word	0x00001fa0


	//   ....[19]....
        /*0160*/ 	.word	0x00001fd0


	//   ....[20]....
        /*0164*/ 	.word	0x00002000


	//   ....[21]....
        /*0168*/ 	.word	0x00002130


	//   ....[22]....
        /*016c*/ 	.word	0x00002160


	//   ....[23]....
        /*0170*/ 	.word	0x00002190


	//   ....[24]....
        /*0174*/ 	.word	0x000022c0


	//   ....[25]....
        /*0178*/ 	.word	0x000022f0


	//   ....[26]....
        /*017c*/ 	.word	0x00002320


	//   ....[27]....
        /*0180*/ 	.word	0x00002450


	//   ....[28]....
        /*0184*/ 	.word	0x00002480


	//   ....[29]....
        /*0188*/ 	.word	0x000024b0


	//   ....[30]....
        /*018c*/ 	.word	0x000043f0


	//   ....[31]....
        /*0190*/ 	.word	0x00004410


	//   ....[32]....
        /*0194*/ 	.word	0x00004420


	//   ....[33]....
        /*0198*/ 	.word	0x000045c0


	//   ....[34]....
        /*019c*/ 	.word	0x000045f0


	//   ....[35]....
        /*01a0*/ 	.word	0x00004620


	//   ....[36]....
        /*01a4*/ 	.word	0x00004750


	//   ....[37]....
        /*01a8*/ 	.word	0x00004780


	//   ....[38]....
        /*01ac*/ 	.word	0x000047b0


	//   ....[39]....
        /*01b0*/ 	.word	0x000048e0


	//   ....[40]....
        /*01b4*/ 	.word	0x00004910


	//   ....[41]....
        /*01b8*/ 	.word	0x00004940


	//   ....[42]....
        /*01bc*/ 	.word	0x00004a70


	//   ....[43]....
        /*01c0*/ 	.word	0x00004aa0


	//   ....[44]....
        /*01c4*/ 	.word	0x00004ad0


	//----- nvinfo : EIATTR_VRC_CTA_INIT_COUNT
	.align		4
.L_308:
        /*01c8*/ 	.byte	0x02, 0x4a
	.zero		1
	.zero		1


	//----- nvinfo : EIATTR_EXIT_INSTR_OFFSETS
	.align		4
        /*01cc*/ 	.byte	0x04, 0x1c
        /*01ce*/ 	.short	(.L_310 - .L_309)


	//   ....[0]....
.L_309:
        /*01d0*/ 	.word	0x00000030


	//   ....[1]....
        /*01d4*/ 	.word	0x000055e0


	//   ....[2]....
        /*01d8*/ 	.word	0x00005650


	//----- nvinfo : EIATTR_MAX_THREADS
	.align		4
.L_310:
        /*01dc*/ 	.byte	0x04, 0x05
        /*01de*/ 	.short	(.L_312 - .L_311)
.L_311:
        /*01e0*/ 	.word	0x00000100
        /*01e4*/ 	.word	0x00000001
        /*01e8*/ 	.word	0x00000001


	//----- nvinfo : EIATTR_CRS_STACK_SIZE
	.align		4
.L_312:
        /*01ec*/ 	.byte	0x04, 0x1e
        /*01ee*/ 	.short	(.L_314 - .L_313)
.L_313:
        /*01f0*/ 	.word	0x00000000


	//----- nvinfo : EIATTR_CBANK_PARAM_SIZE
	.align		4
.L_314:
        /*01f4*/ 	.byte	0x03, 0x19
        /*01f6*/ 	.short	0x001d


	//----- nvinfo : EIATTR_PARAM_CBANK
	.align		4
        /*01f8*/ 	.byte	0x04, 0x0a
        /*01fa*/ 	.short	(.L_316 - .L_315)
	.align		4
.L_315:
        /*01fc*/ 	.word	index@(.nv.constant0._ZN6thrust24THRUST_300001_SM_1000_NS8cuda_cub4core6detail13_kernel_agentINS1_8__reduce11ReduceAgentINS0_12zip_iteratorIN4cuda3std3__45tupleIJNS0_10device_ptrIiEENS0_17counting_iteratorIlNS0_11use_defaultESF_SF_EEEEEEEPNSB_IJilEEESJ_iNS1_9__extrema9arg_max_fIilNSA_4lessIiEEEEEEJSI_SK_iSP_EEEvDpT0_)
        /*0200*/ 	.short	0x0380
        /*0202*/ 	.short	0x001d


	//----- nvinfo : EIATTR_SW_WAR
	.align		4
.L_316:
        /*0204*/ 	.byte	0x04, 0x36
        /*0206*/ 	.short	(.L_318 - .L_317)
.L_317:
        /*0208*/ 	.word	0x00000008
.L_318:


//--------------------- .nv.info._Z10degreeCalcPiS_S_ii --------------------------
	.section	.nv.info._Z10degreeCalcPiS_S_ii,"",@"SHT_CUDA_INFO"
	.sectionflags	@""
	.align	4


	//----- nvinfo : EIATTR_CUDA_API_VERSION
	.align		4
        /*0000*/ 	.byte	0x04, 0x37
        /*0002*/ 	.short	(.L_320 - .L_319)
.L_319:
        /*0004*/ 	.word	0x00000082


	//----- nvinfo : EIATTR_KPARAM_INFO
	.align		4
.L_320:
        /*0008*/ 	.byte	0x04, 0x17
        /*000a*/ 	.short	(.L_322 - .L_321)
.L_321:
        /*000c*/ 	.word	0x00000000
        /*0010*/ 	.short	0x0004
        /*0012*/ 	.short	0x001c
        /*0014*/ 	.byte	0x00, 0xf0, 0x11, 0x00


	//----- nvinfo : EIATTR_KPARAM_INFO
	.align		4
.L_322:
        /*0018*/ 	.byte	0x04, 0x17
        /*001a*/ 	.short	(.L_324 - .L_323)
.L_323:
        /*001c*/ 	.word	0x00000000
        /*0020*/ 	.short	0x0003
        /*0022*/ 	.short	0x0018
        /*0024*/ 	.byte	0x00, 0xf0, 0x11, 0x00


	//----- nvinfo : EIATTR_KPARAM_INFO
	.align		4
.L_324:
        /*0028*/ 	.byte	0x04, 0x17
        /*002a*/ 	.short	(.L_326 - .L_325)
.L_325:
        /*002c*/ 	.word	0x00000000
        /*0030*/ 	.short	0x0002
        /*0032*/ 	.short	0x0010
        /*0034*/ 	.byte	0x00, 0xf5, 0x21, 0x00


	//----- nvinfo : EIATTR_KPARAM_INFO
	.align		4
.L_326:
        /*0038*/ 	.byte	0x04, 0x17
        /*003a*/ 	.short	(.L_328 - .L_327)
.L_327:
        /*003c*/ 	.word	0x00000000
        /*0040*/ 	.short	0x0001
        /*0042*/ 	.short	0x0008
        /*0044*/ 	.byte	0x00, 0xf5, 0x21, 0x00


	//----- nvinfo : EIATTR_KPARAM_INFO
	.align		4
.L_328:
        /*0048*/ 	.byte	0x04, 0x17
        /*004a*/ 	.short	(.L_330 - .L_329)
.L_329:
        /*004c*/ 	.word	0x00000000
        /*0050*/ 	.short	0x0000
        /*0052*/ 	.short	0x0000
        /*0054*/ 	.byte	0x00, 0xf5, 0x21, 0x00


	//----- nvinfo : EIATTR_SPARSE_MMA_MASK
	.align		4
.L_330:
        /*0058*/ 	.byte	0x03, 0x50
        /*005a*/ 	.short	0x0000


	//----- nvinfo : EIATTR_MAXREG_COUNT
	.align		4
        /*005c*/ 	.byte	0x03, 0x1b
        /*005e*/ 	.short	0x00ff


	//----- nvinfo : EIATTR_MERCURY_ISA_VERSION
	.align		4
        /*0060*/ 	.byte	0x03, 0x5f
        /*0062*/ 	.short	0x0101


	//----- nvinfo : EIATTR_VRC_CTA_INIT_COUNT
	.align		4
        /*0064*/ 	.byte	0x02, 0x4a
	.zero		1
	.zero		1


	//----- nvinfo : EIATTR_EXIT_INSTR_OFFSETS
	.align		4
        /*0068*/ 	.byte	0x04, 0x1c
        /*006a*/ 	.short	(.L_332 - .L_331)


	//   ....[0]....
.L_331:
        /*006c*/ 	.word	0x00000070


	//   ....[1]....
        /*0070*/ 	.word	0x00000110


	//----- nvinfo : EIATTR_CBANK_PARAM_SIZE
	.align		4
.L_332:
        /*0074*/ 	.byte	0x03, 0x19
        /*0076*/ 	.short	0x0020


	//----- nvinfo : EIATTR_PARAM_CBANK
	.align		4
        /*0078*/ 	.byte	0x04, 0x0a
        /*007a*/ 	.short	(.L_334 - .L_333)
	.align		4
.L_333:
        /*007c*/ 	.word	index@(.nv.constant0._Z10degreeCalcPiS_S_ii)
        /*0080*/ 	.short	0x0380
        /*0082*/ 	.short	0x0020


	//----- nvinfo : EIATTR_SW_WAR
	.align		4
.L_334:
        /*0084*/ 	.byte	0x04, 0x36
        /*0086*/ 	.short	(.L_336 - .L_335)
.L_335:
        /*0088*/ 	.word	0x00000008
.L_336:


//--------------------- .nv.info._Z15randomNumberingP17curandStateXORWOWPiii --------------------------
	.section	.nv.info._Z15randomNumberingP17curandStateXORWOWPiii,"",@"SHT_CUDA_INFO"
	.sectionflags	@""
	.align	4


	//----- nvinfo : EIATTR_CUDA_API_VERSION
	.align		4
        /*0000*/ 	.byte	0x04, 0x37
        /*0002*/ 	.short	(.L_338 - .L_337)
.L_337:
        /*0004*/ 	.word	0x00000082


	//----- nvinfo : EIATTR_KPARAM_INFO
	.align		4
.L_338:
        /*0008*/ 	.byte	0x04, 0x17
        /*000a*/ 	.short	(.L_340 - .L_339)
.L_339:
        /*000c*/ 	.word	0x00000000
        /*0010*/ 	.short	0x0003
        /*0012*/ 	.short	0x0014
        /*0014*/ 	.byte	0x00, 0xf0, 0x11, 0x00


	//----- nvinfo : EIATTR_KPARAM_INFO
	.align		4
.L_340:
        /*0018*/ 	.byte	0x04, 0x17
        /*001a*/ 	.short	(.L_342 - .L_341)
.L_341:
        /*001c*/ 	.word	0x00000000
        /*0020*/ 	.short	0x0002
        /*0022*/ 	.short	0x0010
        /*0024*/ 	.byte	0x00, 0xf0, 0x11, 0x00


	//----- nvinfo : EIATTR_KPARAM_INFO
	.align		4
.L_342:
        /*0028*/ 	.byte	0x04, 0x17
        /*002a*/ 	.short	(.L_344 - .L_343)
.L_343:
        /*002c*/ 	.word	0x00000000
        /*0030*/ 	.short	0x0001
        /*0032*/ 	.short	0x0008
        /*0034*/ 	.byte	0x00, 0xf5, 0x21, 0x00


	//----- nvinfo : EIATTR_KPARAM_INFO
	.align		4
.L_344:
        /*0038*/ 	.byte	0x04, 0x17
        /*003a*/ 	.short	(.L_346 - .L_345)
.L_345:
        /*003c*/ 	.word	0x00000000
        /*0040*/ 	.short	0x0000
        /*0042*/ 	.short	0x0000
        /*0044*/ 	.byte	0x00, 0xf5, 0x21, 0x00


	//----- nvinfo : EIATTR_SPARSE_MMA_MASK
	.align		4
.L_346:
        /*0048*/ 	.byte	0x03, 0x50
        /*004a*/ 	.short	0x0000


	//----- nvinfo : EIATTR_MAXREG_COUNT
	.align		4
        /*004c*/ 	.byte	0x03, 0x1b
        /*004e*/ 	.short	0x00ff


	//----- nvinfo : EIATTR_MERCURY_ISA_VERSION
	.align		4
        /*0050*/ 	.byte	0x03, 0x5f
        /*0052*/ 	.short	0x0101


	//----- nvinfo : EIATTR_VRC_CTA_INIT_COUNT
	.align		4
        /*0054*/ 	.byte	0x02, 0x4a
	.zero		1
	.zero		1


	//----- nvinfo : EIATTR_EXIT_INSTR_OFFSETS
	.align		4
        /*0058*/ 	.byte	0x04, 0x1c
        /*005a*/ 	.short	(.L_348 - .L_347)


	//   ....[0]....
.L_347:
        /*005c*/ 	.word	0x000002b0


	//----- nvinfo : EIATTR_CBANK_PARAM_SIZE
	.align		4
.L_348:
        /*0060*/ 	.byte	0x03, 0x19
        /*0062*/ 	.short	0x0018


	//----- nvinfo : EIATTR_PARAM_CBANK
	.align		4
        /*0064*/ 	.byte	0x04, 0x0a
        /*0066*/ 	.short	(.L_350 - .L_349)
	.align		4
.L_349:
        /*0068*/ 	.word	index@(.nv.constant0._Z15randomNumberingP17curandStateXORWOWPiii)
        /*006c*/ 	.short	0x0380
        /*006e*/ 	.short	0x0018


	//----- nvinfo : EIATTR_SW_WAR
	.align		4
.L_350:
        /*0070*/ 	.byte	0x04, 0x36
        /*0072*/ 	.short	(.L_352 - .L_351)
.L_351:
        /*0074*/ 	.word	0x00000008
.L_352:


//--------------------- .nv.info._Z12setup_kernelP17curandStateXORWOWm --------------------------
	.section	.nv.info._Z12setup_kernelP17curandStateXORWOWm,"",@"SHT_CUDA_INFO"
	.sectionflags	@""
	.align	4


	//----- nvinfo : EIATTR_CUDA_API_VERSION
	.align		4
        /*0000*/ 	.byte	0x04, 0x37
        /*0002*/ 	.short	(.L_354 - .L_353)
.L_353:
        /*0004*/ 	.word	0x00000082


	//----- nvinfo : EIATTR_KPARAM_INFO
	.align		4
.L_354:
        /*0008*/ 	.byte	0x04, 0x17
        /*000a*/ 	.short	(.L_356 - .L_355)
.L_355:
        /*000c*/ 	.word	0x00000000
        /*0010*/ 	.short	0x0001
        /*0012*/ 	.short	0x0008
        /*0014*/ 	.byte	0x00, 0xf0, 0x21, 0x00


	//----- nvinfo : EIATTR_KPARAM_INFO
	.align		4
.L_356:
        /*0018*/ 	.byte	0x04, 0x17
        /*001a*/ 	.short	(.L_358 - .L_357)
.L_357:
        /*001c*/ 	.word	0x00000000
        /*0020*/ 	.short	0x0000
        /*0022*/ 	.short	0x0000
        /*0024*/ 	.byte	0x00, 0xf5, 0x21, 0x00


	//----- nvinfo : EIATTR_SPARSE_MMA_MASK
	.align		4
.L_358:
        /*0028*/ 	.byte	0x03, 0x50
        /*002a*/ 	.short	0x0000


	//----- nvinfo : EIATTR_MAXREG_COUNT
	.align		4
        /*002c*/ 	.byte	0x03, 0x1b
        /*002e*/ 	.short	0x00ff


	//----- nvinfo : EIATTR_MERCURY_ISA_VERSION
	.align		4
        /*0030*/ 	.byte	0x03, 0x5f
        /*0032*/ 	.short	0x0101


	//----- nvinfo : EIATTR_VRC_CTA_INIT_COUNT
	.align		4
        /*0034*/ 	.byte	0x02, 0x4a
	.zero		1
	.zero		1


	//----- nvinfo : EIATTR_EXIT_INSTR_OFFSETS
	.align		4
        /*0038*/ 	.byte	0x04, 0x1c
        /*003a*/ 	.short	(.L_360 - .L_359)


	//   ....[0]....
.L_359:
        /*003c*/ 	.word	0x00000ed0


	//----- nvinfo : EIATTR_CRS_STACK_SIZE
	.align		4
.L_360:
        /*0040*/ 	.byte	0x04, 0x1e
        /*0042*/ 	.short	(.L_362 - .L_361)
.L_361:
        /*0044*/ 	.word	0x00000000


	//----- nvinfo : EIATTR_CBANK_PARAM_SIZE
	.align		4
.L_362:
        /*0048*/ 	.byte	0x03, 0x19
        /*004a*/ 	.short	0x0010


	//----- nvinfo : EIATTR_PARAM_CBANK
	.align		4
        /*004c*/ 	.byte	0x04, 0x0a
        /*004e*/ 	.short	(.L_364 - .L_363)
	.align		4
.L_363:
        /*0050*/ 	.word	index@(.nv.constant0._Z12setup_kernelP17curandStateXORWOWm)
        /*0054*/ 	.short	0x0380
        /*0056*/ 	.short	0x0010


	//----- nvinfo : EIATTR_SW_WAR
	.align		4
.L_364:
        /*0058*/ 	.byte	0x04, 0x36
        /*005a*/ 	.short	(.L_366 - .L_365)
.L_365:
        /*005c*/ 	.word	0x00000008
.L_366:


//--------------------- .nv.info._Z9colourMaxPiS_S_iiS_i --------------------------
	.section	.nv.info._Z9colourMaxPiS_S_iiS_i,"",@"SHT_CUDA_INFO"
	.sectionflags	@""
	.align	4


	//----- nvinfo : EIATTR_CUDA_API_VERSION
	.align		4
        /*0000*/ 	.byte	0x04, 0x37
        /*0002*/ 	.short	(.L_368 - .L_367)
.L_367:
        /*0004*/ 	.word	0x00000082


	//----- nvinfo : EIATTR_KPARAM_INFO
	.align		4
.L_368:
        /*0008*/ 	.byte	0x04, 0x17
        /*000a*/ 	.short	(.L_370 - .L_369)
.L_369:
        /*000c*/ 	.word	0x00000000
        /*0010*/ 	.short	0x0006
        /*0012*/ 	.short	0x0028
        /*0014*/ 	.byte	0x00, 0xf0, 0x11, 0x00


	//----- nvinfo : EIATTR_KPARAM_INFO
	.align		4
.L_370:
        /*0018*/ 	.byte	0x04, 0x17
        /*001a*/ 	.short	(.L_372 - .L_371)
.L_371:
        /*001c*/ 	.word	0x00000000
        /*0020*/ 	.short	0x0005
        /*0022*/ 	.short	0x0020
        /*0024*/ 	.byte	0x00, 0xf5, 0x21, 0x00


	//----- nvinfo : EIATTR_KPARAM_INFO
	.align		4
.L_372:
        /*0028*/ 	.byte	0x04, 0x17
        /*002a*/ 	.short	(.L_374 - .L_373)
.L_373:
        /*002c*/ 	.word	0x00000000
        /*0030*/ 	.short	0x0004
        /*0032*/ 	.short	0x001c
        /*0034*/ 	.byte	0x00, 0xf0, 0x11, 0x00


	//----- nvinfo : EIATTR_KPARAM_INFO
	.align		4
.L_374:
        /*0038*/ 	.byte	0x04, 0x17
        /*003a*/ 	.short	(.L_376 - .L_375)
.L_375:
        /*003c*/ 	.word	0x00000000
        /*0040*/ 	.short	0x0003
        /*0042*/ 	.short	0x0018
        /*0044*/ 	.byte	0x00, 0xf0, 0x11, 0x00


	//----- nvinfo : EIATTR_KPARAM_INFO
	.align		4
.L_376:
        /*0048*/ 	.byte	0x04, 0x17
        /*004a*/ 	.short	(.L_378 - .L_377)
.L_377:
        /*004c*/ 	.word	0x00000000
        /*0050*/ 	.short	0x0002
        /*0052*/ 	.short	0x0010
        /*0054*/ 	.byte	0x00, 0xf5, 0x21, 0x00


	//----- nvinfo : EIATTR_KPARAM_INFO
	.align		4
.L_378:
        /*0058*/ 	.byte	0x04, 0x17
        /*005a*/ 	.short	(.L_380 - .L_379)
.L_379:
        /*005c*/ 	.word	0x00000000
        /*0060*/ 	.short	0x0001
        /*0062*/ 	.short	0x0008
        /*0064*/ 	.byte	0x00, 0xf5, 0x21, 0x00


	//----- nvinfo : EIATTR_KPARAM_INFO
	.align		4
.L_380:
        /*0068*/ 	.byte	0x04, 0x17
        /*006a*/ 	.short	(.L_382 - .L_381)
.L_381:
        /*006c*/ 	.word	0x00000000
        /*0070*/ 	.short	0x0000
        /*0072*/ 	.short	0x0000
        /*0074*/ 	.byte	0x00, 0xf5, 0x21, 0x00


	//----- nvinfo : EIATTR_SPARSE_MMA_MASK
	.align		4
.L_382:
        /*0078*/ 	.byte	0x03, 0x50
        /*007a*/ 	.short	0x0000


	//----- nvinfo : EIATTR_MAXREG_COUNT
	.align		4
        /*007c*/ 	.byte	0x03, 0x1b
        /*007e*/ 	.short	0x00ff


	//----- nvinfo : EIATTR_MERCURY_ISA_VERSION
	.align		4
        /*0080*/ 	.byte	0x03, 0x5f
        /*0082*/ 	.short	0x0101


	//----- nvinfo : EIATTR_INT_WARP_WIDE_INSTR_OFFSETS
	.align		4
        /*0084*/ 	.byte	0x04, 0x31
        /*0086*/ 	.short	(.L_384 - .L_383)


	//   ....[0]....
.L_383:
        /*0088*/ 	.word	0x00000320


	//----- nvinfo : EIATTR_VRC_CTA_INIT_COUNT
	.align		4
.L_384:
        /*008c*/ 	.byte	0x02, 0x4a
	.zero		1
	.zero		1


	//----- nvinfo : EIATTR_EXIT_INSTR_OFFSETS
	.align		4
        /*0090*/ 	.byte	0x04, 0x1c
        /*0092*/ 	.short	(.L_386 - .L_385)


	//   ....[0]....
.L_385:
        /*0094*/ 	.word	0x00000070


	//   ....[1]....
        /*0098*/ 	.word	0x000000d0


	//   ....[2]....
        /*009c*/ 	.word	0x000002c0


	//   ....[3]....
        /*00a0*/ 	.word	0x00000390


	//----- nvinfo : EIATTR_CRS_STACK_SIZE
	.align		4
.L_386:
        /*00a4*/ 	.byte	0x04, 0x1e
        /*00a6*/ 	.short	(.L_388 - .L_387)
.L_387:
        /*00a8*/ 	.word	0x00000000


	//----- nvinfo : EIATTR_CBANK_PARAM_SIZE
	.align		4
.L_388:
        /*00ac*/ 	.byte	0x03, 0x19
        /*00ae*/ 	.short	0x002c


	//----- nvinfo : EIATTR_PARAM_CBANK
	.align		4
        /*00b0*/ 	.byte	0x04, 0x0a
        /*00b2*/ 	.short	(.L_390 - .L_389)
	.align		4
.L_389:
        /*00b4*/ 	.word	index@(.nv.constant0._Z9colourMaxPiS_S_iiS_i)
        /*00b8*/ 	.short	0x0380
        /*00ba*/ 	.short	0x002c


	//----- nvinfo : EIATTR_SW_WAR
	.align		4
.L_390:
        /*00bc*/ 	.byte	0x04, 0x36
        /*00be*/ 	.short	(.L_392 - .L_391)
.L_391:
        /*00c0*/ 	.word	0x00000008
.L_392:


//--------------------- .nv.callgraph             --------------------------
	.section	.nv.callgraph,"",@"SHT_CUDA_CALLGRAPH"
	.align	4
	.sectionentsize	8
	.align		4
        /*0000*/ 	.word	0x00000000
	.align		4
        /*0004*/ 	.word	0xffffffff
	.align		4
        /*0008*/ 	.word	0x00000000
	.align		4
        /*000c*/ 	.word	0xfffffffe
	.align		4
        /*0010*/ 	.word	0x00000000
	.align		4
        /*0014*/ 	.word	0xfffffffd
	.align		4
        /*0018*/ 	.word	0x00000000
	.align		4
        /*001c*/ 	.word	0xfffffffc


//--------------------- .nv.constant4             --------------------------
	.section	.nv.constant4,"a",@progbits
	.align	8
	.align		8
.nv.constant4:
        /*0000*/ 	.dword	precalc_xorwow_matrix
	.align		8
        /*0008*/ 	.dword	precalc_xorwow_offset_matrix
	.align		8
        /*0010*/ 	.dword	mrg32k3aM1
	.align		8
        /*0018*/ 	.dword	mrg32k3aM2
	.align		8
        /*0020*/ 	.dword	mrg32k3aM1SubSeq
	.align		8
        /*0028*/ 	.dword	mrg32k3aM2SubSeq
	.align		8
        /*0030*/ 	.dword	mrg32k3aM1Seq
	.align		8
        /*0038*/ 	.dword	mrg32k3aM2Seq
	.align		8
        /*0040*/ 	.dword	d_count
	.align		8
        /*0048*/ 	.dword	_ZN33_INTERNAL_c40c6d91_4_k_cu_d_count4cuda3std3__45__cpo5beginE
	.align		8
        /*0050*/ 	.dword	_ZN33_INTERNAL_c40c6d91_4_k_cu_d_count4cuda3std3__45__cpo3endE
	.align		8
        /*0058*/ 	.dword	_ZN33_INTERNAL_c40c6d91_4_k_cu_d_count4cuda3std3__45__cpo6cbeginE
	.align		8
        /*0060*/ 	.dword	_ZN33_INTERNAL_c40c6d91_4_k_cu_d_count4cuda3std3__45__cpo4cendE
	.align		8
        /*0068*/ 	.dword	_ZN33_INTERNAL_c40c6d91_4_k_cu_d_count4cuda3std3__45__cpo6rbeginE
	.align		8
        /*0070*/ 	.dword	_ZN33_INTERNAL_c40c6d91_4_k_cu_d_count4cuda3std3__45__cpo4rendE
	.align		8
        /*0078*/ 	.dword	_ZN33_INTERNAL_c40c6d91_4_k_cu_d_count4cuda3std3__45__cpo7crbeginE
	.align		8
        /*0080*/ 	.dword	_ZN33_INTERNAL_c40c6d91_4_k_cu_d_count4cuda3std3__45__cpo5crendE
	.align		8
        /*0088*/ 	.dword	_ZN33_INTERNAL_c40c6d91_4_k_cu_d_count4cuda3std3__435_GLOBAL__N__c40c6d91_4_k_cu_d_count6ignoreE
	.align		8
        /*0090*/ 	.dword	_ZN33_INTERNAL_c40c6d91_4_k_cu_d_count4cuda3std3__419piecewise_constructE
	.align		8
        /*0098*/ 	.dword	_ZN33_INTERNAL_c40c6d91_4_k_cu_d_count4cuda3std3__48in_placeE
	.align		8
        /*00a0*/ 	.dword	_ZN33_INTERNAL_c40c6d91_4_k_cu_d_count4cuda3std3__420unreachable_sentinelE
	.align		8
        /*00a8*/ 	.dword	_ZN33_INTERNAL_c40c6d91_4_k_cu_d_count4cuda3std3__47nulloptE
	.align		8
        /*00b0*/ 	.dword	_ZN33_INTERNAL_c40c6d91_4_k_cu_d_count4cuda3std3__48unexpectE
	.align		8
        /*00b8*/ 	.dword	_ZN33_INTERNAL_c40c6d91_4_k_cu_d_count4cuda3std6ranges3__45__cpo4swapE
	.align		8
        /*00c0*/ 	.dword	_ZN33_INTERNAL_c40c6d91_4_k_cu_d_count4cuda3std6ranges3__45__cpo9iter_moveE
	.align		8
        /*00c8*/ 	.dword	_ZN33_INTERNAL_c40c6d91_4_k_cu_d_count4cuda3std6ranges3__45__cpo5beginE
	.align		8
        /*00d0*/ 	.dword	_ZN33_INTERNAL_c40c6d91_4_k_cu_d_count4cuda3std6ranges3__45__cpo3endE
	.align		8
        /*00d8*/ 	.dword	_ZN33_INTERNAL_c40c6d91_4_k_cu_d_count4cuda3std6ranges3__45__cpo6cbeginE
	.align		8
        /*00e0*/ 	.dword	_ZN33_INTERNAL_c40c6d91_4_k_cu_d_count4cuda3std6ranges3__45__cpo4cendE
	.align		8
        /*00e8*/ 	.dword	_ZN33_INTERNAL_c40c6d91_4_k_cu_d_count4cuda3std6ranges3__45__cpo7advanceE
	.align		8
        /*00f0*/ 	.dword	_ZN33_INTERNAL_c40c6d91_4_k_cu_d_count4cuda3std6ranges3__45__cpo9iter_swapE
	.align		8
        /*00f8*/ 	.dword	_ZN33_INTERNAL_c40c6d91_4_k_cu_d_count4cuda3std6ranges3__45__cpo4nextE
	.align		8
        /*0100*/ 	.dword	_ZN33_INTERNAL_c40c6d91_4_k_cu_d_count4cuda3std6ranges3__45__cpo4prevE
	.align		8
        /*0108*/ 	.dword	_ZN33_INTERNAL_c40c6d91_4_k_cu_d_count4cuda3std6ranges3__45__cpo4dataE
	.align		8
        /*0110*/ 	.dword	_ZN33_INTERNAL_c40c6d91_4_k_cu_d_count4cuda3std6ranges3__45__cpo5cdataE
	.align		8
        /*0118*/ 	.dword	_ZN33_INTERNAL_c40c6d91_4_k_cu_d_count4cuda3std6ranges3__45__cpo4sizeE
	.align		8
        /*0120*/ 	.dword	_ZN33_INTERNAL_c40c6d91_4_k_cu_d_count4cuda3std6ranges3__45__cpo5ssizeE
	.align		8
        /*0128*/ 	.dword	_ZN33_INTERNAL_c40c6d91_4_k_cu_d_count4cuda3std6ranges3__45__cpo8distanceE
	.align		8
        /*0130*/ 	.dword	_ZN33_INTERNAL_c40c6d91_4_k_cu_d_count6thrust24THRUST_300001_SM_1000_NS8cuda_cub3parE
	.align		8
        /*0138*/ 	.dword	_ZN33_INTERNAL_c40c6d91_4_k_cu_d_count6thrust24THRUST_300001_SM_1000_NS8cuda_cub10par_nosyncE
	.align		8
        /*0140*/ 	.dword	_ZN33_INTERNAL_c40c6d91_4_k_cu_d_count6thrust24THRUST_300001_SM_1000_NS6system6detail10sequential3seqE
	.align		8
        /*0148*/ 	.dword	_ZN33_INTERNAL_c40c6d91_4_k_cu_d_count6thrust24THRUST_300001_SM_1000_NS6system3cpp3parE
	.align		8
        /*0150*/ 	.dword	_ZN33_INTERNAL_c40c6d91_4_k_cu_d_count6thrust24THRUST_300001_SM_1000_NS12placeholders2_1E
	.align		8
        /*0158*/ 	.dword	_ZN33_INTERNAL_c40c6d91_4_k_cu_d_count6thrust24THRUST_300001_SM_1000_NS12placeholders2_2E
	.align		8
        /*0160*/ 	.dword	_ZN33_INTERNAL_c40c6d91_4_k_cu_d_count6thrust24THRUST_300001_SM_1000_NS12placeholders2_3E
	.align		8
        /*0168*/ 	.dword	_ZN33_INTERNAL_c40c6d91_4_k_cu_d_count6thrust24THRUST_300001_SM_1000_NS12placeholders2_4E
	.align		8
        /*0170*/ 	.dword	_ZN33_INTERNAL_c40c6d91_4_k_cu_d_count6thrust24THRUST_300001_SM_1000_NS12placeholders2_5E
	.align		8
        /*0178*/ 	.dword	_ZN33_INTERNAL_c40c6d91_4_k_cu_d_count6thrust24THRUST_300001_SM_1000_NS12placeholders2_6E
	.align		8
        /*0180*/ 	.dword	_ZN33_INTERNAL_c40c6d91_4_k_cu_d_count6thrust24THRUST_300001_SM_1000_NS12placeholders2_7E
	.align		8
        /*0188*/ 	.dword	_ZN33_INTERNAL_c40c6d91_4_k_cu_d_count6thrust24THRUST_300001_SM_1000_NS12placeholders2_8E
	.align		8
        /*0190*/ 	.dword	_ZN33_INTERNAL_c40c6d91_4_k_cu_d_count6thrust24THRUST_300001_SM_1000_NS12placeholders2_9E
	.align		8
        /*0198*/ 	.dword	_ZN33_INTERNAL_c40c6d91_4_k_cu_d_count6thrust24THRUST_300001_SM_1000_NS12placeholders3_10E
	.align		8
        /*01a0*/ 	.dword	_ZN33_INTERNAL_c40c6d91_4_k_cu_d_count6thrust24THRUST_300001_SM_1000_NS3seqE
	.align		8
        /*01a8*/ 	.dword	_ZN33_INTERNAL_c40c6d91_4_k_cu_d_count6thrust24THRUST_300001_SM_1000_NS6deviceE


//--------------------- .nv.constant3             --------------------------
	.section	.nv.constant3,"a",@progbits
	.align	8
.nv.constant3:
	.type		__cr_lgamma_table,@object
	.size		__cr_lgamma_table,(.L_8 - __cr_lgamma_table)
__cr_lgamma_table:
        /*0000*/ 	.byte	0x00, 0x00, 0x00, 0x00, 0x00, 0x00, 0x00, 0x00, 0x00, 0x00, 0x00, 0x00, 0x00, 0x00, 0x00, 0x00
        /*0010*/ 	.byte	0xef, 0x39, 0xfa, 0xfe, 0x42, 0x2e, 0xe6, 0x3f, 0x02, 0x20, 0x2a, 0xfa, 0x0b, 0xab, 0xfc, 0x3f
        /*0020*/ 	.byte	0xf9, 0x2c, 0x92, 0x7c, 0xa7, 0x6c, 0x09, 0x40, 0xc9, 0x79, 0x44, 0x3c, 0x64, 0x26, 0x13, 0x40
        /*0030*/ 	.byte	0xca, 0x01, 0xcf, 0x3a, 0x27, 0x51, 0x1a, 0x40, 0x30, 0xcc, 0x2d, 0xf3, 0xe1, 0x0c, 0x21, 0x40
        /*0040*/ 	.byte	0x0d, 0xb7, 0xfc, 0x82, 0x8e, 0x35, 0x25, 0x40
.L_8:


//--------------------- .text._ZN3cub18CUB_300001_SM_10006detail11EmptyKernelIvEEvv --------------------------
	.section	.text._ZN3cub18CUB_300001_SM_10006detail11EmptyKernelIvEEvv,"ax",@progbits
	.align	128
        .global         _ZN3cub18CUB_300001_SM_10006detail11EmptyKernelIvEEvv
        .type           _ZN3cub18CUB_300001_SM_10006detail11EmptyKernelIvEEvv,@function
        .size           _ZN3cub18CUB_300001_SM_10006detail11EmptyKernelIvEEvv,(.L_x_707 - _ZN3cub18CUB_300001_SM_10006detail11EmptyKernelIvEEvv)
        .other          _ZN3cub18CUB_300001_SM_10006detail11EmptyKernelIvEEvv,@"STO_CUDA_ENTRY STV_DEFAULT"
_ZN3cub18CUB_300001_SM_10006detail11EmptyKernelIvEEvv:
.text._ZN3cub18CUB_300001_SM_10006detail11EmptyKernelIvEEvv:
[----:B------:R-:W-:Y:S01]  /*0000*/  LDC R1, c[0x0][0x37c] ;  /* 0x0000df00ff017b82 */ /* 0x000fe20000000800 */
[----:B------:R-:W-:Y:S05]  /*0010*/  EXIT ;  /* 0x000000000000794d */ /* 0x000fea0003800000 */
.L_x_0:
[----:B------:R-:W-:-:S00]  /*0020*/  BRA `(.L_x_0) ;  /* 0xfffffffc00fc7947 */ /* 0x000fc0000383ffff */
[----:B------:R-:W-:-:S00]  /*0030*/  NOP ;  /* 0x0000000000007918 */ /* 0x000fc00000000000 */
        /* <DEDUP_REMOVED lines=12> */
.L_x_707:


//--------------------- .text._ZN6thrust24THRUST_300001_SM_1000_NS8cuda_cub4core6detail13_kernel_agentINS1_8__reduce11ReduceAgentIPN4cuda3std3__45tupleIJilEEESC_SB_lNS1_9__extrema9arg_max_fIilNS9_4lessIiEEEEEEJSC_SC_iSH_EEEvDpT0_ --------------------------
	.section	.text._ZN6thrust24THRUST_300001_SM_1000_NS8cuda_cub4core6detail13_kernel_agentINS1_8__reduce11ReduceAgentIPN4cuda3std3__45tupleIJilEEESC_SB_lNS1_9__extrema9arg_max_fIilNS9_4lessIiEEEEEEJSC_SC_iSH_EEEvDpT0_,"ax",@progbits
	.align	128
        .global         _ZN6thrust24THRUST_300001_SM_1000_NS8cuda_cub4core6detail13_kernel_agentINS1_8__reduce11ReduceAgentIPN4cuda3std3__45tupleIJilEEESC_SB_lNS1_9__extrema9arg_max_fIilNS9_4lessIiEEEEEEJSC_SC_iSH_EEEvDpT0_
        .type           _ZN6thrust24THRUST_300001_SM_1000_NS8cuda_cub4core6detail13_kernel_agentINS1_8__reduce11ReduceAgentIPN4cuda3std3__45tupleIJilEEESC_SB_lNS1_9__extrema9arg_max_fIilNS9_4lessIiEEEEEEJSC_SC_iSH_EEEvDpT0_,@function
        .size           _ZN6thrust24THRUST_300001_SM_1000_NS8cuda_cub4core6detail13_kernel_agentINS1_8__reduce11ReduceAgentIPN4cuda3std3__45tupleIJilEEESC_SB_lNS1_9__extrema9arg_max_fIilNS9_4lessIiEEEEEEJSC_SC_iSH_EEEvDpT0_,(.L_x_708 - _ZN6thrust24THRUST_300001_SM_1000_NS8cuda_cub4core6detail13_kernel_agentINS1_8__reduce11ReduceAgentIPN4cuda3std3__45tupleIJilEEESC_SB_lNS1_9__extrema9arg_max_fIilNS9_4lessIiEEEEEEJSC_SC_iSH_EEEvDpT0_)
        .other          _ZN6thrust24THRUST_300001_SM_1000_NS8cuda_cub4core6detail13_kernel_agentINS1_8__reduce11ReduceAgentIPN4cuda3std3__45tupleIJilEEESC_SB_lNS1_9__extrema9arg_max_fIilNS9_4lessIiEEEEEEJSC_SC_iSH_EEEvDpT0_,@"STO_CUDA_ENTRY STV_DEFAULT"
_ZN6thrust24THRUST_300001_SM_1000_NS8cuda_cub4core6detail13_kernel_agentINS1_8__reduce11ReduceAgentIPN4cuda3std3__45tupleIJilEEESC_SB_lNS1_9__extrema9arg_max_fIilNS9_4lessIiEEEEEEJSC_SC_iSH_EEEvDpT0_:
.text._ZN6thrust24THRUST_300001_SM_1000_NS8cuda_cub4core6detail13_kernel_agentINS1_8__reduce11ReduceAgentIPN4cuda3std3__45tupleIJilEEESC_SB_lNS1_9__extrema9arg_max_fIilNS9_4lessIiEEEEEEJSC_SC_iSH_EEEvDpT0_:
[----:B------:R-:W-:Y:S01]  /*0000*/  LDC R1, c[0x0][0x37c] ;  /* 0x0000df00ff017b82 */ /* 0x000fe20000000800 */
[----:B------:R-:W0:Y:S02]  /*0010*/  LDCU UR8, c[0x0][0x390] ;  /* 0x00007200ff0877ac */ /* 0x000e240008000800 */
[----:B0-----:R-:W-:-:S13]  /*0020*/  ISETP.NE.AND P0, PT, RZ, UR8, PT ;  /* 0x00000008ff007c0c */ /* 0x001fda000bf05270 */
[----:B------:R-:W-:Y:S05]  /*0030*/  @!P0 EXIT ;  /* 0x000000000000894d */ /* 0x000fea0003800000 */
[----:B------:R-:W-:Y:S01]  /*0040*/  UISETP.GT.AND UP0, UPT, UR8, 0x4ff, UPT ;  /* 0x000004ff0800788c */ /* 0x000fe2000bf04270 */
[----:B------:R-:W-:Y:S01]  /*0050*/  BSSY.RECONVERGENT B0, `(.L_x_1) ;  /* 0x00005bf000007945 */ /* 0x000fe20003800200 */
[----:B------:R-:W0:Y:S07]  /*0060*/  LDCU.64 UR10, c[0x0][0x358] ;  /* 0x00006b00ff0a77ac */ /* 0x000e2e0008000a00 */
[----:B------:R-:W-:Y:S05]  /*0070*/  BRA.U UP0, `(.L_x_2) ;  /* 0x0000003100807547 */ /* 0x000fea000b800000 */
[----:B------:R-:W1:Y:S01]  /*0080*/  S2R R0, SR_TID.X ;  /* 0x0000000000007919 */ /* 0x000e620000002100 */
[----:B------:R-:W2:Y:S01]  /*0090*/  LDCU UR4, c[0x0][0x390] ;  /* 0x00007200ff0477ac */ /* 0x000ea20008000800 */
[----:B------:R-:W-:Y:S01]  /*00a0*/  BSSY.RECONVERGENT B1, `(.L_x_3) ;  /* 0x000000b000017945 */ /* 0x000fe20003800200 */
[----:B------:R-:W-:Y:S01]  /*00b0*/  IMAD.MOV.U32 R4, RZ, RZ, RZ ;  /* 0x000000ffff047224 */ /* 0x000fe200078e00ff */
[----:B------:R-:W-:Y:S02]  /*00c0*/  CS2R R2, SRZ ;  /* 0x0000000000027805 */ /* 0x000fe4000001ff00 */
[----:B-1----:R-:W-:Y:S01]  /*00d0*/  ISETP.GE.AND P0, PT, R0, UR8, PT ;  /* 0x0000000800007c0c */ /* 0x002fe2000bf06270 */
[----:B------:R-:W-:-:S12]  /*00e0*/  IMAD.MOV.U32 R5, RZ, RZ, R0 ;  /* 0x000000ffff057224 */ /* 0x000fd800078e0000 */
[----:B--2---:R-:W-:Y:S05]  /*00f0*/  @P0 BRA `(.L_x_4) ;  /* 0x0000000000140947 */ /* 0x004fea0003800000 */
[----:B------:R-:W1:Y:S02]  /*0100*/  LDC.64 R6, c[0x0][0x380] ;  /* 0x0000e000ff067b82 */ /* 0x000e640000000a00 */
[----:B-1----:R-:W-:-:S05]  /*0110*/  IMAD.WIDE.U32 R6, R0, 0x10, R6 ;  /* 0x0000001000067825 */ /* 0x002fca00078e0006 */
[----:B0-----:R1:W5:Y:S04]  /*0120*/  LDG.E.CONSTANT R4, desc[UR10][R6.64] ;  /* 0x0000000a06047981 */ /* 0x001368000c1e9900 */
[----:B------:R1:W5:Y:S01]  /*0130*/  LDG.E.64.CONSTANT R2, desc[UR10][R6.64+0x8] ;  /* 0x0000080a06027981 */ /* 0x000362000c1e9b00 */
[----:B------:R-:W-:-:S07]  /*0140*/  VIADD R5, R0, 0x100 ;  /* 0x0000010000057836 */ /* 0x000fce0000000000 */
.L_x_4:
[----:B0-----:R-:W-:Y:S05]  /*0150*/  BSYNC.RECONVERGENT B1 ;  /* 0x0000000000017941 */ /* 0x001fea0003800200 */
.L_x_3:
[----:B------:R-:W-:Y:S01]  /*0160*/  ISETP.GE.AND P0, PT, R5, UR8, PT ;  /* 0x0000000805007c0c */ /* 0x000fe2000bf06270 */
[----:B------:R-:W-:-:S12]  /*0170*/  BSSY.RECONVERGENT B1, `(.L_x_5) ;  /* 0x0000088000017945 */ /* 0x000fd80003800200 */
[----:B------:R-:W-:Y:S05]  /*0180*/  @P0 BRA `(.L_x_6) ;  /* 0x0000000800180947 */ /* 0x000fea0003800000 */
[----:B-1----:R-:W-:Y:S01]  /*0190*/  LOP3.LUT R6, RZ, R5, RZ, 0x33, !PT ;  /* 0x00000005ff067212 */ /* 0x002fe200078e33ff */
[----:B------:R-:W-:Y:S04]  /*01a0*/  BSSY.RECONVERGENT B2, `(.L_x_7) ;  /* 0x000002b000027945 */ /* 0x000fe80003800200 */
[----:B------:R-:W-:-:S05]  /*01b0*/  VIADD R12, R6, UR8 ;  /* 0x00000008060c7c36 */ /* 0x000fca0008000000 */
[----:B------:R-:W-:-:S04]  /*01c0*/  LOP3.LUT R6, R12, 0x300, RZ, 0xc0, !PT ;  /* 0x000003000c067812 */ /* 0x000fc800078ec0ff */
[----:B------:R-:W-:-:S13]  /*01d0*/  ISETP.NE.AND P0, PT, R6, 0x300, PT ;  /* 0x000003000600780c */ /* 0x000fda0003f05270 */
[----:B------:R-:W-:Y:S05]  /*01e0*/  @!P0 BRA `(.L_x_8) ;  /* 0x0000000000988947 */ /* 0x000fea0003800000 */
[----:B------:R-:W0:Y:S01]  /*01f0*/  LDC.64 R6, c[0x0][0x380] ;  /* 0x0000e000ff067b82 */ /* 0x000e220000000a00 */
[----:B------:R-:W-:-:S04]  /*0200*/  LEA.HI R8, R12, 0x1, RZ, 0x18 ;  /* 0x000000010c087811 */ /* 0x000fc800078fc0ff */
[----:B------:R-:W-:-:S05]  /*0210*/  LOP3.LUT R8, R8, 0x3, RZ, 0xc0, !PT ;  /* 0x0000000308087812 */ /* 0x000fca00078ec0ff */
[----:B------:R-:W-:Y:S02]  /*0220*/  IMAD.MOV R10, RZ, RZ, -R8 ;  /* 0x000000ffff0a7224 */ /* 0x000fe400078e0a08 */
[----:B0-----:R-:W-:-:S04]  /*0230*/  IMAD.WIDE.U32 R6, R5, 0x10, R6 ;  /* 0x0000001005067825 */ /* 0x001fc800078e0006 */
[----:B------:R-:W-:-:S07]  /*0240*/  IMAD.MOV.U32 R11, RZ, RZ, R6 ;  /* 0x000000ffff0b7224 */ /* 0x000fce00078e0006 */
.L_x_11:
[----:B------:R-:W-:-:S05]  /*0250*/  IMAD.MOV.U32 R6, RZ, RZ, R11 ;  /* 0x000000ffff067224 */ /* 0x000fca00078e000b */
[----:B------:R-:W2:Y:S04]  /*0260*/  LDG.E.CONSTANT R14, desc[UR10][R6.64] ;  /* 0x0000000a060e7981 */ /* 0x000ea8000c1e9900 */
[----:B------:R-:W3:Y:S01]  /*0270*/  LDG.E.64.CONSTANT R8, desc[UR10][R6.64+0x8] ;  /* 0x0000080a06087981 */ /* 0x000ee2000c1e9b00 */
[----:B------:R-:W-:Y:S01]  /*0280*/  VIADD R10, R10, 0x1 ;  /* 0x000000010a0a7836 */ /* 0x000fe20000000000 */
[----:B------:R-:W-:Y:S01]  /*0290*/  BSSY.RECONVERGENT B3, `(.L_x_9) ;  /* 0x0000018000037945 */ /* 0x000fe20003800200 */
[----:B-----5:R-:W-:Y:S01]  /*02a0*/  IMAD.MOV.U32 R17, RZ, RZ, R3 ;  /* 0x000000ffff117224 */ /* 0x020fe200078e0003 */
[----:B------:R-:W-:Y:S01]  /*02b0*/  IADD3 R11, P3, PT, R6, 0x1000, RZ ;  /* 0x00001000060b7810 */ /* 0x000fe20007f7e0ff */
[----:B------:R-:W-:Y:S01]  /*02c0*/  IMAD.MOV.U32 R15, RZ, RZ, R2 ;  /* 0x000000ffff0f7224 */ /* 0x000fe200078e0002 */
[----:B------:R-:W-:Y:S01]  /*02d0*/  ISETP.NE.AND P2, PT, R10, RZ, PT ;  /* 0x000000ff0a00720c */ /* 0x000fe20003f45270 */
[----:B------:R-:W-:Y:S01]  /*02e0*/  IMAD.MOV.U32 R13, RZ, RZ, R4 ;  /* 0x000000ffff0d7224 */ /* 0x000fe200078e0004 */
[----:B--2---:R-:W-:Y:S01]  /*02f0*/  ISETP.GE.AND P0, PT, R4, R14, PT ;  /* 0x0000000e0400720c */ /* 0x004fe20003f06270 */
[----:B------:R-:W-:-:S02]  /*0300*/  IMAD.MOV.U32 R4, RZ, RZ, R14 ;  /* 0x000000ffff047224 */ /* 0x000fc400078e000e */
[----:B---3--:R-:W-:Y:S02]  /*0310*/  IMAD.MOV.U32 R2, RZ, RZ, R8 ;  /* 0x000000ffff027224 */ /* 0x008fe400078e0008 */
[----:B------:R-:W-:-:S08]  /*0320*/  IMAD.MOV.U32 R3, RZ, RZ, R9 ;  /* 0x000000ffff037224 */ /* 0x000fd000078e0009 */
[----:B------:R-:W-:Y:S05]  /*0330*/  @!P0 BRA `(.L_x_10) ;  /* 0x0000000000348947 */ /* 0x000fea0003800000 */
[----:B------:R-:W-:Y:S01]  /*0340*/  ISETP.GE.AND P4, PT, R14, R13, PT ;  /* 0x0000000d0e00720c */ /* 0x000fe20003f86270 */
[----:B------:R-:W-:Y:S02]  /*0350*/  IMAD.MOV.U32 R4, RZ, RZ, R13 ;  /* 0x000000ffff047224 */ /* 0x000fe400078e000d */
[----:B------:R-:W-:Y:S02]  /*0360*/  IMAD.MOV.U32 R2, RZ, RZ, R15 ;  /* 0x000000ffff027224 */ /* 0x000fe400078e000f */
[----:B------:R-:W-:-:S08]  /*0370*/  IMAD.MOV.U32 R3, RZ, RZ, R17 ;  /* 0x000000ffff037224 */ /* 0x000fd000078e0011 */
[CC--:B------:R-:W-:Y:S02]  /*0380*/  @P4 ISETP.LT.U32.AND P1, PT, R15.reuse, R8.reuse, PT ;  /* 0x000000080f00420c */ /* 0x0c0fe40003f21070 */
[-C--:B------:R-:W-:Y:S02]  /*0390*/  @P4 ISETP.GE.U32.AND P0, PT, R15, R8.reuse, PT ;  /* 0x000000080f00420c */ /* 0x080fe40003f06070 */
[CC--:B------:R-:W-:Y:S02]  /*03a0*/  @P4 ISETP.LT.AND.EX P1, PT, R17.reuse, R9.reuse, PT, P1 ;  /* 0x000000091100420c */ /* 0x0c0fe40003f21310 */
[-C--:B------:R-:W-:Y:S02]  /*03b0*/  @P4 ISETP.GE.AND.EX P0, PT, R17, R9.reuse, PT, P0 ;  /* 0x000000091100420c */ /* 0x080fe40003f06300 */
[----:B------:R-:W-:Y:S02]  /*03c0*/  @P4 SEL R8, R15, R8, P1 ;  /* 0x000000080f084207 */ /* 0x000fe40000800000 */
[----:B------:R-:W-:-:S02]  /*03d0*/  @P4 SEL R9, R17, R9, P1 ;  /* 0x0000000911094207 */ /* 0x000fc40000800000 */
[----:B------:R-:W-:Y:S01]  /*03e0*/  @P4 SEL R4, R13, R14, !P0 ;  /* 0x0000000e0d044207 */ /* 0x000fe20004000000 */
[----:B------:R-:W-:Y:S02]  /*03f0*/  @P4 IMAD.MOV.U32 R2, RZ, RZ, R8 ;  /* 0x000000ffff024224 */ /* 0x000fe400078e0008 */
[----:B------:R-:W-:-:S07]  /*0400*/  @P4 IMAD.MOV.U32 R3, RZ, RZ, R9 ;  /* 0x000000ffff034224 */ /* 0x000fce00078e0009 */
.L_x_10:
[----:B------:R-:W-:Y:S05]  /*0410*/  BSYNC.RECONVERGENT B3 ;  /* 0x0000000000037941 */ /* 0x000fea0003800200 */
.L_x_9:
[----:B------:R-:W-:Y:S02]  /*0420*/  IMAD.X R7, RZ, RZ, R7, P3 ;  /* 0x000000ffff077224 */ /* 0x000fe400018e0607 */
[----:B------:R-:W-:Y:S01]  /*0430*/  VIADD R5, R5, 0x100 ;  /* 0x0000010005057836 */ /* 0x000fe20000000000 */
[----:B------:R-:W-:Y:S06]  /*0440*/  @P2 BRA `(.L_x_11) ;  /* 0xfffffffc00802947 */ /* 0x000fec000383ffff */
.L_x_8:
[----:B------:R-:W-:Y:S05]  /*0450*/  BSYNC.RECONVERGENT B2 ;  /* 0x0000000000027941 */ /* 0x000fea0003800200 */
.L_x_7:
[----:B------:R-:W0:Y:S01]  /*0460*/  LDC.64 R8, c[0x0][0x380] ;  /* 0x0000e000ff087b82 */ /* 0x000e220000000a00 */
[----:B------:R-:W-:-:S13]  /*0470*/  ISETP.GE.U32.AND P0, PT, R12, 0x300, PT ;  /* 0x000003000c00780c */ /* 0x000fda0003f06070 */
[----:B------:R-:W-:Y:S05]  /*0480*/  @!P0 BRA `(.L_x_6) ;  /* 0x0000000400588947 */ /* 0x000fea0003800000 */
.L_x_20:
[----:B0-----:R-:W-:-:S05]  /*0490*/  IMAD.WIDE R18, R5, 0x10, R8 ;  /* 0x0000001005127825 */ /* 0x001fca00078e0208 */
[----:B------:R-:W2:Y:S04]  /*04a0*/  LDG.E.CONSTANT R21, desc[UR10][R18.64] ;  /* 0x0000000a12157981 */ /* 0x000ea8000c1e9900 */
[----:B------:R-:W3:Y:S04]  /*04b0*/  LDG.E.64.CONSTANT R14, desc[UR10][R18.64+0x8] ;  /* 0x0000080a120e7981 */ /* 0x000ee8000c1e9b00 */
[----:B-----5:R0:W5:Y:S04]  /*04c0*/  LDG.E.CONSTANT R27, desc[UR10][R18.64+0x1000] ;  /* 0x0010000a121b7981 */ /* 0x020168000c1e9900 */
[----:B------:R0:W5:Y:S04]  /*04d0*/  LDG.E.CONSTANT R16, desc[UR10][R18.64+0x2000] ;  /* 0x0020000a12107981 */ /* 0x000168000c1e9900 */
[----:B------:R0:W5:Y:S04]  /*04e0*/  LDG.E.CONSTANT R17, desc[UR10][R18.64+0x3000] ;  /* 0x0030000a12117981 */ /* 0x000168000c1e9900 */
[----:B------:R0:W5:Y:S04]  /*04f0*/  LDG.E.64.CONSTANT R12, desc[UR10][R18.64+0x1008] ;  /* 0x0010080a120c7981 */ /* 0x000168000c1e9b00 */
[----:B------:R0:W5:Y:S04]  /*0500*/  LDG.E.64.CONSTANT R6, desc[UR10][R18.64+0x2008] ;  /* 0x0020080a12067981 */ /* 0x000168000c1e9b00 */
[----:B------:R0:W5:Y:S01]  /*0510*/  LDG.E.64.CONSTANT R10, desc[UR10][R18.64+0x3008] ;  /* 0x0030080a120a7981 */ /* 0x000162000c1e9b00 */
[----:B------:R-:W-:Y:S01]  /*0520*/  BSSY.RECONVERGENT B2, `(.L_x_12) ;  /* 0x0000011000027945 */ /* 0x000fe20003800200 */
[----:B--2---:R-:W-:Y:S01]  /*0530*/  ISETP.GE.AND P0, PT, R4, R21, PT ;  /* 0x000000150400720c */ /* 0x004fe20003f06270 */
[----:B------:R-:W-:-:S02]  /*0540*/  IMAD.MOV.U32 R20, RZ, RZ, R21 ;  /* 0x000000ffff147224 */ /* 0x000fc400078e0015 */
[----:B---3--:R-:W-:Y:S02]  /*0550*/  IMAD.MOV.U32 R23, RZ, RZ, R14 ;  /* 0x000000ffff177224 */ /* 0x008fe400078e000e */
[----:B------:R-:W-:-:S08]  /*0560*/  IMAD.MOV.U32 R25, RZ, RZ, R15 ;  /* 0x000000ffff197224 */ /* 0x000fd000078e000f */
[----:B0-----:R-:W-:Y:S05]  /*0570*/  @!P0 BRA `(.L_x_13) ;  /* 0x00000000002c8947 */ /* 0x001fea0003800000 */
[----:B------:R-:W-:Y:S01]  /*0580*/  ISETP.GE.AND P2, PT, R21, R4, PT ;  /* 0x000000041500720c */ /* 0x000fe20003f46270 */
[----:B------:R-:W-:Y:S02]  /*0590*/  IMAD.MOV.U32 R23, RZ, RZ, R2 ;  /* 0x000000ffff177224 */ /* 0x000fe400078e0002 */
[----:B------:R-:W-:Y:S02]  /*05a0*/  IMAD.MOV.U32 R25, RZ, RZ, R3 ;  /* 0x000000ffff197224 */ /* 0x000fe400078e0003 */
[----:B------:R-:W-:-:S08]  /*05b0*/  IMAD.MOV.U32 R20, RZ, RZ, R4 ;  /* 0x000000ffff147224 */ /* 0x000fd000078e0004 */
[CC--:B------:R-:W-:Y:S02]  /*05c0*/  @P2 ISETP.GE.U32.AND P0, PT, R2.reuse, R14.reuse, PT ;  /* 0x0000000e0200220c */ /* 0x0c0fe40003f06070 */
[-C--:B------:R-:W-:Y:S02]  /*05d0*/  @P2 ISETP.LT.U32.AND P1, PT, R2, R14.reuse, PT ;  /* 0x0000000e0200220c */ /* 0x080fe40003f21070 */
[CC--:B------:R-:W-:Y:S02]  /*05e0*/  @P2 ISETP.GE.AND.EX P0, PT, R3.reuse, R15.reuse, PT, P0 ;  /* 0x0000000f0300220c */ /* 0x0c0fe40003f06300 */
[----:B------:R-:W-:Y:S02]  /*05f0*/  @P2 ISETP.LT.AND.EX P1, PT, R3, R15, PT, P1 ;  /* 0x0000000f0300220c */ /* 0x000fe40003f21310 */
[----:B------:R-:W-:Y:S02]  /*0600*/  @P2 SEL R20, R4, R21, !P0 ;  /* 0x0000001504142207 */ /* 0x000fe40004000000 */
[----:B------:R-:W-:-:S02]  /*0610*/  @P2 SEL R23, R2, R14, P1 ;  /* 0x0000000e02172207 */ /* 0x000fc40000800000 */
[----:B------:R-:W-:-:S07]  /*0620*/  @P2 SEL R25, R3, R15, P1 ;  /* 0x0000000f03192207 */ /* 0x000fce0000800000 */
.L_x_13:
[----:B------:R-:W-:Y:S05]  /*0630*/  BSYNC.RECONVERGENT B2 ;  /* 0x0000000000027941 */ /* 0x000fea0003800200 */
.L_x_12:
[----:B-----5:R-:W-:Y:S01]  /*0640*/  ISETP.GE.AND P0, PT, R20, R27, PT ;  /* 0x0000001b1400720c */ /* 0x020fe20003f06270 */
[----:B------:R-:W-:Y:S01]  /*0650*/  BSSY.RECONVERGENT B2, `(.L_x_14) ;  /* 0x0000010000027945 */ /* 0x000fe20003800200 */
[----:B------:R-:W-:Y:S02]  /*0660*/  IMAD.MOV.U32 R3, RZ, RZ, R27 ;  /* 0x000000ffff037224 */ /* 0x000fe400078e001b */
[----:B------:R-:W-:Y:S02]  /*0670*/  IMAD.MOV.U32 R19, RZ, RZ, R12 ;  /* 0x000000ffff137224 */ /* 0x000fe400078e000c */
[----:B------:R-:W-:-:S07]  /*0680*/  IMAD.MOV.U32 R21, RZ, RZ, R13 ;  /* 0x000000ffff157224 */ /* 0x000fce00078e000d */
[----:B------:R-:W-:Y:S05]  /*0690*/  @!P0 BRA `(.L_x_15) ;  /* 0x00000000002c8947 */ /* 0x000fea0003800000 */
        /* <DEDUP_REMOVED lines=11> */
.L_x_15:
[----:B------:R-:W-:Y:S05]  /*0750*/  BSYNC.RECONVERGENT B2 ;  /* 0x0000000000027941 */ /* 0x000fea0003800200 */
.L_x_14:
[----:B------:R-:W-:Y:S01]  /*0760*/  ISETP.GE.AND P0, PT, R3, R16, PT ;  /* 0x000000100300720c */ /* 0x000fe20003f06270 */
        /* <DEDUP_REMOVED lines=10> */
[----:B------:R-:W-:Y:S02]  /*0810*/  @P2 ISETP.LT.U32.AND P1, PT, R19, R6, PT ;  /* 0x000000061300220c */ /* 0x000fe40003f21070 */
[CC--:B------:R-:W-:Y:S02]  /*0820*/  @P2 ISETP.GE.AND.EX P0, PT, R21.reuse, R7.reuse, PT, P0 ;  /* 0x000000071500220c */ /* 0x0c0fe40003f06300 */
[----:B------:R-:W-:Y:S02]  /*0830*/  @P2 ISETP.LT.AND.EX P1, PT, R21, R7, PT, P1 ;  /* 0x000000071500220c */ /* 0x000fe40003f21310 */
[----:B------:R-:W-:Y:S02]  /*0840*/  @P2 SEL R12, R3, R16, !P0 ;  /* 0x00000010030c2207 */ /* 0x000fe40004000000 */
[----:B------:R-:W-:-:S02]  /*0850*/  @P2 SEL R13, R19, R6, P1 ;  /* 0x00000006130d2207 */ /* 0x000fc40000800000 */
[----:B------:R-:W-:-:S07]  /*0860*/  @P2 SEL R15, R21, R7, P1 ;  /* 0x00000007150f2207 */ /* 0x000fce0000800000 */
.L_x_17:
[----:B------:R-:W-:Y:S05]  /*0870*/  BSYNC.RECONVERGENT B2 ;  /* 0x0000000000027941 */ /* 0x000fea0003800200 */
.L_x_16:
        /* <DEDUP_REMOVED lines=19> */
.L_x_19:
[----:B------:R-:W-:Y:S05]  /*09b0*/  BSYNC.RECONVERGENT B2 ;  /* 0x0000000000027941 */ /* 0x000fea0003800200 */
.L_x_18:
[----:B------:R-:W-:-:S05]  /*09c0*/  VIADD R5, R5, 0x400 ;  /* 0x0000040005057836 */ /* 0x000fca0000000000 */
[----:B------:R-:W-:-:S13]  /*09d0*/  ISETP.GE.AND P0, PT, R5, UR4, PT ;  /* 0x0000000405007c0c */ /* 0x000fda000bf06270 */
[----:B------:R-:W-:Y:S05]  /*09e0*/  @!P0 BRA `(.L_x_20) ;  /* 0xfffffff800a88947 */ /* 0x000fea000383ffff */
.L_x_6:
[----:B------:R-:W-:Y:S05]  /*09f0*/  BSYNC.RECONVERGENT B1 ;  /* 0x0000000000017941 */ /* 0x000fea0003800200 */
.L_x_5:
[----:B------:R-:W2:Y:S02]  /*0a00*/  LDCU UR6, c[0x0][0x390] ;  /* 0x00007200ff0677ac */ /* 0x000ea40008000800 */
[----:B--2---:R-:W-:-:S09]  /*0a10*/  UISETP.GE.AND UP0, UPT, UR6, 0x100, UPT ;  /* 0x000001000600788c */ /* 0x004fd2000bf06270 */
[----:B------:R-:W-:Y:S05]  /*0a20*/  BRA.U !UP0, `(.L_x_21) ;  /* 0x00000011088c7547 */ /* 0x000fea000b800000 */
[----:B0-----:R-:W0:Y:S01]  /*0a30*/  S2R R8, SR_LANEID ;  /* 0x0000000000087919 */ /* 0x001e220000000000 */
[----:B------:R-:W-:Y:S01]  /*0a40*/  BSSY.RECONVERGENT B1, `(.L_x_22) ;  /* 0x000001b000017945 */ /* 0x000fe20003800200 */
[----:B-1---5:R-:W-:Y:S01]  /*0a50*/  IMAD.MOV.U32 R6, RZ, RZ, R2 ;  /* 0x000000ffff067224 */ /* 0x022fe200078e0002 */
[----:B------:R1:W2:Y:S01]  /*0a60*/  SHFL.DOWN PT, R9, R4, 0x1, 0x1f ;  /* 0x08201f0004097f89 */ /* 0x0002a200000e0000 */
[----:B------:R-:W-:Y:S02]  /*0a70*/  IMAD.MOV.U32 R7, RZ, RZ, R3 ;  /* 0x000000ffff077224 */ /* 0x000fe400078e0003 */
[----:B------:R-:W-:Y:S01]  /*0a80*/  IMAD.MOV.U32 R5, RZ, RZ, R4 ;  /* 0x000000ffff057224 */ /* 0x000fe200078e0004 */
[----:B------:R1:W3:Y:S04]  /*0a90*/  SHFL.DOWN PT, R11, R2, 0x1, 0x1f ;  /* 0x08201f00020b7f89 */ /* 0x0002e800000e0000 */
[----:B------:R1:W4:Y:S01]  /*0aa0*/  SHFL.DOWN PT, R13, R3, 0x1, 0x1f ;  /* 0x08201f00030d7f89 */ /* 0x00032200000e0000 */
[----:B0-----:R-:W-:-:S02]  /*0ab0*/  ISETP.GT.AND P0, PT, R8, 0x1e, PT ;  /* 0x0000001e0800780c */ /* 0x001fc40003f04270 */
[C---:B------:R-:W-:Y:S02]  /*0ac0*/  ISETP.GT.AND P1, PT, R8.reuse, 0x1d, PT ;  /* 0x0000001d0800780c */ /* 0x040fe40003f24270 */
[----:B------:R-:W-:-:S09]  /*0ad0*/  ISETP.GT.AND P3, PT, R8, 0x1b, PT ;  /* 0x0000001b0800780c */ /* 0x000fd20003f64270 */
[----:B-1234-:R-:W-:Y:S05]  /*0ae0*/  @P0 BRA `(.L_x_23) ;  /* 0x0000000000400947 */ /* 0x01efea0003800000 */
[----:B------:R-:W-:Y:S01]  /*0af0*/  ISETP.GE.AND P0, PT, R4, R9, PT ;  /* 0x000000090400720c */ /* 0x000fe20003f06270 */
[----:B------:R-:W-:Y:S02]  /*0b00*/  IMAD.MOV.U32 R6, RZ, RZ, R11 ;  /* 0x000000ffff067224 */ /* 0x000fe400078e000b */
[----:B------:R-:W-:Y:S02]  /*0b10*/  IMAD.MOV.U32 R7, RZ, RZ, R13 ;  /* 0x000000ffff077224 */ /* 0x000fe400078e000d */
[----:B------:R-:W-:-:S08]  /*0b20*/  IMAD.MOV.U32 R5, RZ, RZ, R9 ;  /* 0x000000ffff057224 */ /* 0x000fd000078e0009 */
        /* <DEDUP_REMOVED lines=12> */
.L_x_23:
[----:B------:R-:W-:Y:S05]  /*0bf0*/  BSYNC.RECONVERGENT B1 ;  /* 0x0000000000017941 */ /* 0x000fea0003800200 */
.L_x_22:
[----:B------:R0:W1:Y:S01]  /*0c00*/  SHFL.DOWN PT, R10, R5, 0x2, 0x1f ;  /* 0x08401f00050a7f89 */ /* 0x00006200000e0000 */
[----:B------:R-:W-:Y:S01]  /*0c10*/  BSSY.RECONVERGENT B1, `(.L_x_24) ;  /* 0x000001a000017945 */ /* 0x000fe20003800200 */
[C---:B------:R-:W-:Y:S01]  /*0c20*/  ISETP.GT.AND P5, PT, R8.reuse, 0x17, PT ;  /* 0x000000170800780c */ /* 0x040fe20003fa4270 */
[----:B------:R-:W-:Y:S01]  /*0c30*/  IMAD.MOV.U32 R4, RZ, RZ, R6 ;  /* 0x000000ffff047224 */ /* 0x000fe200078e0006 */
[----:B------:R0:W2:Y:S01]  /*0c40*/  SHFL.DOWN PT, R3, R6, 0x2, 0x1f ;  /* 0x08401f0006037f89 */ /* 0x0000a200000e0000 */
[C---:B------:R-:W-:Y:S01]  /*0c50*/  ISETP.GT.AND P4, PT, R8.reuse, 0xf, PT ;  /* 0x0000000f0800780c */ /* 0x040fe20003f84270 */
[----:B------:R-:W-:Y:S01]  /*0c60*/  IMAD.MOV.U32 R2, RZ, RZ, R5 ;  /* 0x000000ffff027224 */ /* 0x000fe200078e0005 */
[----:B------:R-:W-:Y:S01]  /*0c70*/  ISETP.NE.AND P2, PT, R8, RZ, PT ;  /* 0x000000ff0800720c */ /* 0x000fe20003f45270 */
[----:B------:R0:W3:Y:S01]  /*0c80*/  SHFL.DOWN PT, R12, R7, 0x2, 0x1f ;  /* 0x08401f00070c7f89 */ /* 0x0000e200000e0000 */
[----:B------:R-:W-:Y:S01]  /*0c90*/  IMAD.MOV.U32 R8, RZ, RZ, R7 ;  /* 0x000000ffff087224 */ /* 0x000fe200078e0007 */
[----:B------:R-:W-:Y:S10]  /*0ca0*/  @P1 BRA `(.L_x_25) ;  /* 0x0000000000401947 */ /* 0x000ff40003800000 */
[----:B-1----:R-:W-:Y:S01]  /*0cb0*/  ISETP.GE.AND P0, PT, R5, R10, PT ;  /* 0x0000000a0500720c */ /* 0x002fe20003f06270 */
[----:B--2---:R-:W-:Y:S02]  /*0cc0*/  IMAD.MOV.U32 R4, RZ, RZ, R3 ;  /* 0x000000ffff047224 */ /* 0x004fe400078e0003 */
[----:B---3--:R-:W-:Y:S02]  /*0cd0*/  IMAD.MOV.U32 R8, RZ, RZ, R12 ;  /* 0x000000ffff087224 */ /* 0x008fe400078e000c */
[----:B------:R-:W-:-:S08]  /*0ce0*/  IMAD.MOV.U32 R2, RZ, RZ, R10 ;  /* 0x000000ffff027224 */ /* 0x000fd000078e000a */
[----:B------:R-:W-:Y:S05]  /*0cf0*/  @!P0 BRA `(.L_x_25) ;  /* 0x00000000002c8947 */ /* 0x000fea0003800000 */
[----:B------:R-:W-:Y:S01]  /*0d00*/  ISETP.GE.AND P6, PT, R10, R5, PT ;  /* 0x000000050a00720c */ /* 0x000fe20003fc6270 */
[----:B------:R-:W-:Y:S02]  /*0d10*/  IMAD.MOV.U32 R4, RZ, RZ, R6 ;  /* 0x000000ffff047224 */ /* 0x000fe400078e0006 */
[----:B------:R-:W-:Y:S02]  /*0d20*/  IMAD.MOV.U32 R8, RZ, RZ, R7 ;  /* 0x000000ffff087224 */ /* 0x000fe400078e0007 */
[----:B------:R-:W-:-:S08]  /*0d30*/  IMAD.MOV.U32 R2, RZ, RZ, R5 ;  /* 0x000000ffff027224 */ /* 0x000fd000078e0005 */
[CC--:B------:R-:W-:Y:S02]  /*0d40*/  @P6 ISETP.GE.U32.AND P1, PT, R6.reuse, R3.reuse, PT ;  /* 0x000000030600620c */ /* 0x0c0fe40003f26070 */
[CC--:B------:R-:W-:Y:S02]  /*0d50*/  @P6 ISETP.LT.U32.AND P0, PT, R6.reuse, R3.reuse, PT ;  /* 0x000000030600620c */ /* 0x0c0fe40003f01070 */
[CC--:B------:R-:W-:Y:S02]  /*0d60*/  @P6 ISETP.GE.AND.EX P1, PT, R7.reuse, R12.reuse, PT, P1 ;  /* 0x0000000c0700620c */ /* 0x0c0fe40003f26310 */
[----:B------:R-:W-:Y:S02]  /*0d70*/  @P6 ISETP.LT.AND.EX P0, PT, R7, R12, PT, P0 ;  /* 0x0000000c0700620c */ /* 0x000fe40003f01300 */
[----:B------:R-:W-:Y:S02]  /*0d80*/  @P6 SEL R2, R5, R10, !P1 ;  /* 0x0000000a05026207 */ /* 0x000fe40004800000 */
[----:B------:R-:W-:-:S02]  /*0d90*/  @P6 SEL R4, R6, R3, P0 ;  /* 0x0000000306046207 */ /* 0x000fc40000000000 */
[----:B------:R-:W-:-:S07]  /*0da0*/  @P6 SEL R8, R7, R12, P0 ;  /* 0x0000000c07086207 */ /* 0x000fce0000000000 */
.L_x_25:
[----:B------:R-:W-:Y:S05]  /*0db0*/  BSYNC.RECONVERGENT B1 ;  /* 0x0000000000017941 */ /* 0x000fea0003800200 */
.L_x_24:
[----:B0-----:R0:W4:Y:S01]  /*0dc0*/  SHFL.DOWN PT, R5, R2, 0x4, 0x1f ;  /* 0x08801f0002057f89 */ /* 0x00112200000e0000 */
[----:B------:R-:W-:Y:S01]  /*0dd0*/  BSSY.RECONVERGENT B1, `(.L_x_26) ;  /* 0x0000017000017945 */ /* 0x000fe20003800200 */
[----:B------:R-:W-:Y:S02]  /*0de0*/  IMAD.MOV.U32 R6, RZ, RZ, R4 ;  /* 0x000000ffff067224 */ /* 0x000fe400078e0004 */
[----:B------:R0:W0:Y:S01]  /*0df0*/  SHFL.DOWN PT, R9, R4, 0x4, 0x1f ;  /* 0x08801f0004097f89 */ /* 0x00002200000e0000 */
[----:B------:R-:W-:Y:S02]  /*0e00*/  IMAD.MOV.U32 R7, RZ, RZ, R8 ;  /* 0x000000ffff077224 */ /* 0x000fe400078e0008 */
[----:B--2---:R-:W-:Y:S01]  /*0e10*/  IMAD.MOV.U32 R3, RZ, RZ, R2 ;  /* 0x000000ffff037224 */ /* 0x004fe200078e0002 */
[----:B------:R2:W0:Y:S01]  /*0e20*/  SHFL.DOWN PT, R11, R8, 0x4, 0x1f ;  /* 0x08801f00080b7f89 */ /* 0x00042200000e0000 */
[----:B------:R-:W-:Y:S05]  /*0e30*/  @P3 BRA `(.L_x_27) ;  /* 0x0000000000403947 */ /* 0x000fea0003800000 */
[----:B----4-:R-:W-:Y:S01]  /*0e40*/  ISETP.GE.AND P0, PT, R2, R5, PT ;  /* 0x000000050200720c */ /* 0x010fe20003f06270 */
[----:B0-----:R-:W-:Y:S02]  /*0e50*/  IMAD.MOV.U32 R6, RZ, RZ, R9 ;  /* 0x000000ffff067224 */ /* 0x001fe400078e0009 */
        /* <DEDUP_REMOVED lines=14> */
.L_x_27:
[----:B------:R-:W-:Y:S05]  /*0f40*/  BSYNC.RECONVERGENT B1 ;  /* 0x0000000000017941 */ /* 0x000fea0003800200 */
.L_x_26:
[----:B--2---:R2:W2:Y:S01]  /*0f50*/  SHFL.DOWN PT, R8, R3, 0x8, 0x1f ;  /* 0x09001f0003087f89 */ /* 0x0044a200000e0000 */
[----:B------:R-:W-:Y:S01]  /*0f60*/  BSSY.RECONVERGENT B1, `(.L_x_28) ;  /* 0x0000017000017945 */ /* 0x000fe20003800200 */
[----:B0-----:R-:W-:Y:S02]  /*0f70*/  IMAD.MOV.U32 R4, RZ, RZ, R6 ;  /* 0x000000ffff047224 */ /* 0x001fe400078e0006 */
[----:B------:R0:W0:Y:S01]  /*0f80*/  SHFL.DOWN PT, R9, R6, 0x8, 0x1f ;  /* 0x09001f0006097f89 */ /* 0x00002200000e0000 */
[----:B----4-:R-:W-:Y:S02]  /*0f90*/  IMAD.MOV.U32 R5, RZ, RZ, R7 ;  /* 0x000000ffff057224 */ /* 0x010fe400078e0007 */
[----:B------:R-:W-:Y:S01]  /*0fa0*/  IMAD.MOV.U32 R2, RZ, RZ, R3 ;  /* 0x000000ffff027224 */ /* 0x000fe200078e0003 */
[----:B-1----:R1:W4:Y:S01]  /*0fb0*/  SHFL.DOWN PT, R10, R7, 0x8, 0x1f ;  /* 0x09001f00070a7f89 */ /* 0x00232200000e0000 */
[----:B------:R-:W-:Y:S05]  /*0fc0*/  @P5 BRA `(.L_x_29) ;  /* 0x0000000000405947 */ /* 0x000fea0003800000 */
[----:B--2---:R-:W-:Y:S01]  /*0fd0*/  ISETP.GE.AND P0, PT, R3, R8, PT ;  /* 0x000000080300720c */ /* 0x004fe20003f06270 */
[----:B0-----:R-:W-:Y:S02]  /*0fe0*/  IMAD.MOV.U32 R4, RZ, RZ, R9 ;  /* 0x000000ffff047224 */ /* 0x001fe400078e0009 */
[----:B----4-:R-:W-:Y:S02]  /*0ff0*/  IMAD.MOV.U32 R5, RZ, RZ, R10 ;  /* 0x000000ffff057224 */ /* 0x010fe400078e000a */
        /* <DEDUP_REMOVED lines=13> */
.L_x_29:
[----:B------:R-:W-:Y:S05]  /*10d0*/  BSYNC.RECONVERGENT B1 ;  /* 0x0000000000017941 */ /* 0x000fea0003800200 */
.L_x_28:
[----:B--2---:R2:W2:Y:S01]  /*10e0*/  SHFL.DOWN PT, R3, R2, 0x10, 0x1f ;  /* 0x0a001f0002037f89 */ /* 0x0044a200000e0000 */
[----:B------:R-:W-:Y:S01]  /*10f0*/  BSSY.RECONVERGENT B1, `(.L_x_30) ;  /* 0x0000017000017945 */ /* 0x000fe20003800200 */
[----:B-1----:R-:W-:Y:S02]  /*1100*/  IMAD.MOV.U32 R7, RZ, RZ, R4 ;  /* 0x000000ffff077224 */ /* 0x002fe400078e0004 */
[----:B0-----:R0:W1:Y:S01]  /*1110*/  SHFL.DOWN PT, R9, R4, 0x10, 0x1f ;  /* 0x0a001f0004097f89 */ /* 0x00106200000e0000 */
[----:B------:R-:W-:Y:S02]  /*1120*/  IMAD.MOV.U32 R6, RZ, RZ, R5 ;  /* 0x000000ffff067224 */ /* 0x000fe400078e0005 */
[----:B------:R-:W-:Y:S01]  /*1130*/  IMAD.MOV.U32 R8, RZ, RZ, R2 ;  /* 0x000000ffff087224 */ /* 0x000fe200078e0002 */
[----:B----4-:R0:W4:Y:S01]  /*1140*/  SHFL.DOWN PT, R10, R5, 0x10, 0x1f ;  /* 0x0a001f00050a7f89 */ /* 0x01012200000e0000 */
[----:B------:R-:W-:Y:S05]  /*1150*/  @P4 BRA `(.L_x_31) ;  /* 0x0000000000404947 */ /* 0x000fea0003800000 */
[----:B--2---:R-:W-:Y:S01]  /*1160*/  ISETP.GE.AND P0, PT, R2, R3, PT ;  /* 0x000000030200720c */ /* 0x004fe20003f06270 */
[----:B-1----:R-:W-:Y:S02]  /*1170*/  IMAD.MOV.U32 R7, RZ, RZ, R9 ;  /* 0x000000ffff077224 */ /* 0x002fe400078e0009 */
        /* <DEDUP_REMOVED lines=14> */
.L_x_31:
[----:B------:R-:W-:Y:S05]  /*1260*/  BSYNC.RECONVERGENT B1 ;  /* 0x0000000000017941 */ /* 0x000fea0003800200 */
.L_x_30:
[----:B------:R-:W-:Y:S04]  /*1270*/  BSSY.RECONVERGENT B1, `(.L_x_32) ;  /* 0x000000c000017945 */ /* 0x000fe80003800200 */
[----:B------:R-:W-:Y:S05]  /*1280*/  @P2 BRA `(.L_x_33) ;  /* 0x0000000000282947 */ /* 0x000fea0003800000 */
[----:B0-----:R-:W0:Y:S01]  /*1290*/  S2R R4, SR_CgaCtaId ;  /* 0x0000000000047919 */ /* 0x001e220000008800 */
[----:B--2---:R-:W-:Y:S02]  /*12a0*/  MOV R3, 0x400 ;  /* 0x0000040000037802 */ /* 0x004fe40000000f00 */
[----:B------:R-:W-:-:S04]  /*12b0*/  SHF.R.U32.HI R2, RZ, 0x1, R0 ;  /* 0x00000001ff027819 */ /* 0x000fc80000011600 */
[----:B------:R-:W-:Y:S02]  /*12c0*/  LOP3.LUT R2, R2, 0x1f0, RZ, 0xc0, !PT ;  /* 0x000001f002027812 */ /* 0x000fe400078ec0ff */
[----:B0-----:R-:W-:-:S05]  /*12d0*/  LEA R3, R4, R3, 0x18 ;  /* 0x0000000304037211 */ /* 0x001fca00078ec0ff */
[----:B------:R-:W-:Y:S02]  /*12e0*/  IMAD.IADD R5, R2, 0x1, R3 ;  /* 0x0000000102057824 */ /* 0x000fe400078e0203 */
[----:B------:R-:W-:Y:S02]  /*12f0*/  IMAD.MOV.U32 R2, RZ, RZ, R7 ;  /* 0x000000ffff027224 */ /* 0x000fe400078e0007 */
[----:B------:R-:W-:Y:S01]  /*1300*/  IMAD.MOV.U32 R3, RZ, RZ, R6 ;  /* 0x000000ffff037224 */ /* 0x000fe200078e0006 */
[----:B------:R0:W-:Y:S04]  /*1310*/  STS [R5+0x8], R8 ;  /* 0x0000080805007388 */ /* 0x0001e80000000800 */
[----:B------:R0:W-:Y:S02]  /*1320*/  STS.64 [R5+0x10], R2 ;  /* 0x0000100205007388 */ /* 0x0001e40000000a00 */
.L_x_33:
[----:B------:R-:W-:Y:S05]  /*1330*/  BSYNC.RECONVERGENT B1 ;  /* 0x0000000000017941 */ /* 0x000fea0003800200 */
.L_x_32:
[----:B------:R-:W-:Y:S01]  /*1340*/  BAR.SYNC.DEFER_BLOCKING 0x0 ;  /* 0x0000000000007b1d */ /* 0x000fe20000010000 */
[----:B------:R-:W-:-:S13]  /*1350*/  ISETP.NE.AND P1, PT, R0, RZ, PT ;  /* 0x000000ff0000720c */ /* 0x000fda0003f25270 */
[----:B------:R-:W-:Y:S05]  /*1360*/  @P1 BRA `(.L_x_34) ;  /* 0x0000004800341947 */ /* 0x000fea0003800000 */
[----:B0-2---:R-:W0:Y:S01]  /*1370*/  S2R R3, SR_CgaCtaId ;  /* 0x0000000000037919 */ /* 0x005e220000008800 */
[----:B------:R-:W-:Y:S01]  /*1380*/  MOV R0, 0x400 ;  /* 0x0000040000007802 */ /* 0x000fe20000000f00 */
[----:B------:R-:W-:Y:S03]  /*1390*/  BSSY.RECONVERGENT B1, `(.L_x_35) ;  /* 0x0000016000017945 */ /* 0x000fe60003800200 */
[----:B0-----:R-:W-:-:S05]  /*13a0*/  LEA R24, R3, R0, 0x18 ;  /* 0x0000000003187211 */ /* 0x001fca00078ec0ff */
[----:B------:R-:W0:Y:S04]  /*13b0*/  LDS R5, [R24+0x18] ;  /* 0x0000180018057984 */ /* 0x000e280000000800 */
[----:B------:R2:W1:Y:S04]  /*13c0*/  LDS.64 R2, [R24+0x20] ;  /* 0x0000200018027984 */ /* 0x0004680000000a00 */
[----:B------:R2:W1:Y:S04]  /*13d0*/  LDS R21, [R24+0x28] ;  /* 0x0000280018157984 */ /* 0x0004680000000800 */
[----:B------:R2:W1:Y:S01]  /*13e0*/  LDS R18, [R24+0x38] ;  /* 0x0000380018127984 */ /* 0x0004620000000800 */
[----:B0-----:R-:W-:Y:S01]  /*13f0*/  ISETP.GE.AND P0, PT, R8, R5, PT ;  /* 0x000000050800720c */ /* 0x001fe20003f06270 */
[----:B------:R-:W-:-:S12]  /*1400*/  IMAD.MOV.U32 R20, RZ, RZ, R5 ;  /* 0x000000ffff147224 */ /* 0x000fd800078e0005 */
[----:B-12---:R-:W-:Y:S05]  /*1410*/  @!P0 BRA `(.L_x_36) ;  /* 0x0000000000348947 */ /* 0x006fea0003800000 */
[----:B------:R-:W-:Y:S01]  /*1420*/  ISETP.GE.AND P3, PT, R5, R8, PT ;  /* 0x000000080500720c */ /* 0x000fe20003f66270 */
[----:B------:R-:W-:-:S12]  /*1430*/  IMAD.MOV.U32 R20, RZ, RZ, R8 ;  /* 0x000000ffff147224 */ /* 0x000fd800078e0008 */
[CC--:B------:R-:W-:Y:S02]  /*1440*/  @P3 ISETP.GE.U32.AND P0, PT, R7.reuse, R2.reuse, PT ;  /* 0x000000020700320c */ /* 0x0c0fe40003f06070 */
[CC--:B------:R-:W-:Y:S02]  /*1450*/  @P3 ISETP.LT.U32.AND P2, PT, R7.reuse, R2.reuse, PT ;  /* 0x000000020700320c */ /* 0x0c0fe40003f41070 */
[CC--:B------:R-:W-:Y:S02]  /*1460*/  @P3 ISETP.GE.AND.EX P0, PT, R6.reuse, R3.reuse, PT, P0 ;  /* 0x000000030600320c */ /* 0x0c0fe40003f06300 */
[----:B------:R-:W-:Y:S02]  /*1470*/  @P3 ISETP.LT.AND.EX P2, PT, R6, R3, PT, P2 ;  /* 0x000000030600320c */ /* 0x000fe40003f41320 */
[----:B------:R-:W-:Y:S02]  /*1480*/  @P3 SEL R20, R8, R5, !P0 ;  /* 0x0000000508143207 */ /* 0x000fe40004000000 */
[----:B------:R-:W-:Y:S01]  /*1490*/  @P3 SEL R0, R7, R2, P2 ;  /* 0x0000000207003207 */ /* 0x000fe20001000000 */
[----:B------:R-:W-:Y:S01]  /*14a0*/  IMAD.MOV.U32 R2, RZ, RZ, R7 ;  /* 0x000000ffff027224 */ /* 0x000fe200078e0007 */
[----:B------:R-:W-:Y:S01]  /*14b0*/  @P3 SEL R5, R6, R3, P2 ;  /* 0x0000000306053207 */ /* 0x000fe20001000000 */
[----:B------:R-:W-:-:S02]  /*14c0*/  IMAD.MOV.U32 R3, RZ, RZ, R6 ;  /* 0x000000ffff037224 */ /* 0x000fc400078e0006 */
[----:B------:R-:W-:Y:S02]  /*14d0*/  @P3 IMAD.MOV.U32 R2, RZ, RZ, R0 ;  /* 0x000000ffff023224 */ /* 0x000fe400078e0000 */
[----:B------:R-:W-:-:S07]  /*14e0*/  @P3 IMAD.MOV.U32 R3, RZ, RZ, R5 ;  /* 0x000000ffff033224 */ /* 0x000fce00078e0005 */
.L_x_36:
[----:B------:R-:W-:Y:S05]  /*14f0*/  BSYNC.RECONVERGENT B1 ;  /* 0x0000000000017941 */ /* 0x000fea0003800200 */
.L_x_35:
[----:B------:R-:W0:Y:S01]  /*1500*/  LDS.64 R14, [R24+0x30] ;  /* 0x00003000180e7984 */ /* 0x000e220000000a00 */
[----:B------:R-:W-:Y:S01]  /*1510*/  ISETP.GE.AND P0, PT, R20, R21, PT ;  /* 0x000000151400720c */ /* 0x000fe20003f06270 */
[----:B------:R-:W-:Y:S01]  /*1520*/  BSSY.RECONVERGENT B1, `(.L_x_37) ;  /* 0x0000019000017945 */ /* 0x000fe20003800200 */
[----:B------:R-:W-:Y:S01]  /*1530*/  IMAD.MOV.U32 R23, RZ, RZ, R21 ;  /* 0x000000ffff177224 */ /* 0x000fe200078e0015 */
[----:B------:R1:W2:Y:S04]  /*1540*/  LDS R19, [R24+0x48] ;  /* 0x0000480018137984 */ /* 0x0002a80000000800 */
[----:B------:R1:W1:Y:S04]  /*1550*/  LDS R17, [R24+0x58] ;  /* 0x0000580018117984 */ /* 0x0002680000000800 */
[----:B------:R0:W1:Y:S04]  /*1560*/  LDS R16, [R24+0x68] ;  /* 0x0000680018107984 */ /* 0x0000680000000800 */
[----:B------:R0:W1:Y:S04]  /*1570*/  LDS R0, [R24+0x78] ;  /* 0x0000780018007984 */ /* 0x0000680000000800 */
[----:B---3--:R3:W1:Y:S04]  /*1580*/  LDS.64 R12, [R24+0x40] ;  /* 0x00004000180c7984 */ /* 0x0086680000000a00 */
[----:B----4-:R3:W4:Y:S04]  /*1590*/  LDS.64 R10, [R24+0x50] ;  /* 0x00005000180a7984 */ /* 0x0107280000000a00 */
[----:B------:R3:W1:Y:S04]  /*15a0*/  LDS.64 R8, [R24+0x60] ;  /* 0x0000600018087984 */ /* 0x0006680000000a00 */
[----:B------:R3:W1:Y:S04]  /*15b0*/  LDS.64 R6, [R24+0x70] ;  /* 0x0000700018067984 */ /* 0x0006680000000a00 */
[----:B------:R3:W1:Y:S01]  /*15c0*/  LDS.64 R4, [R24+0x80] ;  /* 0x0000800018047984 */ /* 0x0006620000000a00 */
[----:B0-----:R-:W-:-:S02]  /*15d0*/  IMAD.MOV.U32 R25, RZ, RZ, R14 ;  /* 0x000000ffff197224 */ /* 0x001fc400078e000e */
[----:B------:R-:W-:Y:S01]  /*15e0*/  IMAD.MOV.U32 R22, RZ, RZ, R15 ;  /* 0x000000ffff167224 */ /* 0x000fe200078e000f */
[----:B------:R-:W-:Y:S06]  /*15f0*/  @!P0 BRA `(.L_x_38) ;  /* 0x00000000002c8947 */ /* 0x000fec0003800000 */
        /* <DEDUP_REMOVED lines=11> */
.L_x_38:
[----:B------:R-:W-:Y:S05]  /*16b0*/  BSYNC.RECONVERGENT B1 ;  /* 0x0000000000017941 */ /* 0x000fea0003800200 */
.L_x_37:
[----:B------:R-:W-:Y:S01]  /*16c0*/  ISETP.GE.AND P0, PT, R23, R18, PT ;  /* 0x000000121700720c */ /* 0x000fe20003f06270 */
[----:B------:R-:W-:Y:S01]  /*16d0*/  BSSY.RECONVERGENT B1, `(.L_x_39) ;  /* 0x0000010000017945 */ /* 0x000fe20003800200 */
[----:B------:R-:W-:Y:S02]  /*16e0*/  IMAD.MOV.U32 R2, RZ, RZ, R18 ;  /* 0x000000ffff027224 */ /* 0x000fe400078e0012 */
[----:B-1----:R-:W-:Y:S02]  /*16f0*/  IMAD.MOV.U32 R3, RZ, RZ, R12 ;  /* 0x000000ffff037224 */ /* 0x002fe400078e000c */
        /* <DEDUP_REMOVED lines=13> */
.L_x_40:
[----:B------:R-:W-:Y:S05]  /*17d0*/  BSYNC.RECONVERGENT B1 ;  /* 0x0000000000017941 */ /* 0x000fea0003800200 */
.L_x_39:
[----:B--2---:R-:W-:Y:S01]  /*17e0*/  ISETP.GE.AND P0, PT, R2, R19, PT ;  /* 0x000000130200720c */ /* 0x004fe20003f06270 */
[----:B------:R-:W-:Y:S01]  /*17f0*/  BSSY.RECONVERGENT B1, `(.L_x_41) ;  /* 0x0000010000017945 */ /* 0x000fe20003800200 */
[----:B------:R-:W-:Y:S02]  /*1800*/  IMAD.MOV.U32 R12, RZ, RZ, R19 ;  /* 0x000000ffff0c7224 */ /* 0x000fe400078e0013 */
[----:B----4-:R-:W-:Y:S02]  /*1810*/  IMAD.MOV.U32 R15, RZ, RZ, R10 ;  /* 0x000000ffff0f7224 */ /* 0x010fe400078e000a */
[----:B------:R-:W-:-:S07]  /*1820*/  IMAD.MOV.U32 R14, RZ, RZ, R11 ;  /* 0x000000ffff0e7224 */ /* 0x000fce00078e000b */
        /* <DEDUP_REMOVED lines=12> */
.L_x_42:
[----:B------:R-:W-:Y:S05]  /*18f0*/  BSYNC.RECONVERGENT B1 ;  /* 0x0000000000017941 */ /* 0x000fea0003800200 */
.L_x_41:
        /* <DEDUP_REMOVED lines=17> */
.L_x_44:
[----:B------:R-:W-:Y:S05]  /*1a10*/  BSYNC.RECONVERGENT B1 ;  /* 0x0000000000017941 */ /* 0x000fea0003800200 */
.L_x_43:
        /* <DEDUP_REMOVED lines=17> */
.L_x_46:
[----:B------:R-:W-:Y:S05]  /*1b30*/  BSYNC.RECONVERGENT B1 ;  /* 0x0000000000017941 */ /* 0x000fea0003800200 */
.L_x_45:
        /* <DEDUP_REMOVED lines=9> */
[----:B------:R-:W-:Y:S05]  /*1bd0*/  @!P0 BRA `(.L_x_34) ;  /* 0x0000004000188947 */ /* 0x000fea0003800000 */
[CC--:B------:R-:W-:Y:S02]  /*1be0*/  ISETP.GE.U32.AND P0, PT, R11.reuse, R4.reuse, PT ;  /* 0x000000040b00720c */ /* 0x0c0fe40003f06070 */
[----:B------:R-:W-:Y:S02]  /*1bf0*/  ISETP.LT.U32.AND P2, PT, R11, R4, PT ;  /* 0x000000040b00720c */ /* 0x000fe40003f41070 */
[CC--:B------:R-:W-:Y:S02]  /*1c00*/  ISETP.GE.AND.EX P0, PT, R2.reuse, R5.reuse, PT, P0 ;  /* 0x000000050200720c */ /* 0x0c0fe40003f06300 */
[----:B------:R-:W-:Y:S02]  /*1c10*/  ISETP.LT.AND.EX P2, PT, R2, R5, PT, P2 ;  /* 0x000000050200720c */ /* 0x000fe40003f41320 */
[----:B------:R-:W-:Y:S02]  /*1c20*/  SEL R8, R9, R0, !P0 ;  /* 0x0000000009087207 */ /* 0x000fe40004000000 */
[----:B------:R-:W-:-:S02]  /*1c30*/  SEL R7, R11, R4, P2 ;  /* 0x000000040b077207 */ /* 0x000fc40001000000 */
[----:B------:R-:W-:Y:S01]  /*1c40*/  SEL R6, R2, R5, P2 ;  /* 0x0000000502067207 */ /* 0x000fe20001000000 */
[----:B------:R-:W-:Y:S06]  /*1c50*/  BRA `(.L_x_34) ;  /* 0x0000003c00f87947 */ /* 0x000fec0003800000 */
.L_x_21:
[----:B------:R-:W2:Y:S01]  /*1c60*/  S2R R12, SR_LANEID ;  /* 0x00000000000c7919 */ /* 0x000ea20000000000 */
[----:B------:R-:W-:Y:S01]  /*1c70*/  LOP3.LUT R5, R0, 0x3e0, RZ, 0xc0, !PT ;  /* 0x000003e000057812 */ /* 0x000fe200078ec0ff */
[----:B------:R-:W-:Y:S01]  /*1c80*/  BSSY.RECONVERGENT B1, `(.L_x_47) ;  /* 0x0000026000017945 */ /* 0x000fe20003800200 */
[----:B-----5:R-:W-:Y:S02]  /*1c90*/  IMAD.MOV.U32 R14, RZ, RZ, R2 ;  /* 0x000000ffff0e7224 */ /* 0x020fe400078e0002 */
[----:B------:R-:W-:Y:S02]  /*1ca0*/  IMAD.MOV.U32 R16, RZ, RZ, R3 ;  /* 0x000000ffff107224 */ /* 0x000fe400078e0003 */
[----:B-1----:R-:W-:Y:S01]  /*1cb0*/  VIADD R6, R5, 0x20 ;  /* 0x0000002005067836 */ /* 0x002fe20000000000 */
[----:B------:R-:W-:-:S04]  /*1cc0*/  LOP3.LUT R5, RZ, R5, RZ, 0x33, !PT ;  /* 0x00000005ff057212 */ /* 0x000fc800078e33ff */
[----:B------:R-:W-:Y:S01]  /*1cd0*/  ISETP.GT.AND P0, PT, R6, UR6, PT ;  /* 0x0000000606007c0c */ /* 0x000fe2000bf04270 */
[----:B------:R-:W-:-:S05]  /*1ce0*/  VIADD R5, R5, UR6 ;  /* 0x0000000605057c36 */ /* 0x000fca0008000000 */
[----:B------:R-:W-:-:S05]  /*1cf0*/  SEL R5, R5, 0x1f, P0 ;  /* 0x0000001f05057807 */ /* 0x000fca0000000000 */
[----:B------:R1:W3:Y:S04]  /*1d00*/  SHFL.DOWN PT, R7, R4, 0x1, R5 ;  /* 0x0820000004077989 */ /* 0x0002e800000e0005 */
[----:B0-----:R1:W0:Y:S04]  /*1d10*/  SHFL.DOWN PT, R9, R2, 0x1, R5 ;  /* 0x0820000002097989 */ /* 0x00122800000e0005 */
[----:B------:R1:W4:Y:S01]  /*1d20*/  SHFL.DOWN PT, R11, R3, 0x1, R5 ;  /* 0x08200000030b7989 */ /* 0x00032200000e0005 */
[C---:B--2---:R-:W-:Y:S01]  /*1d30*/  ISETP.GE.AND P0, PT, R12.reuse, R5, PT ;  /* 0x000000050c00720c */ /* 0x044fe20003f06270 */
[C---:B------:R-:W-:Y:S01]  /*1d40*/  VIADD R6, R12.reuse, 0x2 ;  /* 0x000000020c067836 */ /* 0x040fe20000000000 */
[C---:B------:R-:W-:Y:S01]  /*1d50*/  ISETP.NE.AND P3, PT, R12.reuse, RZ, PT ;  /* 0x000000ff0c00720c */ /* 0x040fe20003f65270 */
[----:B------:R-:W-:-:S02]  /*1d60*/  VIADD R8, R12, 0x4 ;  /* 0x000000040c087836 */ /* 0x000fc40000000000 */
[----:B------:R-:W-:Y:S01]  /*1d70*/  VIADD R10, R12, 0x8 ;  /* 0x000000080c0a7836 */ /* 0x000fe20000000000 */
[-C--:B------:R-:W-:Y:S01]  /*1d80*/  ISETP.GT.AND P6, PT, R6, R5.reuse, PT ;  /* 0x000000050600720c */ /* 0x080fe20003fc4270 */
[----:B------:R-:W-:Y:S01]  /*1d90*/  IMAD.MOV.U32 R6, RZ, RZ, R4 ;  /* 0x000000ffff067224 */ /* 0x000fe200078e0004 */
[-C--:B------:R-:W-:Y:S01]  /*1da0*/  ISETP.GT.AND P4, PT, R8, R5.reuse, PT ;  /* 0x000000050800720c */ /* 0x080fe20003f84270 */
[----:B------:R-:W-:Y:S01]  /*1db0*/  VIADD R8, R12, 0x10 ;  /* 0x000000100c087836 */ /* 0x000fe20000000000 */
[----:B------:R-:W-:-:S03]  /*1dc0*/  ISETP.GT.AND P2, PT, R10, R5, PT ;  /* 0x000000050a00720c */ /* 0x000fc60003f44270 */
[----:B-1----:R-:W-:Y:S10]  /*1dd0*/  @P0 BRA `(.L_x_48) ;  /* 0x0000000000400947 */ /* 0x002ff40003800000 */
[----:B---3--:R-:W-:Y:S01]  /*1de0*/  ISETP.GE.AND P0, PT, R4, R7, PT ;  /* 0x000000070400720c */ /* 0x008fe20003f06270 */
        /* <DEDUP_REMOVED lines=15> */
.L_x_48:
[----:B------:R-:W-:Y:S05]  /*1ee0*/  BSYNC.RECONVERGENT B1 ;  /* 0x0000000000017941 */ /* 0x000fea0003800200 */
.L_x_47:
[----:B------:R1:W2:Y:S01]  /*1ef0*/  SHFL.DOWN PT, R3, R6, 0x2, R5 ;  /* 0x0840000006037989 */ /* 0x0002a200000e0005 */
[----:B------:R-:W-:Y:S01]  /*1f00*/  BSSY.RECONVERGENT B1, `(.L_x_49) ;  /* 0x0000018000017945 */ /* 0x000fe20003800200 */
[----:B------:R-:W-:Y:S01]  /*1f10*/  ISETP.GT.AND P5, PT, R8, R5, PT ;  /* 0x000000050800720c */ /* 0x000fe20003fa4270 */
[----:B------:R-:W-:Y:S01]  /*1f20*/  IMAD.MOV.U32 R10, RZ, RZ, R14 ;  /* 0x000000ffff0a7224 */ /* 0x000fe200078e000e */
[----:B---3--:R1:W3:Y:S01]  /*1f30*/  SHFL.DOWN PT, R7, R14, 0x2, R5 ;  /* 0x084000000e077989 */ /* 0x0082e200000e0005 */
[----:B------:R-:W-:Y:S02]  /*1f40*/  IMAD.MOV.U32 R12, RZ, RZ, R16 ;  /* 0x000000ffff0c7224 */ /* 0x000fe400078e0010 */
[----:B------:R-:W-:Y:S01]  /*1f50*/  IMAD.MOV.U32 R2, RZ, RZ, R6 ;  /* 0x000000ffff027224 */ /* 0x000fe200078e0006 */
[----:B0-----:R1:W0:Y:S01]  /*1f60*/  SHFL.DOWN PT, R9, R16, 0x2, R5 ;  /* 0x0840000010097989 */ /* 0x00122200000e0005 */
[----:B------:R-:W-:Y:S06]  /*1f70*/  @P6 BRA `(.L_x_50) ;  /* 0x0000000000406947 */ /* 0x000fec0003800000 */
[----:B--2---:R-:W-:Y:S01]  /*1f80*/  ISETP.GE.AND P0, PT, R6, R3, PT ;  /* 0x000000030600720c */ /* 0x004fe20003f06270 */
[----:B---3--:R-:W-:Y:S02]  /*1f90*/  IMAD.MOV.U32 R10, RZ, RZ, R7 ;  /* 0x000000ffff0a7224 */ /* 0x008fe400078e0007 */
[----:B0-----:R-:W-:Y:S02]  /*1fa0*/  IMAD.MOV.U32 R12, RZ, RZ, R9 ;  /* 0x000000ffff0c7224 */ /* 0x001fe400078e0009 */
        /* <DEDUP_REMOVED lines=13> */
.L_x_50:
[----:B------:R-:W-:Y:S05]  /*2080*/  BSYNC.RECONVERGENT B1 ;  /* 0x0000000000017941 */ /* 0x000fea0003800200 */
.L_x_49:
[----:B--2---:R2:W2:Y:S01]  /*2090*/  SHFL.DOWN PT, R3, R2, 0x4, R5 ;  /* 0x0880000002037989 */ /* 0x0044a200000e0005 */
[----:B------:R-:W-:Y:S01]  /*20a0*/  BSSY.RECONVERGENT B1, `(.L_x_51) ;  /* 0x0000017000017945 */ /* 0x000fe20003800200 */
[----:B------:R-:W-:Y:S02]  /*20b0*/  IMAD.MOV.U32 R4, RZ, RZ, R2 ;  /* 0x000000ffff047224 */ /* 0x000fe400078e0002 */
[----:B---3--:R3:W2:Y:S01]  /*20c0*/  SHFL.DOWN PT, R7, R10, 0x4, R5 ;  /* 0x088000000a077989 */ /* 0x0086a200000e0005 */
[----:B-1----:R-:W-:Y:S02]  /*20d0*/  IMAD.MOV.U32 R6, RZ, RZ, R10 ;  /* 0x000000ffff067224 */ /* 0x002fe400078e000a */
[----:B------:R-:W-:Y:S01]  /*20e0*/  IMAD.MOV.U32 R8, RZ, RZ, R12 ;  /* 0x000000ffff087224 */ /* 0x000fe200078e000c */
[----:B0-----:R3:W0:Y:S01]  /*20f0*/  SHFL.DOWN PT, R9, R12, 0x4, R5 ;  /* 0x088000000c097989 */ /* 0x00162200000e0005 */
[----:B------:R-:W-:Y:S05]  /*2100*/  @P4 BRA `(.L_x_52) ;  /* 0x0000000000404947 */ /* 0x000fea0003800000 */
[----:B--2---:R-:W-:Y:S01]  /*2110*/  ISETP.GE.AND P0, PT, R2, R3, PT ;  /* 0x000000030200720c */ /* 0x004fe20003f06270 */
[----:B------:R-:W-:Y:S02]  /*2120*/  IMAD.MOV.U32 R4, RZ, RZ, R3 ;  /* 0x000000ffff047224 */ /* 0x000fe400078e0003 */
[----:B------:R-:W-:Y:S02]  /*2130*/  IMAD.MOV.U32 R6, RZ, RZ, R7 ;  /* 0x000000ffff067224 */ /* 0x000fe400078e0007 */
[----:B0-----:R-:W-:-:S08]  /*2140*/  IMAD.MOV.U32 R8, RZ, RZ, R9 ;  /* 0x000000ffff087224 */ /* 0x001fd000078e0009 */
        /* <DEDUP_REMOVED lines=12> */
.L_x_52:
[----:B------:R-:W-:Y:S05]  /*2210*/  BSYNC.RECONVERGENT B1 ;  /* 0x0000000000017941 */ /* 0x000fea0003800200 */
.L_x_51:
[----:B--2---:R1:W2:Y:S01]  /*2220*/  SHFL.DOWN PT, R3, R4, 0x8, R5 ;  /* 0x0900000004037989 */ /* 0x0042a200000e0005 */
[----:B------:R-:W-:Y:S01]  /*2230*/  BSSY.RECONVERGENT B1, `(.L_x_53) ;  /* 0x0000017000017945 */ /* 0x000fe20003800200 */
[----:B------:R-:W-:Y:S02]  /*2240*/  IMAD.MOV.U32 R2, RZ, RZ, R4 ;  /* 0x000000ffff027224 */ /* 0x000fe400078e0004 */
[----:B------:R1:W1:Y:S01]  /*2250*/  SHFL.DOWN PT, R7, R6, 0x8, R5 ;  /* 0x0900000006077989 */ /* 0x00026200000e0005 */
[----:B---3--:R-:W-:Y:S02]  /*2260*/  IMAD.MOV.U32 R10, RZ, RZ, R6 ;  /* 0x000000ffff0a7224 */ /* 0x008fe400078e0006 */
[----:B------:R-:W-:Y:S01]  /*2270*/  IMAD.MOV.U32 R12, RZ, RZ, R8 ;  /* 0x000000ffff0c7224 */ /* 0x000fe200078e0008 */
[----:B0-----:R0:W3:Y:S01]  /*2280*/  SHFL.DOWN PT, R9, R8, 0x8, R5 ;  /* 0x0900000008097989 */ /* 0x0010e200000e0005 */
[----:B------:R-:W-:Y:S05]  /*2290*/  @P2 BRA `(.L_x_54) ;  /* 0x0000000000402947 */ /* 0x000fea0003800000 */
[----:B--2---:R-:W-:Y:S01]  /*22a0*/  ISETP.GE.AND P0, PT, R4, R3, PT ;  /* 0x000000030400720c */ /* 0x004fe20003f06270 */
[----:B------:R-:W-:Y:S02]  /*22b0*/  IMAD.MOV.U32 R2, RZ, RZ, R3 ;  /* 0x000000ffff027224 */ /* 0x000fe400078e0003 */
[----:B-1----:R-:W-:Y:S02]  /*22c0*/  IMAD.MOV.U32 R10, RZ, RZ, R7 ;  /* 0x000000ffff0a7224 */ /* 0x002fe400078e0007 */
[----:B---3--:R-:W-:-:S08]  /*22d0*/  IMAD.MOV.U32 R12, RZ, RZ, R9 ;  /* 0x000000ffff0c7224 */ /* 0x008fd000078e0009 */
        /* <DEDUP_REMOVED lines=12> */
.L_x_54:
[----:B------:R-:W-:Y:S05]  /*23a0*/  BSYNC.RECONVERGENT B1 ;  /* 0x0000000000017941 */ /* 0x000fea0003800200 */
.L_x_53:
[----:B--2---:R2:W2:Y:S01]  /*23b0*/  SHFL.DOWN PT, R3, R2, 0x10, R5 ;  /* 0x0a00000002037989 */ /* 0x0044a200000e0005 */
[----:B------:R-:W-:Y:S01]  /*23c0*/  BSSY.RECONVERGENT B1, `(.L_x_55) ;  /* 0x0000017000017945 */ /* 0x000fe20003800200 */
[----:B0-----:R-:W-:Y:S02]  /*23d0*/  IMAD.MOV.U32 R8, RZ, RZ, R2 ;  /* 0x000000ffff087224 */ /* 0x001fe400078e0002 */
[----:B---3--:R0:W3:Y:S01]  /*23e0*/  SHFL.DOWN PT, R9, R10, 0x10, R5 ;  /* 0x0a0000000a097989 */ /* 0x0080e200000e0005 */
[----:B-1----:R-:W-:Y:S02]  /*23f0*/  IMAD.MOV.U32 R7, RZ, RZ, R10 ;  /* 0x000000ffff077224 */ /* 0x002fe400078e000a */
[----:B------:R-:W-:Y:S01]  /*2400*/  IMAD.MOV.U32 R6, RZ, RZ, R12 ;  /* 0x000000ffff067224 */ /* 0x000fe200078e000c */
[----:B----4-:R0:W1:Y:S01]  /*2410*/  SHFL.DOWN PT, R11, R12, 0x10, R5 ;  /* 0x0a0000000c0b7989 */ /* 0x01006200000e0005 */
[----:B------:R-:W-:Y:S05]  /*2420*/  @P5 BRA `(.L_x_56) ;  /* 0x0000000000405947 */ /* 0x000fea0003800000 */
[----:B--2---:R-:W-:Y:S01]  /*2430*/  ISETP.GE.AND P0, PT, R2, R3, PT ;  /* 0x000000030200720c */ /* 0x004fe20003f06270 */
[----:B------:R-:W-:Y:S02]  /*2440*/  IMAD.MOV.U32 R8, RZ, RZ, R3 ;  /* 0x000000ffff087224 */ /* 0x000fe400078e0003 */
[----:B---3--:R-:W-:Y:S02]  /*2450*/  IMAD.MOV.U32 R7, RZ, RZ, R9 ;  /* 0x000000ffff077224 */ /* 0x008fe400078e0009 */
[----:B-1----:R-:W-:-:S08]  /*2460*/  IMAD.MOV.U32 R6, RZ, RZ, R11 ;  /* 0x000000ffff067224 */ /* 0x002fd000078e000b */
        /* <DEDUP_REMOVED lines=12> */
.L_x_56:
[----:B------:R-:W-:Y:S05]  /*2530*/  BSYNC.RECONVERGENT B1 ;  /* 0x0000000000017941 */ /* 0x000fea0003800200 */
.L_x_55:
[----:B------:R-:W-:Y:S04]  /*2540*/  BSSY.RECONVERGENT B1, `(.L_x_57) ;  /* 0x000000c000017945 */ /* 0x000fe80003800200 */
[----:B------:R-:W-:Y:S05]  /*2550*/  @P3 BRA `(.L_x_58) ;  /* 0x0000000000283947 */ /* 0x000fea0003800000 */
[----:B------:R-:W4:Y:S01]  /*2560*/  S2R R4, SR_CgaCtaId ;  /* 0x0000000000047919 */ /* 0x000f220000008800 */
[----:B--2---:R-:W-:Y:S02]  /*2570*/  MOV R3, 0x400 ;  /* 0x0000040000037802 */ /* 0x004fe40000000f00 */
[----:B------:R-:W-:-:S04]  /*2580*/  SHF.R.U32.HI R2, RZ, 0x1, R0 ;  /* 0x00000001ff027819 */ /* 0x000fc80000011600 */
[----:B------:R-:W-:Y:S02]  /*2590*/  LOP3.LUT R2, R2, 0x1f0, RZ, 0xc0, !PT ;  /* 0x000001f002027812 */ /* 0x000fe400078ec0ff */
[----:B----4-:R-:W-:-:S05]  /*25a0*/  LEA R3, R4, R3, 0x18 ;  /* 0x0000000304037211 */ /* 0x010fca00078ec0ff */
[----:B0-----:R-:W-:Y:S02]  /*25b0*/  IMAD.IADD R5, R2, 0x1, R3 ;  /* 0x0000000102057824 */ /* 0x001fe400078e0203 */
[----:B------:R-:W-:Y:S02]  /*25c0*/  IMAD.MOV.U32 R2, RZ, RZ, R7 ;  /* 0x000000ffff027224 */ /* 0x000fe400078e0007 */
[----:B------:R-:W-:Y:S01]  /*25d0*/  IMAD.MOV.U32 R3, RZ, RZ, R6 ;  /* 0x000000ffff037224 */ /* 0x000fe200078e0006 */
[----:B------:R4:W-:Y:S04]  /*25e0*/  STS [R5+0x8], R8 ;  /* 0x0000080805007388 */ /* 0x0009e80000000800 */
[----:B------:R4:W-:Y:S02]  /*25f0*/  STS.64 [R5+0x10], R2 ;  /* 0x0000100205007388 */ /* 0x0009e40000000a00 */
.L_x_58:
[----:B------:R-:W-:Y:S05]  /*2600*/  BSYNC.RECONVERGENT B1 ;  /* 0x0000000000017941 */ /* 0x000fea0003800200 */
.L_x_57:
[----:B------:R-:W-:Y:S01]  /*2610*/  BAR.SYNC.DEFER_BLOCKING 0x0 ;  /* 0x0000000000007b1d */ /* 0x000fe20000010000 */
[----:B------:R-:W-:-:S13]  /*2620*/  ISETP.NE.AND P1, PT, R0, RZ, PT ;  /* 0x000000ff0000720c */ /* 0x000fda0003f25270 */
[----:B------:R-:W-:Y:S05]  /*2630*/  @P1 BRA `(.L_x_34) ;  /* 0x0000003400801947 */ /* 0x000fea0003800000 */
[----:B------:R-:W-:Y:S01]  /*2640*/  UISETP.GE.AND UP0, UPT, UR6, 0x21, UPT ;  /* 0x000000210600788c */ /* 0x000fe2000bf06270 */
[----:B------:R-:W-:Y:S02]  /*2650*/  IMAD.MOV.U32 R0, RZ, RZ, R8 ;  /* 0x000000ffff007224 */ /* 0x000fe400078e0008 */
[----:B---3--:R-:W-:Y:S02]  /*2660*/  IMAD.MOV.U32 R9, RZ, RZ, R7 ;  /* 0x000000ffff097224 */ /* 0x008fe400078e0007 */
[----:B0-----:R-:W-:-:S04]  /*2670*/  IMAD.MOV.U32 R10, RZ, RZ, R6 ;  /* 0x000000ffff0a7224 */ /* 0x001fc800078e0006 */
[----:B------:R-:W-:Y:S05]  /*2680*/  BRA.U !UP0, `(.L_x_59) ;  /* 0x00000001085c7547 */ /* 0x000fea000b800000 */
[----:B------:R-:W0:Y:S01]  /*2690*/  S2UR UR5, SR_CgaCtaId ;  /* 0x00000000000579c3 */ /* 0x000e220000008800 */
[----:B------:R-:W-:Y:S01]  /*26a0*/  UMOV UR4, 0x400 ;  /* 0x0000040000047882 */ /* 0x000fe20000000000 */
[----:B------:R-:W-:Y:S01]  /*26b0*/  BSSY.RECONVERGENT B1, `(.L_x_59) ;  /* 0x0000014000017945 */ /* 0x000fe20003800200 */
[----:B0-----:R-:W-:-:S09]  /*26c0*/  ULEA UR4, UR5, UR4, 0x18 ;  /* 0x0000000405047291 */ /* 0x001fd2000f8ec0ff */
[----:B--2-4-:R-:W0:Y:S04]  /*26d0*/  LDS R3, [UR4+0x18] ;  /* 0x00001804ff037984 */ /* 0x014e280008000800 */
[----:B------:R-:W2:Y:S01]  /*26e0*/  LDS.64 R4, [UR4+0x20] ;  /* 0x00002004ff047984 */ /* 0x000ea20008000a00 */
[----:B0-----:R-:W-:Y:S01]  /*26f0*/  ISETP.GE.AND P0, PT, R8, R3, PT ;  /* 0x000000030800720c */ /* 0x001fe20003f06270 */
[----:B------:R-:W-:Y:S02]  /*2700*/  IMAD.MOV.U32 R0, RZ, RZ, R3 ;  /* 0x000000ffff007224 */ /* 0x000fe400078e0003 */
[----:B--2---:R-:W-:Y:S02]  /*2710*/  IMAD.MOV.U32 R9, RZ, RZ, R4 ;  /* 0x000000ffff097224 */ /* 0x004fe400078e0004 */
        /* <DEDUP_REMOVED lines=13> */
.L_x_60:
[----:B------:R-:W-:Y:S05]  /*27f0*/  BSYNC.RECONVERGENT B1 ;  /* 0x0000000000017941 */ /* 0x000fea0003800200 */
.L_x_59:
[----:B------:R-:W-:Y:S01]  /*2800*/  UISETP.GE.AND UP0, UPT, UR6, 0x41, UPT ;  /* 0x000000410600788c */ /* 0x000fe2000bf06270 */
[----:B--2-4-:R-:W-:Y:S02]  /*2810*/  IMAD.MOV.U32 R2, RZ, RZ, R0 ;  /* 0x000000ffff027224 */ /* 0x014fe400078e0000 */
[----:B------:R-:W-:Y:S02]  /*2820*/  IMAD.MOV.U32 R5, RZ, RZ, R9 ;  /* 0x000000ffff057224 */ /* 0x000fe400078e0009 */
[----:B------:R-:W-:-:S04]  /*2830*/  IMAD.MOV.U32 R4, RZ, RZ, R10 ;  /* 0x000000ffff047224 */ /* 0x000fc800078e000a */
[----:B------:R-:W-:Y:S05]  /*2840*/  BRA.U !UP0, `(.L_x_61) ;  /* 0x00000001085c7547 */ /* 0x000fea000b800000 */
[----:B------:R-:W0:Y:S01]  /*2850*/  S2UR UR5, SR_CgaCtaId ;  /* 0x00000000000579c3 */ /* 0x000e220000008800 */
[----:B------:R-:W-:Y:S01]  /*2860*/  UMOV UR4, 0x400 ;  /* 0x0000040000047882 */ /* 0x000fe20000000000 */
[----:B------:R-:W-:Y:S01]  /*2870*/  BSSY.RECONVERGENT B1, `(.L_x_61) ;  /* 0x0000014000017945 */ /* 0x000fe20003800200 */
[----:B0-----:R-:W-:-:S09]  /*2880*/  ULEA UR4, UR5, UR4, 0x18 ;  /* 0x0000000405047291 */ /* 0x001fd2000f8ec0ff */
[----:B------:R-:W0:Y:S04]  /*2890*/  LDS R3, [UR4+0x28] ;  /* 0x00002804ff037984 */ /* 0x000e280008000800 */
        /* <DEDUP_REMOVED lines=17> */
.L_x_62:
[----:B------:R-:W-:Y:S05]  /*29b0*/  BSYNC.RECONVERGENT B1 ;  /* 0x0000000000017941 */ /* 0x000fea0003800200 */
.L_x_61:
[----:B------:R-:W-:Y:S01]  /*29c0*/  UISETP.GE.AND UP0, UPT, UR6, 0x61, UPT ;  /* 0x000000610600788c */ /* 0x000fe2000bf06270 */
[----:B------:R-:W-:Y:S02]  /*29d0*/  IMAD.MOV.U32 R0, RZ, RZ, R2 ;  /* 0x000000ffff007224 */ /* 0x000fe400078e0002 */
        /* <DEDUP_REMOVED lines=25> */
.L_x_64:
[----:B------:R-:W-:Y:S05]  /*2b70*/  BSYNC.RECONVERGENT B1 ;  /* 0x0000000000017941 */ /* 0x000fea0003800200 */
.L_x_63:
        /* <DEDUP_REMOVED lines=27> */
.L_x_66:
[----:B------:R-:W-:Y:S05]  /*2d30*/  BSYNC.RECONVERGENT B1 ;  /* 0x0000000000017941 */ /* 0x000fea0003800200 */
.L_x_65:
        /* <DEDUP_REMOVED lines=27> */
.L_x_68:
[----:B------:R-:W-:Y:S05]  /*2ef0*/  BSYNC.RECONVERGENT B1 ;  /* 0x0000000000017941 */ /* 0x000fea0003800200 */
.L_x_67:
        /* <DEDUP_REMOVED lines=27> */
.L_x_70:
[----:B------:R-:W-:Y:S05]  /*30b0*/  BSYNC.RECONVERGENT B1 ;  /* 0x0000000000017941 */ /* 0x000fea0003800200 */
.L_x_69:
[----:B------:R-:W-:Y:S01]  /*30c0*/  UISETP.GE.AND UP0, UPT, UR6, 0xe1, UPT ;  /* 0x000000e10600788c */ /* 0x000fe2000bf06270 */
[----:B------:R-:W-:Y:S02]  /*30d0*/  IMAD.MOV.U32 R8, RZ, RZ, R2 ;  /* 0x000000ffff087224 */ /* 0x000fe400078e0002 */
[----:B------:R-:W-:Y:S02]  /*30e0*/  IMAD.MOV.U32 R7, RZ, RZ, R5 ;  /* 0x000000ffff077224 */ /* 0x000fe400078e0005 */
[----:B------:R-:W-:-:S04]  /*30f0*/  IMAD.MOV.U32 R6, RZ, RZ, R4 ;  /* 0x000000ffff067224 */ /* 0x000fc800078e0004 */
[----:B------:R-:W-:Y:S05]  /*3100*/  BRA.U !UP0, `(.L_x_34) ;  /* 0x0000002908cc7547 */ /* 0x000fea000b800000 */
[----:B------:R-:W0:Y:S01]  /*3110*/  S2UR UR5, SR_CgaCtaId ;  /* 0x00000000000579c3 */ /* 0x000e220000008800 */
[----:B------:R-:W-:Y:S02]  /*3120*/  UMOV UR4, 0x400 ;  /* 0x0000040000047882 */ /* 0x000fe40000000000 */
[----:B0-----:R-:W-:-:S09]  /*3130*/  ULEA UR4, UR5, UR4, 0x18 ;  /* 0x0000000405047291 */ /* 0x001fd2000f8ec0ff */
[----:B------:R-:W0:Y:S04]  /*3140*/  LDS R3, [UR4+0x78] ;  /* 0x00007804ff037984 */ /* 0x000e280008000800 */
[----:B-1----:R-:W1:Y:S01]  /*3150*/  LDS.64 R10, [UR4+0x80] ;  /* 0x00008004ff0a7984 */ /* 0x002e620008000a00 */
[----:B0-----:R-:W-:Y:S01]  /*3160*/  ISETP.GE.AND P0, PT, R2, R3, PT ;  /* 0x000000030200720c */ /* 0x001fe20003f06270 */
[----:B------:R-:W-:Y:S02]  /*3170*/  IMAD.MOV.U32 R8, RZ, RZ, R3 ;  /* 0x000000ffff087224 */ /* 0x000fe400078e0003 */
[----:B-1----:R-:W-:Y:S02]  /*3180*/  IMAD.MOV.U32 R7, RZ, RZ, R10 ;  /* 0x000000ffff077224 */ /* 0x002fe400078e000a */
        /* <DEDUP_REMOVED lines=8> */
[CC--:B------:R-:W-:Y:S02]  /*3210*/  ISETP.LT.U32.AND P2, PT, R5.reuse, R10.reuse, PT ;  /* 0x0000000a0500720c */ /* 0x0c0fe40003f41070 */
[CC--:B------:R-:W-:Y:S02]  /*3220*/  ISETP.GE.AND.EX P0, PT, R4.reuse, R11.reuse, PT, P0 ;  /* 0x0000000b0400720c */ /* 0x0c0fe40003f06300 */
[----:B------:R-:W-:Y:S02]  /*3230*/  ISETP.LT.AND.EX P2, PT, R4, R11, PT, P2 ;  /* 0x0000000b0400720c */ /* 0x000fe40003f41320 */
[----:B------:R-:W-:Y:S02]  /*3240*/  SEL R8, R2, R3, !P0 ;  /* 0x0000000302087207 */ /* 0x000fe40004000000 */
[----:B------:R-:W-:-:S02]  /*3250*/  SEL R7, R5, R10, P2 ;  /* 0x0000000a05077207 */ /* 0x000fc40001000000 */
[----:B------:R-:W-:Y:S01]  /*3260*/  SEL R6, R4, R11, P2 ;  /* 0x0000000b04067207 */ /* 0x000fe20001000000 */
[----:B------:R-:W-:Y:S06]  /*3270*/  BRA `(.L_x_34) ;  /* 0x0000002800707947 */ /* 0x000fec0003800000 */
.L_x_2:
[----:B------:R-:W1:Y:S01]  /*3280*/  S2R R0, SR_TID.X ;  /* 0x0000000000007919 */ /* 0x000e620000002100 */
[----:B------:R-:W1:Y:S02]  /*3290*/  LDC.64 R2, c[0x0][0x380] ;  /* 0x0000e000ff027b82 */ /* 0x000e640000000a00 */
[----:B-1----:R-:W-:-:S05]  /*32a0*/  IMAD.WIDE.U32 R2, R0, 0x10, R2 ;  /* 0x0000001000027825 */ /* 0x002fca00078e0002 */
[----:B0-----:R-:W2:Y:S04]  /*32b0*/  LDG.E.CONSTANT R11, desc[UR10][R2.64] ;  /* 0x0000000a020b7981 */ /* 0x001ea8000c1e9900 */
[----:B------:R-:W2:Y:S04]  /*32c0*/  LDG.E.CONSTANT R6, desc[UR10][R2.64+0x1000] ;  /* 0x0010000a02067981 */ /* 0x000ea8000c1e9900 */
[----:B------:R-:W3:Y:S04]  /*32d0*/  LDG.E.64.CONSTANT R4, desc[UR10][R2.64+0x8] ;  /* 0x0000080a02047981 */ /* 0x000ee8000c1e9b00 */
[----:B------:R-:W3:Y:S04]  /*32e0*/  LDG.E.64.CONSTANT R16, desc[UR10][R2.64+0x1008] ;  /* 0x0010080a02107981 */ /* 0x000ee8000c1e9b00 */
[----:B------:R-:W4:Y:S04]  /*32f0*/  LDG.E.CONSTANT R7, desc[UR10][R2.64+0x2000] ;  /* 0x0020000a02077981 */ /* 0x000f28000c1e9900 */
[----:B------:R-:W5:Y:S04]  /*3300*/  LDG.E.64.CONSTANT R14, desc[UR10][R2.64+0x2008] ;  /* 0x0020080a020e7981 */ /* 0x000f68000c1e9b00 */
[----:B------:R-:W5:Y:S04]  /*3310*/  LDG.E.CONSTANT R10, desc[UR10][R2.64+0x3000] ;  /* 0x0030000a020a7981 */ /* 0x000f68000c1e9900 */
[----:B------:R-:W5:Y:S04]  /*3320*/  LDG.E.64.CONSTANT R12, desc[UR10][R2.64+0x3008] ;  /* 0x0030080a020c7981 */ /* 0x000f68000c1e9b00 */
[----:B------:R-:W5:Y:S04]  /*3330*/  LDG.E.CONSTANT R26, desc[UR10][R2.64+0x4000] ;  /* 0x0040000a021a7981 */ /* 0x000f68000c1e9900 */
[----:B------:R0:W5:Y:S01]  /*3340*/  LDG.E.64.CONSTANT R8, desc[UR10][R2.64+0x4008] ;  /* 0x0040080a02087981 */ /* 0x000162000c1e9b00 */
[----:B------:R-:W-:Y:S01]  /*3350*/  UISETP.GE.U32.AND UP0, UPT, UR8, 0xa00, UPT ;  /* 0x00000a000800788c */ /* 0x000fe2000bf06070 */
[----:B0-----:R-:W-:-:S02]  /*3360*/  IMAD.MOV.U32 R3, RZ, RZ, 0x500 ;  /* 0x00000500ff037424 */ /* 0x001fc400078e00ff */
[----:B------:R-:W-:Y:S01]  /*3370*/  IMAD.MOV.U32 R2, RZ, RZ, RZ ;  /* 0x000000ffff027224 */ /* 0x000fe200078e00ff */
[----:B--2---:R-:W-:-:S13]  /*3380*/  ISETP.GE.AND P1, PT, R11, R6, PT ;  /* 0x000000060b00720c */ /* 0x004fda0003f26270 */
[----:B---3--:R-:W-:-:S04]  /*3390*/  @P1 ISETP.GE.U32.AND P0, PT, R4, R16, PT ;  /* 0x000000100400120c */ /* 0x008fc80003f06070 */
[----:B------:R-:W-:-:S04]  /*33a0*/  @P1 ISETP.GE.AND.EX P0, PT, R5, R17, PT, P0 ;  /* 0x000000110500120c */ /* 0x000fc80003f06300 */
[----:B------:R-:W-:-:S04]  /*33b0*/  @P1 ISETP.LT.OR P0, PT, R6, R11, !P0 ;  /* 0x0000000b0600120c */ /* 0x000fc80004701670 */
[----:B------:R-:W-:Y:S02]  /*33c0*/  @P1 SEL R6, R11, R6, P0 ;  /* 0x000000060b061207 */ /* 0x000fe40000000000 */
[----:B------:R-:W-:Y:S02]  /*33d0*/  @P1 SEL R16, R4, R16, P0 ;  /* 0x0000001004101207 */ /* 0x000fe40000000000 */
[----:B----4-:R-:W-:Y:S02]  /*33e0*/  ISETP.GE.AND P2, PT, R6, R7, PT ;  /* 0x000000070600720c */ /* 0x010fe40003f46270 */
[----:B------:R-:W-:-:S11]  /*33f0*/  @P1 SEL R17, R5, R17, P0 ;  /* 0x0000001105111207 */ /* 0x000fd60000000000 */
[----:B-----5:R-:W-:-:S04]  /*3400*/  @P2 ISETP.GE.U32.AND P0, PT, R16, R14, PT ;  /* 0x0000000e1000220c */ /* 0x020fc80003f06070 */
[----:B------:R-:W-:-:S04]  /*3410*/  @P2 ISETP.GE.AND.EX P0, PT, R17, R15, PT, P0 ;  /* 0x0000000f1100220c */ /* 0x000fc80003f06300 */
[----:B------:R-:W-:-:S04]  /*3420*/  @P2 ISETP.LT.OR P0, PT, R7, R6, !P0 ;  /* 0x000000060700220c */ /* 0x000fc80004701670 */
[----:B------:R-:W-:Y:S02]  /*3430*/  @P2 SEL R7, R6, R7, P0 ;  /* 0x0000000706072207 */ /* 0x000fe40000000000 */
[----:B------:R-:W-:Y:S02]  /*3440*/  @P2 SEL R14, R16, R14, P0 ;  /* 0x0000000e100e2207 */ /* 0x000fe40000000000 */
[----:B------:R-:W-:Y:S02]  /*3450*/  ISETP.GE.AND P1, PT, R7, R10, PT ;  /* 0x0000000a0700720c */ /* 0x000fe40003f26270 */
[----:B------:R-:W-:-:S11]  /*3460*/  @P2 SEL R15, R17, R15, P0 ;  /* 0x0000000f110f2207 */ /* 0x000fd60000000000 */
[----:B------:R-:W-:-:S04]  /*3470*/  @P1 ISETP.GE.U32.AND P0, PT, R14, R12, PT ;  /* 0x0000000c0e00120c */ /* 0x000fc80003f06070 */
        /* <DEDUP_REMOVED lines=11> */
[----:B------:R-:W-:Y:S01]  /*3530*/  @P2 SEL R9, R13, R9, P0 ;  /* 0x000000090d092207 */ /* 0x000fe20000000000 */
[----:B------:R-:W-:Y:S06]  /*3540*/  BRA.U !UP0, `(.L_x_71) ;  /* 0x0000000908dc7547 */ /* 0x000fec000b800000 */
[----:B------:R-:W-:Y:S01]  /*3550*/  UIADD3 UR9, UP0, UPT, UR8, -0xa00, URZ ;  /* 0xfffff60008097890 */ /* 0x000fe2000ff1e0ff */
[----:B------:R-:W-:Y:S02]  /*3560*/  IMAD.MOV.U32 R3, RZ, RZ, 0x500 ;  /* 0x00000500ff037424 */ /* 0x000fe400078e00ff */
[----:B------:R-:W-:Y:S01]  /*3570*/  IMAD.MOV.U32 R2, RZ, RZ, RZ ;  /* 0x000000ffff027224 */ /* 0x000fe200078e00ff */
[----:B------:R-:W-:Y:S02]  /*3580*/  ULEA.HI.X.SX32 UR8, UR8, 0xffffffff, 0x1, UP0 ;  /* 0xffffffff08087891 */ /* 0x000fe400080f0eff */
[----:B------:R-:W-:Y:S02]  /*3590*/  UIMAD.WIDE.U32 UR12, UR9, -0x33333333, URZ ;  /* 0xcccccccd090c78a5 */ /* 0x000fe4000f8e00ff */
[----:B------:R-:W-:Y:S02]  /*35a0*/  UIMAD.WIDE.U32 UR4, UR8, -0x33333333, URZ ;  /* 0xcccccccd080478a5 */ /* 0x000fe4000f8e00ff */
[----:B------:R-:W-:-:S02]  /*35b0*/  UISETP.GE.U32.AND UP1, UPT, UR9, 0x500, UPT ;  /* 0x000005000900788c */ /* 0x000fc4000bf26070 */
[----:B------:R-:W-:Y:S02]  /*35c0*/  UIMAD.WIDE.U32 UR4, UP0, UR9, -0x33333334, UR4 ;  /* 0xcccccccc090478a5 */ /* 0x000fe4000f800004 */
[----:B------:R-:W-:Y:S02]  /*35d0*/  UISETP.GE.U32.AND.EX UP1, UPT, UR8, URZ, UPT, UP1 ;  /* 0x000000ff0800728c */ /* 0x000fe4000bf26110 */
[----:B------:R-:W-:Y:S02]  /*35e0*/  UIADD3.X UR7, UPT, UPT, URZ, URZ, URZ, UP0, !UPT ;  /* 0x000000ffff077290 */ /* 0x000fe400087fe4ff */
[----:B------:R-:W-:Y:S01]  /*35f0*/  UIADD3 URZ, UP0, UPT, UR13, UR4, URZ ;  /* 0x000000040dff7290 */ /* 0x000fe2000ff1e0ff */
[----:B------:R-:W-:-:S03]  /*3600*/  UMOV UR6, UR5 ;  /* 0x0000000500067c82 */ /* 0x000fc60008000000 */
[----:B------:R-:W-:-:S04]  /*3610*/  UIMAD.WIDE.U32.X UR4, UR8, -0x33333334, UR6, UP0 ;  /* 0xcccccccc080478a5 */ /* 0x000fc800080e0406 */
[----:B------:R-:W-:-:S04]  /*3620*/  USHF.R.U64 UR6, UR4, 0xa, UR5 ;  /* 0x0000000a04067899 */ /* 0x000fc80008001205 */
[----:B------:R-:W-:-:S04]  /*3630*/  ULOP3.LUT UR7, UR6, 0x1, URZ, 0xc0, !UPT ;  /* 0x0000000106077892 */ /* 0x000fc8000f8ec0ff */
[----:B------:R-:W-:-:S04]  /*3640*/  UISETP.NE.U32.AND UP0, UPT, UR7, 0x1, UPT ;  /* 0x000000010700788c */ /* 0x000fc8000bf05070 */
[----:B------:R-:W-:Y:S01]  /*3650*/  UISETP.NE.U32.AND.EX UP0, UPT, URZ, URZ, UPT, UP0 ;  /* 0x000000ffff00728c */ /* 0x000fe2000bf05100 */
[----:B------:R-:W-:Y:S10]  /*3660*/  BRA.U !UP1, `(.L_x_72) ;  /* 0x0000000509b87547 */ /* 0x000ff4000b800000 */
[----:B------:R-:W0:Y:S01]  /*3670*/  LDCU.64 UR8, c[0x0][0x380] ;  /* 0x00007000ff0877ac */ /* 0x000e220008000a00 */
[----:B------:R-:W-:Y:S02]  /*3680*/  IMAD.MOV.U32 R3, RZ, RZ, 0x500 ;  /* 0x00000500ff037424 */ /* 0x000fe400078e00ff */
[----:B------:R-:W-:Y:S01]  /*3690*/  IMAD.MOV.U32 R2, RZ, RZ, RZ ;  /* 0x000000ffff027224 */ /* 0x000fe200078e00ff */
[----:B------:R-:W-:-:S04]  /*36a0*/  UIADD3 UR4, UP1, UPT, UR6, 0x1, URZ ;  /* 0x0000000106047890 */ /* 0x000fc8000ff3e0ff */
[----:B------:R-:W-:Y:S02]  /*36b0*/  ULEA.HI.X UR5, UR5, URZ, URZ, 0x16, UP1 ;  /* 0x000000ff05057291 */ /* 0x000fe400088fb4ff */
[----:B------:R-:W-:Y:S02]  /*36c0*/  ULOP3.LUT UR4, UR4, 0xfffffffe, URZ, 0xc0, !UPT ;  /* 0xfffffffe04047892 */ /* 0x000fe4000f8ec0ff */
[----:B------:R-:W-:Y:S01]  /*36d0*/  ULOP3.LUT UR5, UR5, 0x7fffff, URZ, 0xc0, !UPT ;  /* 0x007fffff05057892 */ /* 0x000fe2000f8ec0ff */
[----:B0-----:R-:W-:-:S04]  /*36e0*/  LEA R28, P0, R0, UR8, 0x4 ;  /* 0x00000008001c7c11 */ /* 0x001fc8000f8020ff */
[----:B------:R-:W-:Y:S02]  /*36f0*/  IADD3 R28, P1, PT, R28, 0xe008, RZ ;  /* 0x0000e0081c1c7810 */ /* 0x000fe40007f3e0ff */
[----:B------:R-:W-:-:S05]  /*3700*/  LEA.HI.X R29, R0, UR9, RZ, 0x4, P0 ;  /* 0x00000009001d7c11 */ /* 0x000fca00080f24ff */
[----:B------:R-:W-:-:S07]  /*3710*/  IMAD.X R29, RZ, RZ, R29, P1 ;  /* 0x000000ffff1d7224 */ /* 0x000fce00008e061d */
.L_x_73:
[----:B------:R-:W2:Y:S04]  /*3720*/  LDG.E.CONSTANT R25, desc[UR10][R28.64+-0x9008] ;  /* 0xff6ff80a1c197981 */ /* 0x000ea8000c1e9900 */
[----:B------:R-:W3:Y:S04]  /*3730*/  LDG.E.64.CONSTANT R22, desc[UR10][R28.64+-0x9000] ;  /* 0xff70000a1c167981 */ /* 0x000ee8000c1e9b00 */
[----:B------:R-:W4:Y:S04]  /*3740*/  LDG.E.CONSTANT R27, desc[UR10][R28.64+-0x8008] ;  /* 0xff7ff80a1c1b7981 */ /* 0x000f28000c1e9900 */
[----:B------:R-:W5:Y:S04]  /*3750*/  LDG.E.64.CONSTANT R10, desc[UR10][R28.64+-0x8000] ;  /* 0xff80000a1c0a7981 */ /* 0x000f68000c1e9b00 */
[----:B------:R-:W5:Y:S04]  /*3760*/  LDG.E.CONSTANT R4, desc[UR10][R28.64+-0x7008] ;  /* 0xff8ff80a1c047981 */ /* 0x000f68000c1e9900 */
        /* <DEDUP_REMOVED lines=8> */
[----:B------:R-:W5:Y:S01]  /*37f0*/  LDG.E.64.CONSTANT R20, desc[UR10][R28.64+-0x3000] ;  /* 0xffd0000a1c147981 */ /* 0x000f62000c1e9b00 */
[----:B--2---:R-:W-:-:S13]  /*3800*/  ISETP.GE.AND P1, PT, R26, R25, PT ;  /* 0x000000191a00720c */ /* 0x004fda0003f26270 */
[----:B---3--:R-:W-:-:S04]  /*3810*/  @P1 ISETP.GE.U32.AND P0, PT, R8, R22, PT ;  /* 0x000000160800120c */ /* 0x008fc80003f06070 */
[----:B------:R-:W-:-:S04]  /*3820*/  @P1 ISETP.GE.AND.EX P0, PT, R9, R23, PT, P0 ;  /* 0x000000170900120c */ /* 0x000fc80003f06300 */
[----:B------:R-:W-:-:S04]  /*3830*/  @P1 ISETP.LT.OR P0, PT, R25, R26, !P0 ;  /* 0x0000001a1900120c */ /* 0x000fc80004701670 */
[----:B------:R-:W-:Y:S02]  /*3840*/  @P1 SEL R25, R26, R25, P0 ;  /* 0x000000191a191207 */ /* 0x000fe40000000000 */
[----:B------:R-:W-:Y:S01]  /*3850*/  @P1 SEL R22, R8, R22, P0 ;  /* 0x0000001608161207 */ /* 0x000fe20000000000 */
[----:B------:R-:W2:Y:S01]  /*3860*/  LDG.E.CONSTANT R26, desc[UR10][R28.64+-0x8] ;  /* 0xfffff80a1c1a7981 */ /* 0x000ea2000c1e9900 */
[----:B----4-:R-:W-:Y:S02]  /*3870*/  ISETP.GE.AND P2, PT, R25, R27, PT ;  /* 0x0000001b1900720c */ /* 0x010fe40003f46270 */
[----:B------:R-:W-:Y:S02]  /*3880*/  @P1 SEL R23, R9, R23, P0 ;  /* 0x0000001709171207 */ /* 0x000fe40000000000 */
[----:B------:R0:W3:Y:S09]  /*3890*/  LDG.E.64.CONSTANT R8, desc[UR10][R28.64] ;  /* 0x0000000a1c087981 */ /* 0x0000f2000c1e9b00 */
[----:B-----5:R-:W-:-:S04]  /*38a0*/  @P2 ISETP.GE.U32.AND P0, PT, R22, R10, PT ;  /* 0x0000000a1600220c */ /* 0x020fc80003f06070 */
[----:B------:R-:W-:-:S04]  /*38b0*/  @P2 ISETP.GE.AND.EX P0, PT, R23, R11, PT, P0 ;  /* 0x0000000b1700220c */ /* 0x000fc80003f06300 */
[----:B------:R-:W-:-:S04]  /*38c0*/  @P2 ISETP.LT.OR P0, PT, R27, R25, !P0 ;  /* 0x000000191b00220c */ /* 0x000fc80004701670 */
[----:B------:R-:W-:Y:S02]  /*38d0*/  @P2 SEL R27, R25, R27, P0 ;  /* 0x0000001b191b2207 */ /* 0x000fe40000000000 */
[----:B------:R-:W4:Y:S02]  /*38e0*/  LDG.E.CONSTANT R25, desc[UR10][R28.64+-0x2008] ;  /* 0xffdff80a1c197981 */ /* 0x000f24000c1e9900 */
[----:B------:R-:W-:Y:S02]  /*38f0*/  ISETP.GE.AND P1, PT, R27, R4, PT ;  /* 0x000000041b00720c */ /* 0x000fe40003f26270 */
[----:B------:R-:W-:Y:S02]  /*3900*/  @P2 SEL R10, R22, R10, P0 ;  /* 0x0000000a160a2207 */ /* 0x000fe40000000000 */
[----:B------:R-:W-:Y:S02]  /*3910*/  @P2 SEL R11, R23, R11, P0 ;  /* 0x0000000b170b2207 */ /* 0x000fe40000000000 */
[----:B------:R-:W5:Y:S07]  /*3920*/  LDG.E.64.CONSTANT R22, desc[UR10][R28.64+-0x2000] ;  /* 0xffe0000a1c167981 */ /* 0x000f6e000c1e9b00 */
[----:B------:R-:W-:-:S04]  /*3930*/  @P1 ISETP.GE.U32.AND P0, PT, R10, R12, PT ;  /* 0x0000000c0a00120c */ /* 0x000fc80003f06070 */
[----:B------:R-:W-:-:S04]  /*3940*/  @P1 ISETP.GE.AND.EX P0, PT, R11, R13, PT, P0 ;  /* 0x0000000d0b00120c */ /* 0x000fc80003f06300 */
[----:B------:R-:W-:-:S04]  /*3950*/  @P1 ISETP.LT.OR P0, PT, R4, R27, !P0 ;  /* 0x0000001b0400120c */ /* 0x000fc80004701670 */
[----:B------:R-:W-:Y:S02]  /*3960*/  @P1 SEL R4, R27, R4, P0 ;  /* 0x000000041b041207 */ /* 0x000fe40000000000 */
[----:B------:R-:W2:Y:S01]  /*3970*/  LDG.E.CONSTANT R27, desc[UR10][R28.64+-0x1008] ;  /* 0xffeff80a1c1b7981 */ /* 0x000ea2000c1e9900 */
[----:B------:R-:W-:Y:S02]  /*3980*/  @P1 SEL R12, R10, R12, P0 ;  /* 0x0000000c0a0c1207 */ /* 0x000fe40000000000 */
[----:B------:R-:W-:Y:S02]  /*3990*/  @P1 SEL R13, R11, R13, P0 ;  /* 0x0000000d0b0d1207 */ /* 0x000fe40000000000 */
[----:B------:R-:W3:Y:S01]  /*39a0*/  LDG.E.64.CONSTANT R10, desc[UR10][R28.64+-0x1000] ;  /* 0xfff0000a1c0a7981 */ /* 0x000ee2000c1e9b00 */
[----:B------:R-:W-:-:S13]  /*39b0*/  ISETP.GE.AND P2, PT, R4, R5, PT ;  /* 0x000000050400720c */ /* 0x000fda0003f46270 */
[----:B------:R-:W-:-:S04]  /*39c0*/  @P2 ISETP.GE.U32.AND P0, PT, R12, R14, PT ;  /* 0x0000000e0c00220c */ /* 0x000fc80003f06070 */
[----:B------:R-:W-:-:S04]  /*39d0*/  @P2 ISETP.GE.AND.EX P0, PT, R13, R15, PT, P0 ;  /* 0x0000000f0d00220c */ /* 0x000fc80003f06300 */
[----:B------:R-:W-:-:S04]  /*39e0*/  @P2 ISETP.LT.OR P0, PT, R5, R4, !P0 ;  /* 0x000000040500220c */ /* 0x000fc80004701670 */
[----:B------:R-:W-:-:S04]  /*39f0*/  @P2 SEL R5, R4, R5, P0 ;  /* 0x0000000504052207 */ /* 0x000fc80000000000 */
[----:B------:R-:W-:Y:S02]  /*3a00*/  ISETP.GE.AND P1, PT, R5, R6, PT ;  /* 0x000000060500720c */ /* 0x000fe40003f26270 */
[----:B------:R-:W-:Y:S02]  /*3a10*/  @P2 SEL R14, R12, R14, P0 ;  /* 0x0000000e0c0e2207 */ /* 0x000fe40000000000 */
[----:B------:R-:W-:-:S09]  /*3a20*/  @P2 SEL R15, R13, R15, P0 ;  /* 0x0000000f0d0f2207 */ /* 0x000fd20000000000 */
        /* <DEDUP_REMOVED lines=17> */
[----:B------:R-:W-:Y:S02]  /*3b40*/  @P1 SEL R24, R7, R24, P0 ;  /* 0x0000001807181207 */ /* 0x000fe40000000000 */
[----:B------:R-:W-:Y:S02]  /*3b50*/  @P1 SEL R20, R18, R20, P0 ;  /* 0x0000001412141207 */ /* 0x000fe40000000000 */
[----:B------:R-:W-:Y:S01]  /*3b60*/  @P1 SEL R21, R19, R21, P0 ;  /* 0x0000001513151207 */ /* 0x000fe20000000000 */
[----:B------:R-:W-:-:S04]  /*3b70*/  UIADD3 UR4, UP1, UPT, UR4, -0x2, URZ ;  /* 0xfffffffe04047890 */ /* 0x000fc8000ff3e0ff */
[----:B------:R-:W-:Y:S02]  /*3b80*/  UIADD3.X UR5, UPT, UPT, UR5, -0x1, URZ, UP1, !UPT ;  /* 0xffffffff05057890 */ /* 0x000fe40008ffe4ff */
[----:B------:R-:W-:-:S04]  /*3b90*/  UISETP.NE.U32.AND UP1, UPT, UR4, URZ, UPT ;  /* 0x000000ff0400728c */ /* 0x000fc8000bf25070 */
[----:B------:R-:W-:Y:S01]  /*3ba0*/  UISETP.NE.AND.EX UP1, UPT, UR5, URZ, UPT, UP1 ;  /* 0x000000ff0500728c */ /* 0x000fe2000bf25310 */
[----:B----4-:R-:W-:-:S13]  /*3bb0*/  ISETP.GE.AND P2, PT, R24, R25, PT ;  /* 0x000000191800720c */ /* 0x010fda0003f46270 */
[----:B-----5:R-:W-:-:S04]  /*3bc0*/  @P2 ISETP.GE.U32.AND P0, PT, R20, R22, PT ;  /* 0x000000161400220c */ /* 0x020fc80003f06070 */
[----:B------:R-:W-:-:S04]  /*3bd0*/  @P2 ISETP.GE.AND.EX P0, PT, R21, R23, PT, P0 ;  /* 0x000000171500220c */ /* 0x000fc80003f06300 */
[----:B------:R-:W-:-:S04]  /*3be0*/  @P2 ISETP.LT.OR P0, PT, R25, R24, !P0 ;  /* 0x000000181900220c */ /* 0x000fc80004701670 */
[----:B------:R-:W-:-:S04]  /*3bf0*/  @P2 SEL R25, R24, R25, P0 ;  /* 0x0000001918192207 */ /* 0x000fc80000000000 */
[----:B--2---:R-:W-:Y:S02]  /*3c00*/  ISETP.GE.AND P3, PT, R25, R27, PT ;  /* 0x0000001b1900720c */ /* 0x004fe40003f66270 */
[----:B------:R-:W-:Y:S02]  /*3c10*/  @P2 SEL R22, R20, R22, P0 ;  /* 0x0000001614162207 */ /* 0x000fe40000000000 */
[----:B------:R-:W-:-:S09]  /*3c20*/  @P2 SEL R23, R21, R23, P0 ;  /* 0x0000001715172207 */ /* 0x000fd20000000000 */
[----:B---3--:R-:W-:-:S04]  /*3c30*/  @P3 ISETP.GE.U32.AND P0, PT, R22, R10, PT ;  /* 0x0000000a1600320c */ /* 0x008fc80003f06070 */
[----:B------:R-:W-:-:S04]  /*3c40*/  @P3 ISETP.GE.AND.EX P0, PT, R23, R11, PT, P0 ;  /* 0x0000000b1700320c */ /* 0x000fc80003f06300 */
[----:B------:R-:W-:-:S04]  /*3c50*/  @P3 ISETP.LT.OR P0, PT, R27, R25, !P0 ;  /* 0x000000191b00320c */ /* 0x000fc80004701670 */
[----:B------:R-:W-:-:S04]  /*3c60*/  @P3 SEL R27, R25, R27, P0 ;  /* 0x0000001b191b3207 */ /* 0x000fc80000000000 */
[----:B------:R-:W-:Y:S02]  /*3c70*/  ISETP.GE.AND P1, PT, R27, R26, PT ;  /* 0x0000001a1b00720c */ /* 0x000fe40003f26270 */
[----:B------:R-:W-:Y:S02]  /*3c80*/  @P3 SEL R10, R22, R10, P0 ;  /* 0x0000000a160a3207 */ /* 0x000fe40000000000 */
[----:B------:R-:W-:Y:S02]  /*3c90*/  @P3 SEL R11, R23, R11, P0 ;  /* 0x0000000b170b3207 */ /* 0x000fe40000000000 */
[----:B0-----:R-:W-:-:S07]  /*3ca0*/  IADD3 R28, P3, PT, R28, 0xa000, RZ ;  /* 0x0000a0001c1c7810 */ /* 0x001fce0007f7e0ff */
[----:B------:R-:W-:-:S04]  /*3cb0*/  @P1 ISETP.GE.U32.AND P0, PT, R10, R8, PT ;  /* 0x000000080a00120c */ /* 0x000fc80003f06070 */
[----:B------:R-:W-:Y:S02]  /*3cc0*/  @P1 ISETP.GE.AND.EX P0, PT, R11, R9, PT, P0 ;  /* 0x000000090b00120c */ /* 0x000fe40003f06300 */
[----:B------:R-:W-:Y:S02]  /*3cd0*/  IADD3 R3, P2, PT, R3, 0xa00, RZ ;  /* 0x00000a0003037810 */ /* 0x000fe40007f5e0ff */
[----:B------:R-:W-:Y:S01]  /*3ce0*/  @P1 ISETP.LT.OR P0, PT, R26, R27, !P0 ;  /* 0x0000001b1a00120c */ /* 0x000fe20004701670 */
[----:B------:R-:W-:Y:S02]  /*3cf0*/  IMAD.X R29, RZ, RZ, R29, P3 ;  /* 0x000000ffff1d7224 */ /* 0x000fe400018e061d */
[----:B------:R-:W-:Y:S01]  /*3d00*/  IMAD.X R2, RZ, RZ, R2, P2 ;  /* 0x000000ffff027224 */ /* 0x000fe200010e0602 */
[----:B------:R-:W-:Y:S02]  /*3d10*/  @P1 SEL R26, R27, R26, P0 ;  /* 0x0000001a1b1a1207 */ /* 0x000fe40000000000 */
[----:B------:R-:W-:-:S02]  /*3d20*/  @P1 SEL R8, R10, R8, P0 ;  /* 0x000000080a081207 */ /* 0x000fc40000000000 */
[----:B------:R-:W-:Y:S01]  /*3d30*/  @P1 SEL R9, R11, R9, P0 ;  /* 0x000000090b091207 */ /* 0x000fe20000000000 */
[----:B------:R-:W-:Y:S06]  /*3d40*/  BRA.U UP1, `(.L_x_73) ;  /* 0xfffffff901747547 */ /* 0x000fec000b83ffff */
.L_x_72:
[----:B------:R-:W-:Y:S05]  /*3d50*/  BRA.U !UP0, `(.L_x_71) ;  /* 0x0000000108d87547 */ /* 0x000fea000b800000 */
[----:B------:R-:W0:Y:S02]  /*3d60*/  LDC.64 R4, c[0x0][0x380] ;  /* 0x0000e000ff047b82 */ /* 0x000e240000000a00 */
[----:B0-----:R-:W-:-:S03]  /*3d70*/  IMAD.WIDE.U32 R4, R0, 0x10, R4 ;  /* 0x0000001000047825 */ /* 0x001fc600078e0004 */
[----:B------:R-:W-:-:S04]  /*3d80*/  LEA R14, P0, R3, R4, 0x4 ;  /* 0x00000004030e7211 */ /* 0x000fc800078020ff */
[----:B------:R-:W-:-:S05]  /*3d90*/  LEA.HI.X R15, R3, R5, R2, 0x4, P0 ;  /* 0x00000005030f7211 */ /* 0x000fca00000f2402 */
        /* <DEDUP_REMOVED lines=38> */
[----:B------:R-:W-:Y:S02]  /*4000*/  @P2 SEL R13, R5, R13, P0 ;  /* 0x0000000d050d2207 */ /* 0x000fe40000000000 */
[----:B------:R-:W-:-:S05]  /*4010*/  IADD3 R3, P2, PT, R3, 0x500, RZ ;  /* 0x0000050003037810 */ /* 0x000fca0007f5e0ff */
[----:B------:R-:W-:-:S04]  /*4020*/  IMAD.X R2, RZ, RZ, R2, P2 ;  /* 0x000000ffff027224 */ /* 0x000fc800010e0602 */
[----:B------:R-:W-:-:S04]  /*4030*/  @P1 ISETP.GE.U32.AND P0, PT, R12, R16, PT ;  /* 0x000000100c00120c */ /* 0x000fc80003f06070 */
[----:B------:R-:W-:-:S04]  /*4040*/  @P1 ISETP.GE.AND.EX P0, PT, R13, R17, PT, P0 ;  /* 0x000000110d00120c */ /* 0x000fc80003f06300 */
[----:B------:R-:W-:-:S04]  /*4050*/  @P1 ISETP.LT.OR P0, PT, R23, R20, !P0 ;  /* 0x000000141700120c */ /* 0x000fc80004701670 */
[----:B------:R-:W-:Y:S02]  /*4060*/  @P1 SEL R16, R12, R16, P0 ;  /* 0x000000100c101207 */ /* 0x000fe40000000000 */
[----:B------:R-:W-:Y:S02]  /*4070*/  @P1 SEL R17, R13, R17, P0 ;  /* 0x000000110d111207 */ /* 0x000fe40000000000 */
[----:B------:R-:W-:Y:S01]  /*4080*/  @P1 SEL R23, R20, R23, P0 ;  /* 0x0000001714171207 */ /* 0x000fe20000000000 */
[----:B------:R-:W-:Y:S02]  /*4090*/  IMAD.MOV.U32 R8, RZ, RZ, R16 ;  /* 0x000000ffff087224 */ /* 0x000fe400078e0010 */
[----:B------:R-:W-:Y:S02]  /*40a0*/  IMAD.MOV.U32 R9, RZ, RZ, R17 ;  /* 0x000000ffff097224 */ /* 0x000fe400078e0011 */
[----:B------:R-:W-:-:S07]  /*40b0*/  IMAD.MOV.U32 R26, RZ, RZ, R23 ;  /* 0x000000ffff1a7224 */ /* 0x000fce00078e0017 */
.L_x_71:
[----:B------:R-:W0:Y:S02]  /*40c0*/  LDCU UR4, c[0x0][0x390] ;  /* 0x00007200ff0477ac */ /* 0x000e240008000800 */
[----:B0-----:R-:W-:Y:S02]  /*40d0*/  USHF.R.S32.HI UR5, URZ, 0x1f, UR4 ;  /* 0x0000001fff057899 */ /* 0x001fe40008011404 */
[----:B------:R-:W-:-:S04]  /*40e0*/  ISETP.GE.U32.AND P0, PT, R3, UR4, PT ;  /* 0x0000000403007c0c */ /* 0x000fc8000bf06070 */
[----:B------:R-:W-:-:S13]  /*40f0*/  ISETP.GE.AND.EX P0, PT, R2, UR5, PT, P0 ;  /* 0x0000000502007c0c */ /* 0x000fda000bf06300 */
[----:B------:R-:W-:Y:S05]  /*4100*/  @P0 BRA `(.L_x_74) ;  /* 0x0000000800480947 */ /* 0x000fea0003800000 */
[----:B------:R-:W-:Y:S01]  /*4110*/  IADD3 R5, PT, PT, -R3, UR4, RZ ;  /* 0x0000000403057c10 */ /* 0x000fe2000fffe1ff */
[----:B------:R-:W-:Y:S03]  /*4120*/  BSSY.RECONVERGENT B1, `(.L_x_74) ;  /* 0x0000090000017945 */ /* 0x000fe60003800200 */
[----:B------:R-:W-:-:S13]  /*4130*/  ISETP.GE.AND P0, PT, R0, R5, PT ;  /* 0x000000050000720c */ /* 0x000fda0003f06270 */
[----:B------:R-:W-:Y:S05]  /*4140*/  @P0 BRA `(.L_x_75) ;  /* 0x0000000800340947 */ /* 0x000fea0003800000 */
[----:B------:R-:W-:Y:S01]  /*4150*/  LOP3.LUT R4, RZ, R0, RZ, 0x33, !PT ;  /* 0x00000000ff047212 */ /* 0x000fe200078e33ff */
[----:B------:R-:W-:Y:S03]  /*4160*/  BSSY.RECONVERGENT B2, `(.L_x_76) ;  /* 0x000002d000027945 */ /* 0x000fe60003800200 */
[----:B------:R-:W-:-:S04]  /*4170*/  IADD3 R14, PT, PT, -R3, UR4, R4 ;  /* 0x00000004030e7c10 */ /* 0x000fc8000fffe104 */
[----:B------:R-:W-:-:S04]  /*4180*/  LOP3.LUT R4, R14, 0x300, RZ, 0xc0, !PT ;  /* 0x000003000e047812 */ /* 0x000fc800078ec0ff */
[----:B------:R-:W-:Y:S01]  /*4190*/  ISETP.NE.AND P0, PT, R4, 0x300, PT ;  /* 0x000003000400780c */ /* 0x000fe20003f05270 */
[----:B------:R-:W-:-:S12]  /*41a0*/  IMAD.MOV.U32 R4, RZ, RZ, R0 ;  /* 0x000000ffff047224 */ /* 0x000fd800078e0000 */
[----:B------:R-:W-:Y:S05]  /*41b0*/  @!P0 BRA `(.L_x_77) ;  /* 0x00000000009c8947 */ /* 0x000fea0003800000 */
[----:B------:R-:W0:Y:S01]  /*41c0*/  LDCU.64 UR6, c[0x0][0x380] ;  /* 0x00007000ff0677ac */ /* 0x000e220008000a00 */
[----:B------:R-:W-:Y:S02]  /*41d0*/  IADD3 R11, P0, PT, R0, R3, RZ ;  /* 0x00000003000b7210 */ /* 0x000fe40007f1e0ff */
[----:B------:R-:W-:-:S03]  /*41e0*/  LEA.HI R4, R14, 0x1, RZ, 0x18 ;  /* 0x000000010e047811 */ /* 0x000fc600078fc0ff */
[----:B------:R-:W-:Y:S01]  /*41f0*/  IMAD.X R10, RZ, RZ, R2, P0 ;  /* 0x000000ffff0a7224 */ /* 0x000fe200000e0602 */
[----:B------:R-:W-:Y:S01]  /*4200*/  LOP3.LUT R6, R4, 0x3, RZ, 0xc0, !PT ;  /* 0x0000000304067812 */ /* 0x000fe200078ec0ff */
[----:B------:R-:W-:-:S04]  /*4210*/  IMAD.MOV.U32 R4, RZ, RZ, R0 ;  /* 0x000000ffff047224 */ /* 0x000fc800078e0000 */
[----:B------:R-:W-:Y:S01]  /*4220*/  IMAD.MOV R12, RZ, RZ, -R6 ;  /* 0x000000ffff0c7224 */ /* 0x000fe200078e0a06 */
[----:B0-----:R-:W-:-:S04]  /*4230*/  LEA R13, P1, R11, UR6, 0x4 ;  /* 0x000000060b0d7c11 */ /* 0x001fc8000f8220ff */
[----:B------:R-:W-:-:S09]  /*4240*/  LEA.HI.X R11, R11, UR7, R10, 0x4, P1 ;  /* 0x000000070b0b7c11 */ /* 0x000fd200088f240a */
.L_x_80:
[----:B------:R-:W-:-:S05]  /*4250*/  IMAD.MOV.U32 R10, RZ, RZ, R13 ;  /* 0x000000ffff0a7224 */ /* 0x000fca00078e000d */
[----:B------:R-:W2:Y:S04]  /*4260*/  LDG.E.CONSTANT R19, desc[UR10][R10.64] ;  /* 0x0000000a0a137981 */ /* 0x000ea8000c1e9900 */
[----:B------:R-:W3:Y:S01]  /*4270*/  LDG.E.64.CONSTANT R6, desc[UR10][R10.64+0x8] ;  /* 0x0000080a0a067981 */ /* 0x000ee2000c1e9b00 */
[----:B------:R-:W-:Y:S01]  /*4280*/  VIADD R12, R12, 0x1 ;  /* 0x000000010c0c7836 */ /* 0x000fe20000000000 */
[----:B------:R-:W-:Y:S01]  /*4290*/  BSSY.RECONVERGENT B3, `(.L_x_78) ;  /* 0x0000016000037945 */ /* 0x000fe20003800200 */
[----:B------:R-:W-:Y:S01]  /*42a0*/  IMAD.MOV.U32 R15, RZ, RZ, R8 ;  /* 0x000000ffff0f7224 */ /* 0x000fe200078e0008 */
        /* <DEDUP_REMOVED lines=20> */
.L_x_79:
[----:B------:R-:W-:Y:S05]  /*43f0*/  BSYNC.RECONVERGENT B3 ;  /* 0x0000000000037941 */ /* 0x000fea0003800200 */
.L_x_78:
[----:B------:R-:W-:Y:S02]  /*4400*/  IMAD.X R11, RZ, RZ, R11, P3 ;  /* 0x000000ffff0b7224 */ /* 0x000fe400018e060b */
[----:B------:R-:W-:Y:S01]  /*4410*/  VIADD R4, R4, 0x100 ;  /* 0x0000010004047836 */ /* 0x000fe20000000000 */
[----:B------:R-:W-:Y:S06]  /*4420*/  @P2 BRA `(.L_x_80) ;  /* 0xfffffffc00882947 */ /* 0x000fec000383ffff */
.L_x_77:
[----:B------:R-:W-:Y:S05]  /*4430*/  BSYNC.RECONVERGENT B2 ;  /* 0x0000000000027941 */ /* 0x000fea0003800200 */
.L_x_76:
[----:B------:R-:W-:-:S13]  /*4440*/  ISETP.GE.U32.AND P0, PT, R14, 0x300, PT ;  /* 0x000003000e00780c */ /* 0x000fda0003f06070 */
[----:B------:R-:W-:Y:S05]  /*4450*/  @!P0 BRA `(.L_x_75) ;  /* 0x0000000400708947 */ /* 0x000fea0003800000 */
[----:B------:R-:W0:Y:S01]  /*4460*/  LDCU.64 UR6, c[0x0][0x380] ;  /* 0x00007000ff0677ac */ /* 0x000e220008000a00 */
[----:B------:R-:W-:-:S05]  /*4470*/  IADD3 R3, P0, PT, R4, R3, RZ ;  /* 0x0000000304037210 */ /* 0x000fca0007f1e0ff */
[----:B------:R-:W-:Y:S01]  /*4480*/  IMAD.X R2, RZ, RZ, R2, P0 ;  /* 0x000000ffff027224 */ /* 0x000fe200000e0602 */
[----:B0-----:R-:W-:-:S04]  /*4490*/  LEA R10, P1, R3, UR6, 0x4 ;  /* 0x00000006030a7c11 */ /* 0x001fc8000f8220ff */
[----:B------:R-:W-:Y:S02]  /*44a0*/  IADD3 R10, P0, PT, R10, 0x3008, RZ ;  /* 0x000030080a0a7810 */ /* 0x000fe40007f1e0ff */
[----:B------:R-:W-:-:S05]  /*44b0*/  LEA.HI.X R11, R3, UR7, R2, 0x4, P1 ;  /* 0x00000007030b7c11 */ /* 0x000fca00088f2402 */
[----:B------:R-:W-:-:S07]  /*44c0*/  IMAD.X R11, RZ, RZ, R11, P0 ;  /* 0x000000ffff0b7224 */ /* 0x000fce00000e060b */
.L_x_89:
[----:B------:R-:W2:Y:S04]  /*44d0*/  LDG.E.CONSTANT R17, desc[UR10][R10.64+-0x3008] ;  /* 0xffcff80a0a117981 */ /* 0x000ea8000c1e9900 */
[----:B------:R-:W3:Y:S04]  /*44e0*/  LDG.E.64.CONSTANT R14, desc[UR10][R10.64+-0x3000] ;  /* 0xffd0000a0a0e7981 */ /* 0x000ee8000c1e9b00 */
[----:B------:R0:W5:Y:S04]  /*44f0*/  LDG.E.CONSTANT R23, desc[UR10][R10.64+-0x2008] ;  /* 0xffdff80a0a177981 */ /* 0x000168000c1e9900 */
        /* <DEDUP_REMOVED lines=22> */
.L_x_82:
[----:B------:R-:W-:Y:S05]  /*4660*/  BSYNC.RECONVERGENT B2 ;  /* 0x0000000000027941 */ /* 0x000fea0003800200 */
.L_x_81:
        /* <DEDUP_REMOVED lines=17> */
.L_x_84:
[----:B------:R-:W-:Y:S05]  /*4780*/  BSYNC.RECONVERGENT B2 ;  /* 0x0000000000027941 */ /* 0x000fea0003800200 */
.L_x_83:
        /* <DEDUP_REMOVED lines=17> */
.L_x_86:
[----:B------:R-:W-:Y:S05]  /*48a0*/  BSYNC.RECONVERGENT B2 ;  /* 0x0000000000027941 */ /* 0x000fea0003800200 */
.L_x_85:
        /* <DEDUP_REMOVED lines=17> */
.L_x_88:
[----:B------:R-:W-:Y:S05]  /*49c0*/  BSYNC.RECONVERGENT B2 ;  /* 0x0000000000027941 */ /* 0x000fea0003800200 */
.L_x_87:
[----:B------:R-:W-:Y:S01]  /*49d0*/  VIADD R4, R4, 0x400 ;  /* 0x0000040004047836 */ /* 0x000fe20000000000 */
[----:B------:R-:W-:-:S04]  /*49e0*/  IADD3 R10, P1, PT, R10, 0x4000, RZ ;  /* 0x000040000a0a7810 */ /* 0x000fc80007f3e0ff */
[----:B------:R-:W-:Y:S01]  /*49f0*/  ISETP.GE.AND P0, PT, R4, R5, PT ;  /* 0x000000050400720c */ /* 0x000fe20003f06270 */
[----:B------:R-:W-:-:S12]  /*4a00*/  IMAD.X R11, RZ, RZ, R11, P1 ;  /* 0x000000ffff0b7224 */ /* 0x000fd800008e060b */
[----:B------:R-:W-:Y:S05]  /*4a10*/  @!P0 BRA `(.L_x_89) ;  /* 0xfffffff800ac8947 */ /* 0x000fea000383ffff */
.L_x_75:
[----:B------:R-:W-:Y:S05]  /*4a20*/  BSYNC.RECONVERGENT B1 ;  /* 0x0000000000017941 */ /* 0x000fea0003800200 */
.L_x_74:
[----:B------:R-:W0:Y:S01]  /*4a30*/  S2R R2, SR_LANEID ;  /* 0x0000000000027919 */ /* 0x000e220000000000 */
[----:B------:R-:W-:Y:S01]  /*4a40*/  BSSY.RECONVERGENT B1, `(.L_x_90) ;  /* 0x000001e000017945 */ /* 0x000fe20003800200 */
[----:B------:R-:W-:Y:S01]  /*4a50*/  IMAD.MOV.U32 R6, RZ, RZ, R8 ;  /* 0x000000ffff067224 */ /* 0x000fe200078e0008 */
[----:B------:R1:W2:Y:S01]  /*4a60*/  SHFL.DOWN PT, R3, R26, 0x1, 0x1f ;  /* 0x08201f001a037f89 */ /* 0x0002a200000e0000 */
[----:B------:R-:W-:-:S03]  /*4a70*/  IMAD.MOV.U32 R7, RZ, RZ, R9 ;  /* 0x000000ffff077224 */ /* 0x000fc600078e0009 */
[----:B------:R1:W3:Y:S04]  /*4a80*/  SHFL.DOWN PT, R5, R8, 0x1, 0x1f ;  /* 0x08201f0008057f89 */ /* 0x0002e800000e0000 */
[----:B------:R1:W4:Y:S01]  /*4a90*/  SHFL.DOWN PT, R4, R9, 0x1, 0x1f ;  /* 0x08201f0009047f89 */ /* 0x00032200000e0000 */
[C---:B0-----:R-:W-:Y:S02]  /*4aa0*/  ISETP.GT.AND P0, PT, R2.reuse, 0x1e, PT ;  /* 0x0000001e0200780c */ /* 0x041fe40003f04270 */
[C---:B------:R-:W-:Y:S02]  /*4ab0*/  ISETP.GT.AND P1, PT, R2.reuse, 0x1d, PT ;  /* 0x0000001d0200780c */ /* 0x040fe40003f24270 */
[C---:B------:R-:W-:Y:S02]  /*4ac0*/  ISETP.GT.AND P5, PT, R2.reuse, 0x1b, PT ;  /* 0x0000001b0200780c */ /* 0x040fe40003fa4270 */
[----:B------:R-:W-:-:S02]  /*4ad0*/  ISETP.GT.AND P4, PT, R2, 0x17, PT ;  /* 0x000000170200780c */ /* 0x000fc40003f84270 */
[C---:B------:R-:W-:Y:S02]  /*4ae0*/  ISETP.GT.AND P3, PT, R2.reuse, 0xf, PT ;  /* 0x0000000f0200780c */ /* 0x040fe40003f64270 */
[----:B------:R-:W-:Y:S01]  /*4af0*/  ISETP.NE.AND P2, PT, R2, RZ, PT ;  /* 0x000000ff0200720c */ /* 0x000fe20003f45270 */
[----:B------:R-:W-:Y:S02]  /*4b00*/  IMAD.MOV.U32 R2, RZ, RZ, R26 ;  /* 0x000000ffff027224 */ /* 0x000fe400078e001a */
[----:B-1234-:R-:W-:Y:S10]  /*4b10*/  @P0 BRA `(.L_x_91) ;  /* 0x0000000000400947 */ /* 0x01eff40003800000 */
        /* <DEDUP_REMOVED lines=9> */
[----:B------:R-:W-:-:S04]  /*4bb0*/  @P6 ISETP.GE.U32.AND P0, PT, R8, R5, PT ;  /* 0x000000050800620c */ /* 0x000fc80003f06070 */
[----:B------:R-:W-:-:S04]  /*4bc0*/  @P6 ISETP.GE.AND.EX P0, PT, R9, R4, PT, P0 ;  /* 0x000000040900620c */ /* 0x000fc80003f06300 */
[----:B------:R-:W-:Y:S02]  /*4bd0*/  @P6 SEL R2, R26, R3, !P0 ;  /* 0x000000031a026207 */ /* 0x000fe40004000000 */
[----:B------:R-:W-:-:S04]  /*4be0*/  @P6 ISETP.LT.U32.AND P0, PT, R8, R5, PT ;  /* 0x000000050800620c */ /* 0x000fc80003f01070 */
[----:B------:R-:W-:-:S04]  /*4bf0*/  @P6 ISETP.LT.AND.EX P0, PT, R9, R4, PT, P0 ;  /* 0x000000040900620c */ /* 0x000fc80003f01300 */
[----:B------:R-:W-:Y:S02]  /*4c00*/  @P6 SEL R6, R8, R5, P0 ;  /* 0x0000000508066207 */ /* 0x000fe40000000000 */
[----:B------:R-:W-:-:S07]  /*4c10*/  @P6 SEL R7, R9, R4, P0 ;  /* 0x0000000409076207 */ /* 0x000fce0000000000 */
.L_x_91:
[----:B------:R-:W-:Y:S05]  /*4c20*/  BSYNC.RECONVERGENT B1 ;  /* 0x0000000000017941 */ /* 0x000fea0003800200 */
.L_x_90:
[----:B------:R0:W1:Y:S01]  /*4c30*/  SHFL.DOWN PT, R9, R2, 0x2, 0x1f ;  /* 0x08401f0002097f89 */ /* 0x00006200000e0000 */
[----:B------:R-:W-:Y:S01]  /*4c40*/  BSSY.RECONVERGENT B1, `(.L_x_92) ;  /* 0x0000017000017945 */ /* 0x000fe20003800200 */
[----:B------:R-:W-:Y:S02]  /*4c50*/  IMAD.MOV.U32 R3, RZ, RZ, R2 ;  /* 0x000000ffff037224 */ /* 0x000fe400078e0002 */
[----:B------:R0:W2:Y:S01]  /*4c60*/  SHFL.DOWN PT, R11, R6, 0x2, 0x1f ;  /* 0x08401f00060b7f89 */ /* 0x0000a200000e0000 */
[----:B------:R-:W-:Y:S02]  /*4c70*/  IMAD.MOV.U32 R4, RZ, RZ, R6 ;  /* 0x000000ffff047224 */ /* 0x000fe400078e0006 */
[----:B------:R-:W-:Y:S01]  /*4c80*/  IMAD.MOV.U32 R5, RZ, RZ, R7 ;  /* 0x000000ffff057224 */ /* 0x000fe200078e0007 */
[----:B------:R0:W3:Y:S01]  /*4c90*/  SHFL.DOWN PT, R8, R7, 0x2, 0x1f ;  /* 0x08401f0007087f89 */ /* 0x0000e200000e0000 */
[----:B------:R-:W-:Y:S05]  /*4ca0*/  @P1 BRA `(.L_x_93) ;  /* 0x0000000000401947 */ /* 0x000fea0003800000 */
[----:B-1----:R-:W-:Y:S01]  /*4cb0*/  ISETP.GE.AND P0, PT, R2, R9, PT ;  /* 0x000000090200720c */ /* 0x002fe20003f06270 */
[----:B------:R-:W-:Y:S02]  /*4cc0*/  IMAD.MOV.U32 R3, RZ, RZ, R9 ;  /* 0x000000ffff037224 */ /* 0x000fe400078e0009 */
[----:B--2---:R-:W-:Y:S02]  /*4cd0*/  IMAD.MOV.U32 R4, RZ, RZ, R11 ;  /* 0x000000ffff047224 */ /* 0x004fe400078e000b */
        /* <DEDUP_REMOVED lines=13> */
.L_x_93:
[----:B------:R-:W-:Y:S05]  /*4db0*/  BSYNC.RECONVERGENT B1 ;  /* 0x0000000000017941 */ /* 0x000fea0003800200 */
.L_x_92:
[----:B---3--:R3:W4:Y:S01]  /*4dc0*/  SHFL.DOWN PT, R8, R3, 0x4, 0x1f ;  /* 0x08801f0003087f89 */ /* 0x00872200000e0000 */
[----:B------:R-:W-:Y:S01]  /*4dd0*/  BSSY.RECONVERGENT B1, `(.L_x_94) ;  /* 0x0000017000017945 */ /* 0x000fe20003800200 */
[----:B0-----:R-:W-:Y:S02]  /*4de0*/  IMAD.MOV.U32 R2, RZ, RZ, R3 ;  /* 0x000000ffff027224 */ /* 0x001fe400078e0003 */
[----:B-1----:R3:W0:Y:S01]  /*4df0*/  SHFL.DOWN PT, R9, R4, 0x4, 0x1f ;  /* 0x08801f0004097f89 */ /* 0x00262200000e0000 */
[----:B------:R-:W-:Y:S02]  /*4e00*/  IMAD.MOV.U32 R6, RZ, RZ, R4 ;  /* 0x000000ffff067224 */ /* 0x000fe400078e0004 */
[----:B------:R-:W-:Y:S01]  /*4e10*/  IMAD.MOV.U32 R7, RZ, RZ, R5 ;  /* 0x000000ffff077224 */ /* 0x000fe200078e0005 */
[----:B------:R3:W1:Y:S01]  /*4e20*/  SHFL.DOWN PT, R10, R5, 0x4, 0x1f ;  /* 0x08801f00050a7f89 */ /* 0x00066200000e0000 */
[----:B------:R-:W-:Y:S05]  /*4e30*/  @P5 BRA `(.L_x_95) ;  /* 0x0000000000405947 */ /* 0x000fea0003800000 */
[----:B----4-:R-:W-:Y:S01]  /*4e40*/  ISETP.GE.AND P0, PT, R3, R8, PT ;  /* 0x000000080300720c */ /* 0x010fe20003f06270 */
[----:B------:R-:W-:Y:S02]  /*4e50*/  IMAD.MOV.U32 R2, RZ, RZ, R8 ;  /* 0x000000ffff027224 */ /* 0x000fe400078e0008 */
[----:B0-----:R-:W-:Y:S02]  /*4e60*/  IMAD.MOV.U32 R6, RZ, RZ, R9 ;  /* 0x000000ffff067224 */ /* 0x001fe400078e0009 */
[----:B-1----:R-:W-:-:S08]  /*4e70*/  IMAD.MOV.U32 R7, RZ, RZ, R10 ;  /* 0x000000ffff077224 */ /* 0x002fd000078e000a */
        /* <DEDUP_REMOVED lines=12> */
.L_x_95:
[----:B------:R-:W-:Y:S05]  /*4f40*/  BSYNC.RECONVERGENT B1 ;  /* 0x0000000000017941 */ /* 0x000fea0003800200 */
.L_x_94:
[----:B0-----:R0:W0:Y:S01]  /*4f50*/  SHFL.DOWN PT, R9, R2, 0x8, 0x1f ;  /* 0x09001f0002097f89 */ /* 0x00102200000e0000 */
[----:B------:R-:W-:Y:S01]  /*4f60*/  BSSY.RECONVERGENT B1, `(.L_x_96) ;  /* 0x0000017000017945 */ /* 0x000fe20003800200 */
[----:B---3--:R-:W-:Y:S02]  /*4f70*/  IMAD.MOV.U32 R3, RZ, RZ, R2 ;  /* 0x000000ffff037224 */ /* 0x008fe400078e0002 */
[----:B--2---:R2:W3:Y:S01]  /*4f80*/  SHFL.DOWN PT, R11, R6, 0x8, 0x1f ;  /* 0x09001f00060b7f89 */ /* 0x0044e200000e0000 */
[----:B------:R-:W-:Y:S02]  /*4f90*/  IMAD.MOV.U32 R4, RZ, RZ, R6 ;  /* 0x000000ffff047224 */ /* 0x000fe400078e0006 */
[----:B------:R-:W-:Y:S01]  /*4fa0*/  IMAD.MOV.U32 R5, RZ, RZ, R7 ;  /* 0x000000ffff057224 */ /* 0x000fe200078e0007 */
[----:B----4-:R2:W4:Y:S01]  /*4fb0*/  SHFL.DOWN PT, R8, R7, 0x8, 0x1f ;  /* 0x09001f0007087f89 */ /* 0x01052200000e0000 */
[----:B------:R-:W-:Y:S05]  /*4fc0*/  @P4 BRA `(.L_x_97) ;  /* 0x0000000000404947 */ /* 0x000fea0003800000 */
[----:B0-----:R-:W-:Y:S01]  /*4fd0*/  ISETP.GE.AND P0, PT, R2, R9, PT ;  /* 0x000000090200720c */ /* 0x001fe20003f06270 */
[----:B------:R-:W-:Y:S02]  /*4fe0*/  IMAD.MOV.U32 R3, RZ, RZ, R9 ;  /* 0x000000ffff037224 */ /* 0x000fe400078e0009 */
[----:B---3--:R-:W-:Y:S02]  /*4ff0*/  IMAD.MOV.U32 R4, RZ, RZ, R11 ;  /* 0x000000ffff047224 */ /* 0x008fe400078e000b */
[----:B----4-:R-:W-:-:S08]  /*5000*/  IMAD.MOV.U32 R5, RZ, RZ, R8 ;  /* 0x000000ffff057224 */ /* 0x010fd000078e0008 */
        /* <DEDUP_REMOVED lines=12> */
.L_x_97:
[----:B------:R-:W-:Y:S05]  /*50d0*/  BSYNC.RECONVERGENT B1 ;  /* 0x0000000000017941 */ /* 0x000fea0003800200 */
.L_x_96:
[----:B0-----:R0:W0:Y:S01]  /*50e0*/  SHFL.DOWN PT, R2, R3, 0x10, 0x1f ;  /* 0x0a001f0003027f89 */ /* 0x00102200000e0000 */
[----:B------:R-:W-:Y:S01]  /*50f0*/  BSSY.RECONVERGENT B1, `(.L_x_98) ;  /* 0x0000017000017945 */ /* 0x000fe20003800200 */
[----:B----4-:R-:W-:Y:S02]  /*5100*/  IMAD.MOV.U32 R8, RZ, RZ, R3 ;  /* 0x000000ffff087224 */ /* 0x010fe400078e0003 */
[----:B------:R4:W0:Y:S01]  /*5110*/  SHFL.DOWN PT, R9, R4, 0x10, 0x1f ;  /* 0x0a001f0004097f89 */ /* 0x00082200000e0000 */
[----:B--2---:R-:W-:Y:S02]  /*5120*/  IMAD.MOV.U32 R7, RZ, RZ, R4 ;  /* 0x000000ffff077224 */ /* 0x004fe400078e0004 */
[----:B------:R-:W-:Y:S01]  /*5130*/  IMAD.MOV.U32 R6, RZ, RZ, R5 ;  /* 0x000000ffff067224 */ /* 0x000fe200078e0005 */
[----:B-1----:R4:W1:Y:S01]  /*5140*/  SHFL.DOWN PT, R10, R5, 0x10, 0x1f ;  /* 0x0a001f00050a7f89 */ /* 0x00286200000e0000 */
[----:B------:R-:W-:Y:S05]  /*5150*/  @P3 BRA `(.L_x_99) ;  /* 0x0000000000403947 */ /* 0x000fea0003800000 */
[----:B0-----:R-:W-:Y:S01]  /*5160*/  ISETP.GE.AND P0, PT, R3, R2, PT ;  /* 0x000000020300720c */ /* 0x001fe20003f06270 */
[----:B------:R-:W-:Y:S02]  /*5170*/  IMAD.MOV.U32 R8, RZ, RZ, R2 ;  /* 0x000000ffff087224 */ /* 0x000fe400078e0002 */
[----:B------:R-:W-:Y:S02]  /*5180*/  IMAD.MOV.U32 R7, RZ, RZ, R9 ;  /* 0x000000ffff077224 */ /* 0x000fe400078e0009 */
        /* <DEDUP_REMOVED lines=13> */
.L_x_99:
[----:B------:R-:W-:Y:S05]  /*5260*/  BSYNC.RECONVERGENT B1 ;  /* 0x0000000000017941 */ /* 0x000fea0003800200 */
.L_x_98:
[----:B------:R-:W-:Y:S04]  /*5270*/  BSSY.RECONVERGENT B1, `(.L_x_100) ;  /* 0x000000c000017945 */ /* 0x000fe80003800200 */
[----:B------:R-:W-:Y:S05]  /*5280*/  @P2 BRA `(.L_x_101) ;  /* 0x0000000000282947 */ /* 0x000fea0003800000 */
[----:B----4-:R-:W2:Y:S01]  /*5290*/  S2R R4, SR_CgaCtaId ;  /* 0x0000000000047919 */ /* 0x010ea20000008800 */
[----:B0-----:R-:W-:Y:S02]  /*52a0*/  MOV R3, 0x400 ;  /* 0x0000040000037802 */ /* 0x001fe40000000f00 */
[----:B------:R-:W-:-:S04]  /*52b0*/  SHF.R.U32.HI R2, RZ, 0x1, R0 ;  /* 0x00000001ff027819 */ /* 0x000fc80000011600 */
[----:B------:R-:W-:Y:S02]  /*52c0*/  LOP3.LUT R2, R2, 0x1f0, RZ, 0xc0, !PT ;  /* 0x000001f002027812 */ /* 0x000fe400078ec0ff */
[----:B--2---:R-:W-:-:S05]  /*52d0*/  LEA R3, R4, R3, 0x18 ;  /* 0x0000000304037211 */ /* 0x004fca00078ec0ff */
[----:B------:R-:W-:Y:S02]  /*52e0*/  IMAD.IADD R5, R2, 0x1, R3 ;  /* 0x0000000102057824 */ /* 0x000fe400078e0203 */
[----:B------:R-:W-:Y:S02]  /*52f0*/  IMAD.MOV.U32 R2, RZ, RZ, R7 ;  /* 0x000000ffff027224 */ /* 0x000fe400078e0007 */
[----:B------:R-:W-:Y:S01]  /*5300*/  IMAD.MOV.U32 R3, RZ, RZ, R6 ;  /* 0x000000ffff037224 */ /* 0x000fe200078e0006 */
[----:B------:R2:W-:Y:S04]  /*5310*/  STS [R5+0x8], R8 ;  /* 0x0000080805007388 */ /* 0x0005e80000000800 */
[----:B------:R2:W-:Y:S02]  /*5320*/  STS.64 [R5+0x10], R2 ;  /* 0x0000100205007388 */ /* 0x0005e40000000a00 */
.L_x_101:
[----:B------:R-:W-:Y:S05]  /*5330*/  BSYNC.RECONVERGENT B1 ;  /* 0x0000000000017941 */ /* 0x000fea0003800200 */
.L_x_100:
        /* <DEDUP_REMOVED lines=8> */
[----:B----4-:R-:W2:Y:S04]  /*53c0*/  LDS.64 R4, [R24+0x20] ;  /* 0x0000200018047984 */ /* 0x010ea80000000a00 */
[----:B------:R4:W1:Y:S04]  /*53d0*/  LDS R18, [R24+0x28] ;  /* 0x0000280018127984 */ /* 0x0008680000000800 */
[----:B------:R4:W1:Y:S01]  /*53e0*/  LDS R16, [R24+0x38] ;  /* 0x0000380018107984 */ /* 0x0008620000000800 */
[----:B0-----:R-:W-:Y:S01]  /*53f0*/  ISETP.GE.AND P0, PT, R8, R3, PT ;  /* 0x000000030800720c */ /* 0x001fe20003f06270 */
[----:B------:R-:W-:-:S02]  /*5400*/  IMAD.MOV.U32 R19, RZ, RZ, R3 ;  /* 0x000000ffff137224 */ /* 0x000fc400078e0003 */
[----:B--2---:R-:W-:Y:S02]  /*5410*/  IMAD.MOV.U32 R21, RZ, RZ, R4 ;  /* 0x000000ffff157224 */ /* 0x004fe400078e0004 */
[----:B------:R-:W-:-:S08]  /*5420*/  IMAD.MOV.U32 R20, RZ, RZ, R5 ;  /* 0x000000ffff147224 */ /* 0x000fd000078e0005 */
[----:B-1--4-:R-:W-:Y:S05]  /*5430*/  @!P0 BRA `(.L_x_103) ;  /* 0x00000000002c8947 */ /* 0x012fea0003800000 */
        /* <DEDUP_REMOVED lines=11> */
.L_x_103:
[----:B------:R-:W-:Y:S05]  /*54f0*/  BSYNC.RECONVERGENT B1 ;  /* 0x0000000000017941 */ /* 0x000fea0003800200 */
.L_x_102:
[----:B------:R-:W0:Y:S01]  /*5500*/  LDS.64 R4, [R24+0x30] ;  /* 0x0000300018047984 */ /* 0x000e220000000a00 */
[----:B------:R-:W-:Y:S01]  /*5510*/  ISETP.GE.AND P0, PT, R19, R18, PT ;  /* 0x000000121300720c */ /* 0x000fe20003f06270 */
[----:B------:R-:W-:Y:S01]  /*5520*/  BSSY.RECONVERGENT B1, `(.L_x_104) ;  /* 0x0000019000017945 */ /* 0x000fe20003800200 */
[----:B------:R-:W-:Y:S01]  /*5530*/  IMAD.MOV.U32 R23, RZ, RZ, R18 ;  /* 0x000000ffff177224 */ /* 0x000fe200078e0012 */
[----:B------:R1:W2:Y:S04]  /*5540*/  LDS R17, [R24+0x48] ;  /* 0x0000480018117984 */ /* 0x0002a80000000800 */
[----:B------:R1:W4:Y:S04]  /*5550*/  LDS R15, [R24+0x58] ;  /* 0x00005800180f7984 */ /* 0x0003280000000800 */
[----:B------:R1:W1:Y:S04]  /*5560*/  LDS R14, [R24+0x68] ;  /* 0x00006800180e7984 */ /* 0x0002680000000800 */
[----:B------:R0:W1:Y:S04]  /*5570*/  LDS R0, [R24+0x78] ;  /* 0x0000780018007984 */ /* 0x0000680000000800 */
[----:B------:R0:W1:Y:S04]  /*5580*/  LDS.64 R6, [R24+0x40] ;  /* 0x0000400018067984 */ /* 0x0000680000000a00 */
[----:B------:R0:W1:Y:S04]  /*5590*/  LDS.64 R8, [R24+0x50] ;  /* 0x0000500018087984 */ /* 0x0000680000000a00 */
[----:B---3--:R3:W1:Y:S04]  /*55a0*/  LDS.64 R10, [R24+0x60] ;  /* 0x00006000180a7984 */ /* 0x0086680000000a00 */
        /* <DEDUP_REMOVED lines=16> */
.L_x_105:
[----:B------:R-:W-:Y:S05]  /*56b0*/  BSYNC.RECONVERGENT B1 ;  /* 0x0000000000017941 */ /* 0x000fea0003800200 */
.L_x_104:
        /* <DEDUP_REMOVED lines=17> */
.L_x_107:
[----:B------:R-:W-:Y:S05]  /*57d0*/  BSYNC.RECONVERGENT B1 ;  /* 0x0000000000017941 */ /* 0x000fea0003800200 */
.L_x_106:
[----:B--2---:R-:W-:Y:S01]  /*57e0*/  ISETP.GE.AND P0, PT, R4, R17, PT ;  /* 0x000000110400720c */ /* 0x004fe20003f06270 */
        /* <DEDUP_REMOVED lines=16> */
.L_x_109:
[----:B------:R-:W-:Y:S05]  /*58f0*/  BSYNC.RECONVERGENT B1 ;  /* 0x0000000000017941 */ /* 0x000fea0003800200 */
.L_x_108:
[----:B----4-:R-:W-:Y:S01]  /*5900*/  ISETP.GE.AND P0, PT, R6, R15, PT ;  /* 0x0000000f0600720c */ /* 0x010fe20003f06270 */
        /* <DEDUP_REMOVED lines=16> */
.L_x_111:
[----:B------:R-:W-:Y:S05]  /*5a10*/  BSYNC.RECONVERGENT B1 ;  /* 0x0000000000017941 */ /* 0x000fea0003800200 */
.L_x_110:
        /* <DEDUP_REMOVED lines=17> */
.L_x_113:
[----:B------:R-:W-:Y:S05]  /*5b30*/  BSYNC.RECONVERGENT B1 ;  /* 0x0000000000017941 */ /* 0x000fea0003800200 */
.L_x_112:
        /* <DEDUP_REMOVED lines=16> */
.L_x_34:
[----:B------:R-:W-:Y:S05]  /*5c40*/  BSYNC.RECONVERGENT B0 ;  /* 0x0000000000007941 */ /* 0x000fea0003800200 */
.L_x_1:
[----:B------:R-:W-:Y:S05]  /*5c50*/  @P1 EXIT ;  /* 0x000000000000194d */ /* 0x000fea0003800000 */
[----:B0-2-4-:R-:W0:Y:S01]  /*5c60*/  LDC.64 R2, c[0x0][0x388] ;  /* 0x0000e200ff027b82 */ /* 0x015e220000000a00 */
[----:B------:R-:W-:-:S04]  /*5c70*/  LOP3.LUT R7, R7, R6, RZ, 0x3c, !PT ;  /* 0x0000000607077212 */ /* 0x000fc800078e3cff */
[----:B------:R-:W-:-:S04]  /*5c80*/  LOP3.LUT R6, R7, R6, RZ, 0x3c, !PT ;  /* 0x0000000607067212 */ /* 0x000fc800078e3cff */
[----:B------:R-:W-:-:S05]  /*5c90*/  LOP3.LUT R7, R7, R6, RZ, 0x3c, !PT ;  /* 0x0000000607077212 */ /* 0x000fca00078e3cff */
[----:B0-----:R-:W-:Y:S04]  /*5ca0*/  STG.E.64 desc[UR10][R2.64+0x8], R6 ;  /* 0x0000080602007986 */ /* 0x001fe8000c101b0a */
[----:B------:R-:W-:Y:S01]  /*5cb0*/  STG.E desc[UR10][R2.64], R8 ;  /* 0x0000000802007986 */ /* 0x000fe2000c10190a */
[----:B------:R-:W-:Y:S05]  /*5cc0*/  EXIT ;  /* 0x000000000000794d */ /* 0x000fea0003800000 */
.L_x_114:
        /* <DEDUP_REMOVED lines=11> */
.L_x_708:


//--------------------- .text._ZN6thrust24THRUST_300001_SM_1000_NS8cuda_cub4core6detail13_kernel_agentINS1_8__reduce10DrainAgentIlEEJN3cub18CUB_300001_SM_10009GridQueueIyEElEEEvDpT0_ --------------------------
	.section	.text._ZN6thrust24THRUST_300001_SM_1000_NS8cuda_cub4core6detail13_kernel_agentINS1_8__reduce10DrainAgentIlEEJN3cub18CUB_300001_SM_10009GridQueueIyEElEEEvDpT0_,"ax",@progbits
	.align	128
        .global         _ZN6thrust24THRUST_300001_SM_1000_NS8cuda_cub4core6detail13_kernel_agentINS1_8__reduce10DrainAgentIlEEJN3cub18CUB_300001_SM_10009GridQueueIyEElEEEvDpT0_
        .type           _ZN6thrust24THRUST_300001_SM_1000_NS8cuda_cub4core6detail13_kernel_agentINS1_8__reduce10DrainAgentIlEEJN3cub18CUB_300001_SM_10009GridQueueIyEElEEEvDpT0_,@function
        .size           _ZN6thrust24THRUST_300001_SM_1000_NS8cuda_cub4core6detail13_kernel_agentINS1_8__reduce10DrainAgentIlEEJN3cub18CUB_300001_SM_10009GridQueueIyEElEEEvDpT0_,(.L_x_709 - _ZN6thrust24THRUST_300001_SM_1000_NS8cuda_cub4core6detail13_kernel_agentINS1_8__reduce10DrainAgentIlEEJN3cub18CUB_300001_SM_10009GridQueueIyEElEEEvDpT0_)
        .other          _ZN6thrust24THRUST_300001_SM_1000_NS8cuda_cub4core6detail13_kernel_agentINS1_8__reduce10DrainAgentIlEEJN3cub18CUB_300001_SM_10009GridQueueIyEElEEEvDpT0_,@"STO_CUDA_ENTRY STV_DEFAULT"
_ZN6thrust24THRUST_300001_SM_1000_NS8cuda_cub4core6detail13_kernel_agentINS1_8__reduce10DrainAgentIlEEJN3cub18CUB_300001_SM_10009GridQueueIyEElEEEvDpT0_:
.text._ZN6thrust24THRUST_300001_SM_1000_NS8cuda_cub4core6detail13_kernel_agentINS1_8__reduce10DrainAgentIlEEJN3cub18CUB_300001_SM_10009GridQueueIyEElEEEvDpT0_:
[----:B------:R-:W-:Y:S08]  /*0000*/  LDC R1, c[0x0][0x37c] ;  /* 0x0000df00ff017b82 */ /* 0x000ff00000000800 */
[----:B------:R-:W0:Y:S01]  /*0010*/  LDC.64 R2, c[0x0][0x380] ;  /* 0x0000e000ff027b82 */ /* 0x000e220000000a00 */
[----:B------:R-:W0:Y:S07]  /*0020*/  LDCU.64 UR4, c[0x0][0x358] ;  /* 0x00006b00ff0477ac */ /* 0x000e2e0008000a00 */
[----:B------:R-:W1:Y:S01]  /*0030*/  LDC.64 R4, c[0x0][0x388] ;  /* 0x0000e200ff047b82 */ /* 0x000e620000000a00 */
[----:B0-----:R-:W-:Y:S04]  /*0040*/  STG.E.64 desc[UR4][R2.64+0x8], RZ ;  /* 0x000008ff02007986 */ /* 0x001fe8000c101b04 */
[----:B-1----:R-:W-:Y:S01]  /*0050*/  STG.E.64 desc[UR4][R2.64], R4 ;  /* 0x0000000402007986 */ /* 0x002fe2000c101b04 */
[----:B------:R-:W-:Y:S05]  /*0060*/  EXIT ;  /* 0x000000000000794d */ /* 0x000fea0003800000 */
.L_x_115:
        /* <DEDUP_REMOVED lines=9> */
.L_x_709:


//--------------------- .text._ZN6thrust24THRUST_300001_SM_1000_NS8cuda_cub4core6detail13_kernel_agentINS1_8__reduce11ReduceAgentINS0_12zip_iteratorIN4cuda3std3__45tupleIJNS0_10device_ptrIiEENS0_17counting_iteratorIlNS0_11use_defaultESF_SF_EEEEEEEPNSB_IJilEEESJ_lNS1_9__extrema9arg_max_fIilNSA_4lessIiEEEEEEJSI_SK_lN3cub18CUB_300001_SM_100013GridEvenShareIlEENSS_9GridQueueIyEESP_EEEvDpT0_ --------------------------
	.section	.text._ZN6thrust24THRUST_300001_SM_1000_NS8cuda_cub4core6detail13_kernel_agentINS1_8__reduce11ReduceAgentINS0_12zip_iteratorIN4cuda3std3__45tupleIJNS0_10device_ptrIiEENS0_17counting_iteratorIlNS0_11use_defaultESF_SF_EEEEEEEPNSB_IJilEEESJ_lNS1_9__extrema9arg_max_fIilNSA_4lessIiEEEEEEJSI_SK_lN3cub18CUB_300001_SM_100013GridEvenShareIlEENSS_9GridQueueIyEESP_EEEvDpT0_,"ax",@progbits
	.align	128
        .global         _ZN6thrust24THRUST_300001_SM_1000_NS8cuda_cub4core6detail13_kernel_agentINS1_8__reduce11ReduceAgentINS0_12zip_iteratorIN4cuda3std3__45tupleIJNS0_10device_ptrIiEENS0_17counting_iteratorIlNS0_11use_defaultESF_SF_EEEEEEEPNSB_IJilEEESJ_lNS1_9__extrema9arg_max_fIilNSA_4lessIiEEEEEEJSI_SK_lN3cub18CUB_300001_SM_100013GridEvenShareIlEENSS_9GridQueueIyEESP_EEEvDpT0_
        .type           _ZN6thrust24THRUST_300001_SM_1000_NS8cuda_cub4core6detail13_kernel_agentINS1_8__reduce11ReduceAgentINS0_12zip_iteratorIN4cuda3std3__45tupleIJNS0_10device_ptrIiEENS0_17counting_iteratorIlNS0_11use_defaultESF_SF_EEEEEEEPNSB_IJilEEESJ_lNS1_9__extrema9arg_max_fIilNSA_4lessIiEEEEEEJSI_SK_lN3cub18CUB_300001_SM_100013GridEvenShareIlEENSS_9GridQueueIyEESP_EEEvDpT0_,@function
        .size           _ZN6thrust24THRUST_300001_SM_1000_NS8cuda_cub4core6detail13_kernel_agentINS1_8__reduce11ReduceAgentINS0_12zip_iteratorIN4cuda3std3__45tupleIJNS0_10device_ptrIiEENS0_17counting_iteratorIlNS0_11use_defaultESF_SF_EEEEEEEPNSB_IJilEEESJ_lNS1_9__extrema9arg_max_fIilNSA_4lessIiEEEEEEJSI_SK_lN3cub18CUB_300001_SM_100013GridEvenShareIlEENSS_9GridQueueIyEESP_EEEvDpT0_,(.L_x_710 - _ZN6thrust24THRUST_300001_SM_1000_NS8cuda_cub4core6detail13_kernel_agentINS1_8__reduce11ReduceAgentINS0_12zip_iteratorIN4cuda3std3__45tupleIJNS0_10device_ptrIiEENS0_17counting_iteratorIlNS0_11use_defaultESF_SF_EEEEEEEPNSB_IJilEEESJ_lNS1_9__extrema9arg_max_fIilNSA_4lessIiEEEEEEJSI_SK_lN3cub18CUB_300001_SM_100013GridEvenShareIlEENSS_9GridQueueIyEESP_EEEvDpT0_)
        .other          _ZN6thrust24THRUST_300001_SM_1000_NS8cuda_cub4core6detail13_kernel_agentINS1_8__reduce11ReduceAgentINS0_12zip_iteratorIN4cuda3std3__45tupleIJNS0_10device_ptrIiEENS0_17counting_iteratorIlNS0_11use_defaultESF_SF_EEEEEEEPNSB_IJilEEESJ_lNS1_9__extrema9arg_max_fIilNSA_4lessIiEEEEEEJSI_SK_lN3cub18CUB_300001_SM_100013GridEvenShareIlEENSS_9GridQueueIyEESP_EEEvDpT0_,@"STO_CUDA_ENTRY STV_DEFAULT"
_ZN6thrust24THRUST_300001_SM_1000_NS8cuda_cub4core6detail13_kernel_agentINS1_8__reduce11ReduceAgentINS0_12zip_iteratorIN4cuda3std3__45tupleIJNS0_10device_ptrIiEENS0_17counting_iteratorIlNS0_11use_defaultESF_SF_EEEEEEEPNSB_IJilEEESJ_lNS1_9__extrema9arg_max_fIilNSA_4lessIiEEEEEEJSI_SK_lN3cub18CUB_300001_SM_100013GridEvenShareIlEENSS_9GridQueueIyEESP_EEEvDpT0_:
.text._ZN6thrust24THRUST_300001_SM_1000_NS8cuda_cub4core6detail13_kernel_agentINS1_8__reduce11ReduceAgentINS0_12zip_iteratorIN4cuda3std3__45tupleIJNS0_10device_ptrIiEENS0_17counting_iteratorIlNS0_11use_defaultESF_SF_EEEEEEEPNSB_IJilEEESJ_lNS1_9__extrema9arg_max_fIilNSA_4lessIiEEEEEEJSI_SK_lN3cub18CUB_300001_SM_100013GridEvenShareIlEENSS_9GridQueueIyEESP_EEEvDpT0_:
[----:B------:R-:W-:Y:S01]  /*0000*/  LDC R1, c[0x0][0x37c] ;  /* 0x0000df00ff017b82 */ /* 0x000fe20000000800 */
[----:B------:R-:W0:Y:S01]  /*0010*/  S2R R0, SR_CTAID.X ;  /* 0x0000000000007919 */ /* 0x000e220000002500 */
[----:B------:R-:W1:Y:S01]  /*0020*/  LDCU.64 UR4, c[0x0][0x398] ;  /* 0x00007300ff0477ac */ /* 0x000e620008000a00 */
[----:B------:R-:W-:Y:S01]  /*0030*/  BSSY.RECONVERGENT B0, `(.L_x_116) ;  /* 0x00005a5000007945 */ /* 0x000fe20003800200 */
[----:B------:R-:W2:Y:S01]  /*0040*/  LDCU UR6, c[0x0][0x370] ;  /* 0x00006e00ff0677ac */ /* 0x000ea20008000800 */
[----:B------:R-:W3:Y:S01]  /*0050*/  LDCU.64 UR10, c[0x0][0x358] ;  /* 0x00006b00ff0a77ac */ /* 0x000ee20008000a00 */
[----:B-1----:R-:W-:Y:S02]  /*0060*/  IMAD.U32 R7, RZ, RZ, UR4 ;  /* 0x00000004ff077e24 */ /* 0x002fe4000f8e00ff */
[----:B------:R-:W-:Y:S01]  /*0070*/  IMAD.U32 R18, RZ, RZ, UR5 ;  /* 0x00000005ff127e24 */ /* 0x000fe2000f8e00ff */
[----:B--2---:R-:W-:Y:S01]  /*0080*/  UIMAD UR6, UR6, 0x500, URZ ;  /* 0x00000500060678a4 */ /* 0x004fe2000f8e02ff */
[----:B0-----:R-:W-:-:S05]  /*0090*/  IMAD R6, R0, 0x500, RZ ;  /* 0x0000050000067824 */ /* 0x001fca00078e02ff */
[----:B------:R-:W-:-:S04]  /*00a0*/  IADD3 R2, P1, PT, R6, 0x500, RZ ;  /* 0x0000050006027810 */ /* 0x000fc80007f3e0ff */
[----:B------:R-:W-:Y:S01]  /*00b0*/  ISETP.GT.U32.AND P0, PT, R2, R7, PT ;  /* 0x000000070200720c */ /* 0x000fe20003f04070 */
[----:B------:R-:W-:-:S05]  /*00c0*/  IMAD.X R3, RZ, RZ, RZ, P1 ;  /* 0x000000ffff037224 */ /* 0x000fca00008e06ff */
[----:B------:R-:W-:-:S13]  /*00d0*/  ISETP.GT.AND.EX P0, PT, R3, R18, PT, P0 ;  /* 0x000000120300720c */ /* 0x000fda0003f04300 */
[----:B---3--:R-:W-:Y:S05]  /*00e0*/  @!P0 BRA `(.L_x_117) ;  /* 0x0000003000d48947 */ /* 0x008fea0003800000 */
[----:B------:R-:W0:Y:S01]  /*00f0*/  S2R R9, SR_TID.X ;  /* 0x0000000000097919 */ /* 0x000e220000002100 */
[----:B------:R-:W-:Y:S01]  /*0100*/  IMAD.IADD R10, R7, 0x1, -R6 ;  /* 0x00000001070a7824 */ /* 0x000fe200078e0a06 */
[----:B------:R-:W-:Y:S01]  /*0110*/  BSSY.RECONVERGENT B1, `(.L_x_118) ;  /* 0x0000010000017945 */ /* 0x000fe20003800200 */
[----:B------:R-:W-:Y:S02]  /*0120*/  IMAD.MOV.U32 R12, RZ, RZ, RZ ;  /* 0x000000ffff0c7224 */ /* 0x000fe400078e00ff */
[----:B------:R-:W-:Y:S02]  /*0130*/  IMAD.MOV.U32 R11, RZ, RZ, RZ ;  /* 0x000000ffff0b7224 */ /* 0x000fe400078e00ff */
[----:B------:R-:W-:Y:S01]  /*0140*/  IMAD.MOV.U32 R8, RZ, RZ, RZ ;  /* 0x000000ffff087224 */ /* 0x000fe200078e00ff */
[----:B0-----:R-:W-:Y:S01]  /*0150*/  ISETP.GE.AND P0, PT, R9, R10, PT ;  /* 0x0000000a0900720c */ /* 0x001fe20003f06270 */
[----:B------:R-:W-:-:S12]  /*0160*/  IMAD.MOV.U32 R13, RZ, RZ, R9 ;  /* 0x000000ffff0d7224 */ /* 0x000fd800078e0009 */
[----:B------:R-:W-:Y:S05]  /*0170*/  @P0 BRA `(.L_x_119) ;  /* 0x0000000000240947 */ /* 0x000fea0003800000 */
[----:B------:R-:W0:Y:S01]  /*0180*/  LDCU.128 UR4, c[0x0][0x380] ;  /* 0x00007000ff0477ac */ /* 0x000e220008000c00 */
[----:B------:R-:W-:-:S05]  /*0190*/  IADD3 R11, P0, PT, R6, R9, RZ ;  /* 0x00000009060b7210 */ /* 0x000fca0007f1e0ff */
[----:B------:R-:W-:Y:S01]  /*01a0*/  IMAD.X R8, RZ, RZ, RZ, P0 ;  /* 0x000000ffff087224 */ /* 0x000fe200000e06ff */
[----:B0-----:R-:W-:-:S04]  /*01b0*/  LEA R2, P1, R11, UR4, 0x2 ;  /* 0x000000040b027c11 */ /* 0x001fc8000f8210ff */
[----:B------:R-:W-:-:S05]  /*01c0*/  LEA.HI.X R3, R11, UR5, R8, 0x2, P1 ;  /* 0x000000050b037c11 */ /* 0x000fca00088f1408 */
[----:B------:R0:W5:Y:S01]  /*01d0*/  LDG.E R12, desc[UR10][R2.64] ;  /* 0x0000000a020c7981 */ /* 0x000162000c1e1900 */
[----:B------:R-:W-:Y:S01]  /*01e0*/  IADD3 R11, P0, PT, R11, UR6, RZ ;  /* 0x000000060b0b7c10 */ /* 0x000fe2000ff1e0ff */
[----:B------:R-:W-:-:S03]  /*01f0*/  VIADD R13, R9, 0x100 ;  /* 0x00000100090d7836 */ /* 0x000fc60000000000 */
[----:B------:R-:W-:-:S09]  /*0200*/  IADD3.X R8, PT, PT, R8, UR7, RZ, P0, !PT ;  /* 0x0000000708087c10 */ /* 0x000fd200087fe4ff */
.L_x_119:
[----:B------:R-:W-:Y:S05]  /*0210*/  BSYNC.RECONVERGENT B1 ;  /* 0x0000000000017941 */ /* 0x000fea0003800200 */
.L_x_118:
[----:B------:R-:W-:Y:S01]  /*0220*/  ISETP.GE.AND P0, PT, R13, R10, PT ;  /* 0x0000000a0d00720c */ /* 0x000fe20003f06270 */
[----:B------:R-:W-:-:S12]  /*0230*/  BSSY.RECONVERGENT B1, `(.L_x_120) ;  /* 0x0000099000017945 */ /* 0x000fd80003800200 */
[----:B------:R-:W-:Y:S05]  /*0240*/  @P0 BRA `(.L_x_121) ;  /* 0x00000008005c0947 */ /* 0x000fea0003800000 */
[----:B0-----:R-:W-:Y:S01]  /*0250*/  LOP3.LUT R2, RZ, R13, RZ, 0x33, !PT ;  /* 0x0000000dff027212 */ /* 0x001fe200078e33ff */
[----:B------:R-:W-:Y:S03]  /*0260*/  BSSY.RECONVERGENT B2, `(.L_x_122) ;  /* 0x000002e000027945 */ /* 0x000fe60003800200 */
[----:B------:R-:W-:-:S04]  /*0270*/  IADD3 R15, PT, PT, -R6, R7, R2 ;  /* 0x00000007060f7210 */ /* 0x000fc80007ffe102 */
[----:B------:R-:W-:-:S04]  /*0280*/  LOP3.LUT R2, R15, 0x300, RZ, 0xc0, !PT ;  /* 0x000003000f027812 */ /* 0x000fc800078ec0ff */
[----:B------:R-:W-:-:S13]  /*0290*/  ISETP.NE.AND P0, PT, R2, 0x300, PT ;  /* 0x000003000200780c */ /* 0x000fda0003f05270 */
[----:B------:R-:W-:Y:S05]  /*02a0*/  @!P0 BRA `(.L_x_123) ;  /* 0x0000000000a48947 */ /* 0x000fea0003800000 */
[----:B------:R-:W0:Y:S01]  /*02b0*/  LDCU.128 UR4, c[0x0][0x380] ;  /* 0x00007000ff0477ac */ /* 0x000e220008000c00 */
[----:B------:R-:W-:Y:S02]  /*02c0*/  IADD3 R3, P0, PT, R6, R13, RZ ;  /* 0x0000000d06037210 */ /* 0x000fe40007f1e0ff */
[----:B------:R-:W-:-:S03]  /*02d0*/  LEA.HI R2, R15, 0x1, RZ, 0x18 ;  /* 0x000000010f027811 */ /* 0x000fc600078fc0ff */
[----:B------:R-:W-:Y:S01]  /*02e0*/  IMAD.X R14, RZ, RZ, RZ, P0 ;  /* 0x000000ffff0e7224 */ /* 0x000fe200000e06ff */
[----:B------:R-:W-:-:S05]  /*02f0*/  LOP3.LUT R2, R2, 0x3, RZ, 0xc0, !PT ;  /* 0x0000000302027812 */ /* 0x000fca00078ec0ff */
[----:B------:R-:W-:Y:S01]  /*0300*/  IMAD.MOV R4, RZ, RZ, -R2 ;  /* 0x000000ffff047224 */ /* 0x000fe200078e0a02 */
[C---:B0-----:R-:W-:Y:S02]  /*0310*/  LEA R5, P2, R3.reuse, UR4, 0x2 ;  /* 0x0000000403057c11 */ /* 0x041fe4000f8410ff */
[C---:B------:R-:W-:Y:S02]  /*0320*/  IADD3 R7, P1, PT, R3.reuse, UR6, RZ ;  /* 0x0000000603077c10 */ /* 0x040fe4000ff3e0ff */
[----:B------:R-:W-:Y:S02]  /*0330*/  LEA.HI.X R3, R3, UR5, R14, 0x2, P2 ;  /* 0x0000000503037c11 */ /* 0x000fe400090f140e */
[----:B------:R-:W-:-:S09]  /*0340*/  IADD3.X R14, PT, PT, R14, UR7, RZ, P1, !PT ;  /* 0x000000070e0e7c10 */ /* 0x000fd20008ffe4ff */
.L_x_126:
[----:B------:R-:W-:-:S05]  /*0350*/  IMAD.MOV.U32 R2, RZ, RZ, R5 ;  /* 0x000000ffff027224 */ /* 0x000fca00078e0005 */
[----:B------:R-:W2:Y:S01]  /*0360*/  LDG.E R19, desc[UR10][R2.64] ;  /* 0x0000000a02137981 */ /* 0x000ea2000c1e1900 */
[----:B------:R-:W-:Y:S01]  /*0370*/  VIADD R4, R4, 0x1 ;  /* 0x0000000104047836 */ /* 0x000fe20000000000 */
[----:B------:R-:W-:Y:S01]  /*0380*/  BSSY.RECONVERGENT B3, `(.L_x_124) ;  /* 0x0000016000037945 */ /* 0x000fe20003800200 */
[----:B------:R-:W-:Y:S01]  /*0390*/  IMAD.MOV.U32 R18, RZ, RZ, R11 ;  /* 0x000000ffff127224 */ /* 0x000fe200078e000b */
[----:B------:R-:W-:Y:S01]  /*03a0*/  IADD3 R5, P3, PT, R5, 0x400, RZ ;  /* 0x0000040005057810 */ /* 0x000fe20007f7e0ff */
[----:B------:R-:W-:Y:S01]  /*03b0*/  IMAD.MOV.U32 R17, RZ, RZ, R8 ;  /* 0x000000ffff117224 */ /* 0x000fe200078e0008 */
[----:B------:R-:W-:Y:S01]  /*03c0*/  ISETP.NE.AND P2, PT, R4, RZ, PT ;  /* 0x000000ff0400720c */ /* 0x000fe20003f45270 */
[----:B-----5:R-:W-:Y:S02]  /*03d0*/  IMAD.MOV.U32 R16, RZ, RZ, R12 ;  /* 0x000000ffff107224 */ /* 0x020fe400078e000c */
[----:B------:R-:W-:Y:S02]  /*03e0*/  IMAD.MOV.U32 R11, RZ, RZ, R7 ;  /* 0x000000ffff0b7224 */ /* 0x000fe400078e0007 */
[----:B------:R-:W-:Y:S01]  /*03f0*/  IMAD.MOV.U32 R8, RZ, RZ, R14 ;  /* 0x000000ffff087224 */ /* 0x000fe200078e000e */
[----:B--2---:R-:W-:Y:S01]  /*0400*/  ISETP.GE.AND P0, PT, R12, R19, PT ;  /* 0x000000130c00720c */ /* 0x004fe20003f06270 */
[----:B------:R-:W-:-:S12]  /*0410*/  IMAD.MOV.U32 R12, RZ, RZ, R19 ;  /* 0x000000ffff0c7224 */ /* 0x000fd800078e0013 */
        /* <DEDUP_REMOVED lines=12> */
.L_x_125:
[----:B------:R-:W-:Y:S05]  /*04e0*/  BSYNC.RECONVERGENT B3 ;  /* 0x0000000000037941 */ /* 0x000fea0003800200 */
.L_x_124:
[----:B------:R-:W-:Y:S01]  /*04f0*/  IADD3 R7, P0, PT, R7, 0x100, RZ ;  /* 0x0000010007077810 */ /* 0x000fe20007f1e0ff */
[----:B------:R-:W-:Y:S02]  /*0500*/  VIADD R13, R13, 0x100 ;  /* 0x000001000d0d7836 */ /* 0x000fe40000000000 */
[----:B------:R-:W-:Y:S02]  /*0510*/  IMAD.X R3, RZ, RZ, R3, P3 ;  /* 0x000000ffff037224 */ /* 0x000fe400018e0603 */
[----:B------:R-:W-:Y:S01]  /*0520*/  IMAD.X R14, RZ, RZ, R14, P0 ;  /* 0x000000ffff0e7224 */ /* 0x000fe200000e060e */
[----:B------:R-:W-:Y:S07]  /*0530*/  @P2 BRA `(.L_x_126) ;  /* 0xfffffffc00842947 */ /* 0x000fee000383ffff */
.L_x_123:
[----:B------:R-:W-:Y:S05]  /*0540*/  BSYNC.RECONVERGENT B2 ;  /* 0x0000000000027941 */ /* 0x000fea0003800200 */
.L_x_122:
[----:B------:R-:W-:-:S13]  /*0550*/  ISETP.GE.U32.AND P0, PT, R15, 0x300, PT ;  /* 0x000003000f00780c */ /* 0x000fda0003f06070 */
[----:B------:R-:W-:Y:S05]  /*0560*/  @!P0 BRA `(.L_x_121) ;  /* 0x0000000400948947 */ /* 0x000fea0003800000 */
[----:B------:R-:W0:Y:S01]  /*0570*/  LDC.64 R4, c[0x0][0x380] ;  /* 0x0000e000ff047b82 */ /* 0x000e220000000a00 */
[----:B------:R-:W-:-:S07]  /*0580*/  VIADD R7, R13, 0x200 ;  /* 0x000002000d077836 */ /* 0x000fce0000000000 */
[----:B------:R-:W1:Y:S02]  /*0590*/  LDC.64 R2, c[0x0][0x388] ;  /* 0x0000e200ff027b82 */ /* 0x000e640000000a00 */
.L_x_135:
[----:B------:R-:W-:-:S05]  /*05a0*/  VIADD R13, R7, 0xfffffe00 ;  /* 0xfffffe00070d7836 */ /* 0x000fca0000000000 */
[----:B------:R-:W-:-:S04]  /*05b0*/  IADD3 R19, P0, PT, R6, R13, RZ ;  /* 0x0000000d06137210 */ /* 0x000fc80007f1e0ff */
[----:B------:R-:W-:Y:S02]  /*05c0*/  LEA.HI.X.SX32 R18, R13, RZ, 0x1, P0 ;  /* 0x000000ff0d127211 */ /* 0x000fe400000f0eff */
[----:B0-----:R-:W-:-:S04]  /*05d0*/  LEA R16, P0, R19, R4, 0x2 ;  /* 0x0000000413107211 */ /* 0x001fc800078010ff */
[----:B------:R-:W-:-:S05]  /*05e0*/  LEA.HI.X R17, R19, R5, R18, 0x2, P0 ;  /* 0x0000000513117211 */ /* 0x000fca00000f1412 */
[----:B------:R-:W2:Y:S04]  /*05f0*/  LDG.E R25, desc[UR10][R16.64] ;  /* 0x0000000a10197981 */ /* 0x000ea8000c1e1900 */
[----:B-----5:R0:W5:Y:S04]  /*0600*/  LDG.E R15, desc[UR10][R16.64+0x400] ;  /* 0x0004000a100f7981 */ /* 0x020168000c1e1900 */
[----:B------:R0:W5:Y:S04]  /*0610*/  LDG.E R13, desc[UR10][R16.64+0x800] ;  /* 0x0008000a100d7981 */ /* 0x000168000c1e1900 */
[----:B------:R0:W5:Y:S01]  /*0620*/  LDG.E R14, desc[UR10][R16.64+0xc00] ;  /* 0x000c000a100e7981 */ /* 0x000162000c1e1900 */
[----:B-1----:R-:W-:Y:S01]  /*0630*/  IADD3 R20, P1, PT, R19, R2, RZ ;  /* 0x0000000213147210 */ /* 0x002fe20007f3e0ff */
[----:B------:R-:W-:Y:S01]  /*0640*/  BSSY.RECONVERGENT B2, `(.L_x_127) ;  /* 0x0000013000027945 */ /* 0x000fe20003800200 */
[----:B------:R-:W-:-:S03]  /*0650*/  VIADD R19, R7, 0xffffff00 ;  /* 0xffffff0007137836 */ /* 0x000fc60000000000 */
[----:B------:R-:W-:Y:S02]  /*0660*/  IMAD.X R23, R18, 0x1, R3, P1 ;  /* 0x0000000112177824 */ /* 0x000fe400008e0603 */
[----:B------:R-:W-:Y:S02]  /*0670*/  IMAD.MOV.U32 R21, RZ, RZ, R20 ;  /* 0x000000ffff157224 */ /* 0x000fe400078e0014 */
[----:B------:R-:W-:Y:S01]  /*0680*/  IMAD.MOV.U32 R22, RZ, RZ, R23 ;  /* 0x000000ffff167224 */ /* 0x000fe200078e0017 */
[----:B--2---:R-:W-:Y:S01]  /*0690*/  ISETP.GE.AND P0, PT, R12, R25, PT ;  /* 0x000000190c00720c */ /* 0x004fe20003f06270 */
[----:B------:R-:W-:-:S12]  /*06a0*/  IMAD.MOV.U32 R18, RZ, RZ, R25 ;  /* 0x000000ffff127224 */ /* 0x000fd800078e0019 */
[----:B0-----:R-:W-:Y:S05]  /*06b0*/  @!P0 BRA `(.L_x_128) ;  /* 0x00000000002c8947 */ /* 0x001fea0003800000 */
        /* <DEDUP_REMOVED lines=11> */
.L_x_128:
[----:B------:R-:W-:Y:S05]  /*0770*/  BSYNC.RECONVERGENT B2 ;  /* 0x0000000000027941 */ /* 0x000fea0003800200 */
.L_x_127:
[----:B-----5:R-:W-:Y:S01]  /*0780*/  ISETP.GE.AND P0, PT, R18, R15, PT ;  /* 0x0000000f1200720c */ /* 0x020fe20003f06270 */
[----:B------:R-:W-:Y:S01]  /*0790*/  BSSY.RECONVERGENT B2, `(.L_x_129) ;  /* 0x0000013000027945 */ /* 0x000fe20003800200 */
[----:B------:R-:W-:Y:S02]  /*07a0*/  SHF.R.S32.HI R8, RZ, 0x1f, R19 ;  /* 0x0000001fff087819 */ /* 0x000fe40000011413 */
[----:B------:R-:W-:-:S04]  /*07b0*/  IADD3 R12, P1, P2, R19, R2, R6 ;  /* 0x00000002130c7210 */ /* 0x000fc80007a3e006 */
[----:B------:R-:W-:Y:S01]  /*07c0*/  IADD3.X R11, PT, PT, R8, R3, RZ, P1, P2 ;  /* 0x00000003080b7210 */ /* 0x000fe20000fe44ff */
[----:B------:R-:W-:Y:S02]  /*07d0*/  IMAD.MOV.U32 R19, RZ, RZ, R12 ;  /* 0x000000ffff137224 */ /* 0x000fe400078e000c */
[----:B------:R-:W-:Y:S02]  /*07e0*/  IMAD.MOV.U32 R8, RZ, RZ, R15 ;  /* 0x000000ffff087224 */ /* 0x000fe400078e000f */
[----:B------:R-:W-:Y:S01]  /*07f0*/  IMAD.MOV.U32 R20, RZ, RZ, R11 ;  /* 0x000000ffff147224 */ /* 0x000fe200078e000b */
[----:B------:R-:W-:Y:S06]  /*0800*/  @!P0 BRA `(.L_x_130) ;  /* 0x00000000002c8947 */ /* 0x000fec0003800000 */
        /* <DEDUP_REMOVED lines=11> */
.L_x_130:
[----:B------:R-:W-:Y:S05]  /*08c0*/  BSYNC.RECONVERGENT B2 ;  /* 0x0000000000027941 */ /* 0x000fea0003800200 */
.L_x_129:
[----:B------:R-:W-:Y:S01]  /*08d0*/  ISETP.GE.AND P0, PT, R8, R13, PT ;  /* 0x0000000d0800720c */ /* 0x000fe20003f06270 */
[C---:B------:R-:W-:Y:S01]  /*08e0*/  VIADD R11, R7.reuse, 0x100 ;  /* 0x00000100070b7836 */ /* 0x040fe20000000000 */
[----:B------:R-:W-:Y:S01]  /*08f0*/  SHF.R.S32.HI R12, RZ, 0x1f, R7 ;  /* 0x0000001fff0c7819 */ /* 0x000fe20000011407 */
[----:B------:R-:W-:Y:S01]  /*0900*/  BSSY.RECONVERGENT B2, `(.L_x_131) ;  /* 0x0000014000027945 */ /* 0x000fe20003800200 */
[-CC-:B------:R-:W-:Y:S01]  /*0910*/  IADD3 R18, P1, P4, R7, R2.reuse, R6.reuse ;  /* 0x0000000207127210 */ /* 0x180fe20007c3e006 */
[----:B------:R-:W-:Y:S01]  /*0920*/  IMAD.MOV.U32 R15, RZ, RZ, R13 ;  /* 0x000000ffff0f7224 */ /* 0x000fe200078e000d */
[----:B------:R-:W-:Y:S02]  /*0930*/  IADD3 R23, P2, P3, R11, R2, R6 ;  /* 0x000000020b177210 */ /* 0x000fe40007b5e006 */
[----:B------:R-:W-:Y:S01]  /*0940*/  IADD3.X R21, PT, PT, R12, R3, RZ, P1, P4 ;  /* 0x000000030c157210 */ /* 0x000fe20000fe84ff */
[----:B------:R-:W-:Y:S01]  /*0950*/  IMAD.MOV.U32 R16, RZ, RZ, R18 ;  /* 0x000000ffff107224 */ /* 0x000fe200078e0012 */
[----:B------:R-:W-:-:S03]  /*0960*/  SHF.R.S32.HI R12, RZ, 0x1f, R11 ;  /* 0x0000001fff0c7819 */ /* 0x000fc6000001140b */
        /* <DEDUP_REMOVED lines=13> */
.L_x_132:
[----:B------:R-:W-:Y:S05]  /*0a40*/  BSYNC.RECONVERGENT B2 ;  /* 0x0000000000027941 */ /* 0x000fea0003800200 */
.L_x_131:
[----:B------:R-:W-:Y:S01]  /*0a50*/  ISETP.GE.AND P0, PT, R15, R14, PT ;  /* 0x0000000e0f00720c */ /* 0x000fe20003f06270 */
[----:B------:R-:W-:Y:S01]  /*0a60*/  BSSY.RECONVERGENT B2, `(.L_x_133) ;  /* 0x0000011000027945 */ /* 0x000fe20003800200 */
[----:B------:R-:W-:Y:S01]  /*0a70*/  IADD3.X R18, PT, PT, R12, R3, RZ, P2, P3 ;  /* 0x000000030c127210 */ /* 0x000fe200017e64ff */
[----:B------:R-:W-:Y:S02]  /*0a80*/  IMAD.MOV.U32 R11, RZ, RZ, R23 ;  /* 0x000000ffff0b7224 */ /* 0x000fe400078e0017 */
[----:B------:R-:W-:Y:S02]  /*0a90*/  IMAD.MOV.U32 R12, RZ, RZ, R14 ;  /* 0x000000ffff0c7224 */ /* 0x000fe400078e000e */
[----:B------:R-:W-:-:S06]  /*0aa0*/  IMAD.MOV.U32 R8, RZ, RZ, R18 ;  /* 0x000000ffff087224 */ /* 0x000fcc00078e0012 */
        /* <DEDUP_REMOVED lines=12> */
.L_x_134:
[----:B------:R-:W-:Y:S05]  /*0b70*/  BSYNC.RECONVERGENT B2 ;  /* 0x0000000000027941 */ /* 0x000fea0003800200 */
.L_x_133:
[C---:B------:R-:W-:Y:S02]  /*0b80*/  VIADD R13, R7.reuse, 0x200 ;  /* 0x00000200070d7836 */ /* 0x040fe40000000000 */
[----:B------:R-:W-:-:S03]  /*0b90*/  VIADD R7, R7, 0x400 ;  /* 0x0000040007077836 */ /* 0x000fc60000000000 */
[----:B------:R-:W-:-:S13]  /*0ba0*/  ISETP.GE.AND P0, PT, R13, R10, PT ;  /* 0x0000000a0d00720c */ /* 0x000fda0003f06270 */
[----:B------:R-:W-:Y:S05]  /*0bb0*/  @!P0 BRA `(.L_x_135) ;  /* 0xfffffff800788947 */ /* 0x000fea000383ffff */
.L_x_121:
[----:B------:R-:W-:Y:S05]  /*0bc0*/  BSYNC.RECONVERGENT B1 ;  /* 0x0000000000017941 */ /* 0x000fea0003800200 */
.L_x_120:
[----:B------:R-:W-:-:S13]  /*0bd0*/  ISETP.GE.AND P0, PT, R10, 0x100, PT ;  /* 0x000001000a00780c */ /* 0x000fda0003f06270 */
[----:B------:R-:W-:Y:S05]  /*0be0*/  @!P0 BRA `(.L_x_136) ;  /* 0x00000010008c8947 */ /* 0x000fea0003800000 */
[----:B------:R-:W1:Y:S01]  /*0bf0*/  S2R R10, SR_LANEID ;  /* 0x00000000000a7919 */ /* 0x000e620000000000 */
[----:B------:R-:W-:Y:S01]  /*0c00*/  BSSY.RECONVERGENT B1, `(.L_x_137) ;  /* 0x000001b000017945 */ /* 0x000fe20003800200 */
[----:B------:R-:W-:Y:S01]  /*0c10*/  IMAD.MOV.U32 R6, RZ, RZ, R11 ;  /* 0x000000ffff067224 */ /* 0x000fe200078e000b */
[----:B0----5:R0:W2:Y:S01]  /*0c20*/  SHFL.DOWN PT, R3, R12, 0x1, 0x1f ;  /* 0x08201f000c037f89 */ /* 0x0210a200000e0000 */
[----:B------:R-:W-:Y:S02]  /*0c30*/  IMAD.MOV.U32 R7, RZ, RZ, R8 ;  /* 0x000000ffff077224 */ /* 0x000fe400078e0008 */
[----:B------:R-:W-:Y:S01]  /*0c40*/  IMAD.MOV.U32 R2, RZ, RZ, R12 ;  /* 0x000000ffff027224 */ /* 0x000fe200078e000c */
[----:B------:R0:W3:Y:S04]  /*0c50*/  SHFL.DOWN PT, R4, R11, 0x1, 0x1f ;  /* 0x08201f000b047f89 */ /* 0x0000e800000e0000 */
[----:B------:R0:W4:Y:S01]  /*0c60*/  SHFL.DOWN PT, R5, R8, 0x1, 0x1f ;  /* 0x08201f0008057f89 */ /* 0x00012200000e0000 */
[----:B-1----:R-:W-:-:S02]  /*0c70*/  ISETP.GT.AND P0, PT, R10, 0x1e, PT ;  /* 0x0000001e0a00780c */ /* 0x002fc40003f04270 */
[C---:B------:R-:W-:Y:S02]  /*0c80*/  ISETP.GT.AND P1, PT, R10.reuse, 0x1d, PT ;  /* 0x0000001d0a00780c */ /* 0x040fe40003f24270 */
[----:B------:R-:W-:-:S09]  /*0c90*/  ISETP.GT.AND P3, PT, R10, 0x1b, PT ;  /* 0x0000001b0a00780c */ /* 0x000fd20003f64270 */
[----:B0-234-:R-:W-:Y:S05]  /*0ca0*/  @P0 BRA `(.L_x_138) ;  /* 0x0000000000400947 */ /* 0x01dfea0003800000 */
        /* <DEDUP_REMOVED lines=16> */
.L_x_138:
[----:B------:R-:W-:Y:S05]  /*0db0*/  BSYNC.RECONVERGENT B1 ;  /* 0x0000000000017941 */ /* 0x000fea0003800200 */
.L_x_137:
        /* <DEDUP_REMOVED lines=27> */
.L_x_140:
[----:B------:R-:W-:Y:S05]  /*0f70*/  BSYNC.RECONVERGENT B1 ;  /* 0x0000000000017941 */ /* 0x000fea0003800200 */
.L_x_139:
        /* <DEDUP_REMOVED lines=9> */
[----:B0-----:R-:W-:Y:S02]  /*1010*/  IMAD.MOV.U32 R6, RZ, RZ, R11 ;  /* 0x000000ffff067224 */ /* 0x001fe400078e000b */
[----:B-1----:R-:W-:Y:S02]  /*1020*/  IMAD.MOV.U32 R7, RZ, RZ, R10 ;  /* 0x000000ffff077224 */ /* 0x002fe400078e000a */
        /* <DEDUP_REMOVED lines=13> */
.L_x_142:
[----:B------:R-:W-:Y:S05]  /*1100*/  BSYNC.RECONVERGENT B1 ;  /* 0x0000000000017941 */ /* 0x000fea0003800200 */
.L_x_141:
        /* <DEDUP_REMOVED lines=9> */
[----:B---3--:R-:W-:Y:S02]  /*11a0*/  IMAD.MOV.U32 R4, RZ, RZ, R13 ;  /* 0x000000ffff047224 */ /* 0x008fe400078e000d */
        /* <DEDUP_REMOVED lines=14> */
.L_x_144:
[----:B------:R-:W-:Y:S05]  /*1290*/  BSYNC.RECONVERGENT B1 ;  /* 0x0000000000017941 */ /* 0x000fea0003800200 */
.L_x_143:
[----:B0-----:R0:W0:Y:S01]  /*12a0*/  SHFL.DOWN PT, R2, R3, 0x10, 0x1f ;  /* 0x0a001f0003027f89 */ /* 0x00102200000e0000 */
[----:B------:R-:W-:Y:S01]  /*12b0*/  BSSY.RECONVERGENT B1, `(.L_x_145) ;  /* 0x0000017000017945 */ /* 0x000fe20003800200 */
[----:B--2---:R-:W-:Y:S02]  /*12c0*/  IMAD.MOV.U32 R7, RZ, RZ, R4 ;  /* 0x000000ffff077224 */ /* 0x004fe400078e0004 */
[----:B------:R2:W0:Y:S01]  /*12d0*/  SHFL.DOWN PT, R11, R4, 0x10, 0x1f ;  /* 0x0a001f00040b7f89 */ /* 0x00042200000e0000 */
[----:B----4-:R-:W-:Y:S02]  /*12e0*/  IMAD.MOV.U32 R8, RZ, RZ, R5 ;  /* 0x000000ffff087224 */ /* 0x010fe400078e0005 */
[----:B------:R-:W-:Y:S01]  /*12f0*/  IMAD.MOV.U32 R6, RZ, RZ, R3 ;  /* 0x000000ffff067224 */ /* 0x000fe200078e0003 */
[----:B-1----:R2:W1:Y:S01]  /*1300*/  SHFL.DOWN PT, R10, R5, 0x10, 0x1f ;  /* 0x0a001f00050a7f89 */ /* 0x00246200000e0000 */
[----:B------:R-:W-:Y:S05]  /*1310*/  @P4 BRA `(.L_x_146) ;  /* 0x0000000000404947 */ /* 0x000fea0003800000 */
        /* <DEDUP_REMOVED lines=16> */
.L_x_146:
[----:B------:R-:W-:Y:S05]  /*1420*/  BSYNC.RECONVERGENT B1 ;  /* 0x0000000000017941 */ /* 0x000fea0003800200 */
.L_x_145:
[----:B------:R-:W-:Y:S04]  /*1430*/  BSSY.RECONVERGENT B1, `(.L_x_147) ;  /* 0x000000c000017945 */ /* 0x000fe80003800200 */
[----:B------:R-:W-:Y:S05]  /*1440*/  @P2 BRA `(.L_x_148) ;  /* 0x0000000000282947 */ /* 0x000fea0003800000 */
[----:B--2---:R-:W2:Y:S01]  /*1450*/  S2R R4, SR_CgaCtaId ;  /* 0x0000000000047919 */ /* 0x004ea20000008800 */
        /* <DEDUP_REMOVED lines=9> */
.L_x_148:
[----:B------:R-:W-:Y:S05]  /*14f0*/  BSYNC.RECONVERGENT B1 ;  /* 0x0000000000017941 */ /* 0x000fea0003800200 */
.L_x_147:
[----:B------:R-:W-:Y:S01]  /*1500*/  BAR.SYNC.DEFER_BLOCKING 0x0 ;  /* 0x0000000000007b1d */ /* 0x000fe20000010000 */
[----:B------:R-:W-:-:S13]  /*1510*/  ISETP.NE.AND P2, PT, R9, RZ, PT ;  /* 0x000000ff0900720c */ /* 0x000fda0003f45270 */
[----:B------:R-:W-:Y:S05]  /*1520*/  @P2 BRA `(.L_x_149) ;  /* 0x0000004400542947 */ /* 0x000fea0003800000 */
[----:B0---4-:R-:W0:Y:S01]  /*1530*/  S2R R3, SR_CgaCtaId ;  /* 0x0000000000037919 */ /* 0x011e220000008800 */
[----:B------:R-:W-:Y:S01]  /*1540*/  MOV R2, 0x400 ;  /* 0x0000040000027802 */ /* 0x000fe20000000f00 */
[----:B------:R-:W-:Y:S03]  /*1550*/  BSSY.RECONVERGENT B1, `(.L_x_150) ;  /* 0x0000016000017945 */ /* 0x000fe60003800200 */
[----:B0-----:R-:W-:-:S05]  /*1560*/  LEA R26, R3, R2, 0x18 ;  /* 0x00000002031a7211 */ /* 0x001fca00078ec0ff */
[----:B--2---:R-:W0:Y:S04]  /*1570*/  LDS R5, [R26+0x18] ;  /* 0x000018001a057984 */ /* 0x004e280000000800 */
[----:B------:R2:W4:Y:S04]  /*1580*/  LDS.64 R2, [R26+0x20] ;  /* 0x000020001a027984 */ /* 0x0005280000000a00 */
[----:B------:R2:W1:Y:S04]  /*1590*/  LDS R22, [R26+0x28] ;  /* 0x000028001a167984 */ /* 0x0004680000000800 */
[----:B------:R2:W1:Y:S01]  /*15a0*/  LDS R16, [R26+0x38] ;  /* 0x000038001a107984 */ /* 0x0004620000000800 */
[----:B0-----:R-:W-:Y:S01]  /*15b0*/  ISETP.GE.AND P0, PT, R6, R5, PT ;  /* 0x000000050600720c */ /* 0x001fe20003f06270 */
[----:B------:R-:W-:-:S12]  /*15c0*/  IMAD.MOV.U32 R21, RZ, RZ, R5 ;  /* 0x000000ffff157224 */ /* 0x000fd800078e0005 */
[----:B-12-4-:R-:W-:Y:S05]  /*15d0*/  @!P0 BRA `(.L_x_151) ;  /* 0x0000000000348947 */ /* 0x016fea0003800000 */
        /* <DEDUP_REMOVED lines=13> */
.L_x_151:
[----:B------:R-:W-:Y:S05]  /*16b0*/  BSYNC.RECONVERGENT B1 ;  /* 0x0000000000017941 */ /* 0x000fea0003800200 */
.L_x_150:
        /* <DEDUP_REMOVED lines=21> */
[C---:B------:R-:W-:Y:S02]  /*1810*/  @P3 ISETP.LT.U32.AND P1, PT, R2.reuse, R6, PT ;  /* 0x000000060200320c */ /* 0x040fe40003f21070 */
[CC--:B------:R-:W-:Y:S02]  /*1820*/  @P3 ISETP.GE.AND.EX P0, PT, R3.reuse, R7.reuse, PT, P0 ;  /* 0x000000070300320c */ /* 0x0c0fe40003f06300 */
[----:B------:R-:W-:Y:S02]  /*1830*/  @P3 ISETP.LT.AND.EX P1, PT, R3, R7, PT, P1 ;  /* 0x000000070300320c */ /* 0x000fe40003f21310 */
[----:B------:R-:W-:Y:S02]  /*1840*/  @P3 SEL R23, R21, R22, !P0 ;  /* 0x0000001615173207 */ /* 0x000fe40004000000 */
[----:B------:R-:W-:-:S02]  /*1850*/  @P3 SEL R25, R2, R6, P1 ;  /* 0x0000000602193207 */ /* 0x000fc40000800000 */
[----:B------:R-:W-:-:S07]  /*1860*/  @P3 SEL R24, R3, R7, P1 ;  /* 0x0000000703183207 */ /* 0x000fce0000800000 */
.L_x_153:
[----:B------:R-:W-:Y:S05]  /*1870*/  BSYNC.RECONVERGENT B1 ;  /* 0x0000000000017941 */ /* 0x000fea0003800200 */
.L_x_152:
        /* <DEDUP_REMOVED lines=17> */
.L_x_155:
[----:B------:R-:W-:Y:S05]  /*1990*/  BSYNC.RECONVERGENT B1 ;  /* 0x0000000000017941 */ /* 0x000fea0003800200 */
.L_x_154:
        /* <DEDUP_REMOVED lines=17> */
.L_x_157:
[----:B------:R-:W-:Y:S05]  /*1ab0*/  BSYNC.RECONVERGENT B1 ;  /* 0x0000000000017941 */ /* 0x000fea0003800200 */
.L_x_156:
        /* <DEDUP_REMOVED lines=17> */
.L_x_159:
[----:B------:R-:W-:Y:S05]  /*1bd0*/  BSYNC.RECONVERGENT B1 ;  /* 0x0000000000017941 */ /* 0x000fea0003800200 */
.L_x_158:
        /* <DEDUP_REMOVED lines=17> */
.L_x_161:
[----:B------:R-:W-:Y:S05]  /*1cf0*/  BSYNC.RECONVERGENT B1 ;  /* 0x0000000000017941 */ /* 0x000fea0003800200 */
.L_x_160:
        /* <DEDUP_REMOVED lines=18> */
.L_x_136:
[----:B------:R-:W1:Y:S01]  /*1e20*/  S2R R14, SR_LANEID ;  /* 0x00000000000e7919 */ /* 0x000e620000000000 */
[----:B0-----:R-:W-:Y:S01]  /*1e30*/  LOP3.LUT R2, R9, 0x3e0, RZ, 0xc0, !PT ;  /* 0x000003e009027812 */ /* 0x001fe200078ec0ff */
[----:B------:R-:W-:Y:S01]  /*1e40*/  BSSY.RECONVERGENT B1, `(.L_x_162) ;  /* 0x0000027000017945 */ /* 0x000fe20003800200 */
[----:B------:R-:W-:Y:S02]  /*1e50*/  IMAD.MOV.U32 R16, RZ, RZ, R8 ;  /* 0x000000ffff107224 */ /* 0x000fe400078e0008 */
[----:B------:R-:W-:Y:S01]  /*1e60*/  LOP3.LUT R5, RZ, R2, RZ, 0x33, !PT ;  /* 0x00000002ff057212 */ /* 0x000fe200078e33ff */
[----:B------:R-:W-:-:S05]  /*1e70*/  VIADD R3, R2, 0x20 ;  /* 0x0000002002037836 */ /* 0x000fca0000000000 */
[----:B------:R-:W-:Y:S01]  /*1e80*/  ISETP.GT.AND P0, PT, R3, R10, PT ;  /* 0x0000000a0300720c */ /* 0x000fe20003f04270 */
[----:B------:R-:W-:-:S05]  /*1e90*/  IMAD.IADD R3, R10, 0x1, R5 ;  /* 0x000000010a037824 */ /* 0x000fca00078e0205 */
[----:B------:R-:W-:-:S05]  /*1ea0*/  SEL R3, R3, 0x1f, P0 ;  /* 0x0000001f03037807 */ /* 0x000fca0000000000 */
[----:B-----5:R0:W2:Y:S04]  /*1eb0*/  SHFL.DOWN PT, R5, R12, 0x1, R3 ;  /* 0x082000000c057989 */ /* 0x0200a800000e0003 */
[----:B------:R0:W3:Y:S01]  /*1ec0*/  SHFL.DOWN PT, R7, R8, 0x1, R3 ;  /* 0x0820000008077989 */ /* 0x0000e200000e0003 */
[CC--:B-1----:R-:W-:Y:S01]  /*1ed0*/  ISETP.GE.AND P0, PT, R14.reuse, R3.reuse, PT ;  /* 0x000000030e00720c */ /* 0x0c2fe20003f06270 */
[C---:B------:R-:W-:Y:S01]  /*1ee0*/  VIADD R4, R14.reuse, 0x4 ;  /* 0x000000040e047836 */ /* 0x040fe20000000000 */
[C---:B------:R-:W-:Y:S01]  /*1ef0*/  ISETP.NE.AND P2, PT, R14.reuse, RZ, PT ;  /* 0x000000ff0e00720c */ /* 0x040fe20003f45270 */
[C---:B------:R-:W-:Y:S02]  /*1f00*/  VIADD R2, R14.reuse, 0x2 ;  /* 0x000000020e027836 */ /* 0x040fe40000000000 */
[----:B------:R-:W-:Y:S01]  /*1f10*/  VIADD R6, R14, 0x8 ;  /* 0x000000080e067836 */ /* 0x000fe20000000000 */
[-C--:B------:R-:W-:Y:S01]  /*1f20*/  ISETP.GT.AND P5, PT, R4, R3.reuse, PT ;  /* 0x000000030400720c */ /* 0x080fe20003fa4270 */
[----:B------:R-:W-:Y:S01]  /*1f30*/  VIADD R14, R14, 0x10 ;  /* 0x000000100e0e7836 */ /* 0x000fe20000000000 */
[----:B------:R0:W1:Y:S01]  /*1f40*/  SHFL.DOWN PT, R4, R11, 0x1, R3 ;  /* 0x082000000b047989 */ /* 0x00006200000e0003 */
[-C--:B------:R-:W-:Y:S01]  /*1f50*/  ISETP.GT.AND P1, PT, R2, R3.reuse, PT ;  /* 0x000000030200720c */ /* 0x080fe20003f24270 */
[----:B------:R-:W-:Y:S01]  /*1f60*/  IMAD.MOV.U32 R2, RZ, RZ, R12 ;  /* 0x000000ffff027224 */ /* 0x000fe200078e000c */
[-C--:B------:R-:W-:Y:S01]  /*1f70*/  ISETP.GT.AND P4, PT, R6, R3.reuse, PT ;  /* 0x000000030600720c */ /* 0x080fe20003f84270 */
[----:B------:R-:W-:Y:S01]  /*1f80*/  IMAD.MOV.U32 R6, RZ, RZ, R11 ;  /* 0x000000ffff067224 */ /* 0x000fe200078e000b */
[----:B------:R-:W-:Y:S01]  /*1f90*/  ISETP.GT.AND P3, PT, R14, R3, PT ;  /* 0x000000030e00720c */ /* 0x000fe20003f64270 */
[----:B--2---:R-:W-:-:S12]  /*1fa0*/  @P0 BRA `(.L_x_163) ;  /* 0x0000000000400947 */ /* 0x004fd80003800000 */
[----:B------:R-:W-:Y:S01]  /*1fb0*/  ISETP.GE.AND P0, PT, R12, R5, PT ;  /* 0x000000050c00720c */ /* 0x000fe20003f06270 */
        /* <DEDUP_REMOVED lines=15> */
.L_x_163:
[----:B------:R-:W-:Y:S05]  /*20b0*/  BSYNC.RECONVERGENT B1 ;  /* 0x0000000000017941 */ /* 0x000fea0003800200 */
.L_x_162:
[----:B------:R2:W4:Y:S01]  /*20c0*/  SHFL.DOWN PT, R5, R2, 0x2, R3 ;  /* 0x0840000002057989 */ /* 0x00052200000e0003 */
[----:B------:R-:W-:Y:S01]  /*20d0*/  BSSY.RECONVERGENT B1, `(.L_x_164) ;  /* 0x0000017000017945 */ /* 0x000fe20003800200 */
[----:B-1----:R-:W-:Y:S02]  /*20e0*/  IMAD.MOV.U32 R4, RZ, RZ, R2 ;  /* 0x000000ffff047224 */ /* 0x002fe400078e0002 */
[----:B---3--:R2:W1:Y:S01]  /*20f0*/  SHFL.DOWN PT, R7, R6, 0x2, R3 ;  /* 0x0840000006077989 */ /* 0x00846200000e0003 */
[----:B0-----:R-:W-:Y:S02]  /*2100*/  IMAD.MOV.U32 R12, RZ, RZ, R6 ;  /* 0x000000ffff0c7224 */ /* 0x001fe400078e0006 */
[----:B------:R-:W-:Y:S01]  /*2110*/  IMAD.MOV.U32 R14, RZ, RZ, R16 ;  /* 0x000000ffff0e7224 */ /* 0x000fe200078e0010 */
[----:B------:R2:W0:Y:S01]  /*2120*/  SHFL.DOWN PT, R11, R16, 0x2, R3 ;  /* 0x08400000100b7989 */ /* 0x00042200000e0003 */
[----:B------:R-:W-:Y:S05]  /*2130*/  @P1 BRA `(.L_x_165) ;  /* 0x0000000000401947 */ /* 0x000fea0003800000 */
[----:B----4-:R-:W-:Y:S01]  /*2140*/  ISETP.GE.AND P0, PT, R2, R5, PT ;  /* 0x000000050200720c */ /* 0x010fe20003f06270 */
[----:B------:R-:W-:Y:S02]  /*2150*/  IMAD.MOV.U32 R4, RZ, RZ, R5 ;  /* 0x000000ffff047224 */ /* 0x000fe400078e0005 */
[----:B-1----:R-:W-:Y:S02]  /*2160*/  IMAD.MOV.U32 R12, RZ, RZ, R7 ;  /* 0x000000ffff0c7224 */ /* 0x002fe400078e0007 */
        /* <DEDUP_REMOVED lines=13> */
.L_x_165:
[----:B------:R-:W-:Y:S05]  /*2240*/  BSYNC.RECONVERGENT B1 ;  /* 0x0000000000017941 */ /* 0x000fea0003800200 */
.L_x_164:
[----:B----4-:R3:W4:Y:S01]  /*2250*/  SHFL.DOWN PT, R5, R4, 0x4, R3 ;  /* 0x0880000004057989 */ /* 0x01072200000e0003 */
[----:B------:R-:W-:Y:S01]  /*2260*/  BSSY.RECONVERGENT B1, `(.L_x_166) ;  /* 0x0000017000017945 */ /* 0x000fe20003800200 */
[----:B--2---:R-:W-:Y:S02]  /*2270*/  IMAD.MOV.U32 R2, RZ, RZ, R4 ;  /* 0x000000ffff027224 */ /* 0x004fe400078e0004 */
[----:B-1----:R3:W1:Y:S01]  /*2280*/  SHFL.DOWN PT, R7, R12, 0x4, R3 ;  /* 0x088000000c077989 */ /* 0x00266200000e0003 */
[----:B------:R-:W-:Y:S02]  /*2290*/  IMAD.MOV.U32 R6, RZ, RZ, R12 ;  /* 0x000000ffff067224 */ /* 0x000fe400078e000c */
[----:B------:R-:W-:Y:S01]  /*22a0*/  IMAD.MOV.U32 R8, RZ, RZ, R14 ;  /* 0x000000ffff087224 */ /* 0x000fe200078e000e */
[----:B0-----:R3:W0:Y:S01]  /*22b0*/  SHFL.DOWN PT, R11, R14, 0x4, R3 ;  /* 0x088000000e0b7989 */ /* 0x00162200000e0003 */
        /* <DEDUP_REMOVED lines=17> */
.L_x_167:
[----:B------:R-:W-:Y:S05]  /*23d0*/  BSYNC.RECONVERGENT B1 ;  /* 0x0000000000017941 */ /* 0x000fea0003800200 */
.L_x_166:
[----:B----4-:R2:W4:Y:S01]  /*23e0*/  SHFL.DOWN PT, R5, R2, 0x8, R3 ;  /* 0x0900000002057989 */ /* 0x01052200000e0003 */
[----:B------:R-:W-:Y:S01]  /*23f0*/  BSSY.RECONVERGENT B1, `(.L_x_168) ;  /* 0x0000017000017945 */ /* 0x000fe20003800200 */
[----:B---3--:R-:W-:Y:S02]  /*2400*/  IMAD.MOV.U32 R4, RZ, RZ, R2 ;  /* 0x000000ffff047224 */ /* 0x008fe400078e0002 */
        /* <DEDUP_REMOVED lines=21> */
.L_x_169:
[----:B------:R-:W-:Y:S05]  /*2560*/  BSYNC.RECONVERGENT B1 ;  /* 0x0000000000017941 */ /* 0x000fea0003800200 */
.L_x_168:
[----:B----4-:R3:W4:Y:S01]  /*2570*/  SHFL.DOWN PT, R5, R4, 0x10, R3 ;  /* 0x0a00000004057989 */ /* 0x01072200000e0003 */
[----:B------:R-:W-:Y:S01]  /*2580*/  BSSY.RECONVERGENT B1, `(.L_x_170) ;  /* 0x0000017000017945 */ /* 0x000fe20003800200 */
[----:B--2---:R-:W-:Y:S02]  /*2590*/  IMAD.MOV.U32 R6, RZ, RZ, R4 ;  /* 0x000000ffff067224 */ /* 0x004fe400078e0004 */
[----:B0-----:R3:W0:Y:S01]  /*25a0*/  SHFL.DOWN PT, R11, R12, 0x10, R3 ;  /* 0x0a0000000c0b7989 */ /* 0x00162200000e0003 */
[----:B-1----:R-:W-:Y:S02]  /*25b0*/  IMAD.MOV.U32 R7, RZ, RZ, R12 ;  /* 0x000000ffff077224 */ /* 0x002fe400078e000c */
[----:B------:R-:W-:Y:S01]  /*25c0*/  IMAD.MOV.U32 R8, RZ, RZ, R14 ;  /* 0x000000ffff087224 */ /* 0x000fe200078e000e */
[----:B------:R3:W1:Y:S01]  /*25d0*/  SHFL.DOWN PT, R13, R14, 0x10, R3 ;  /* 0x0a0000000e0d7989 */ /* 0x00066200000e0003 */
        /* <DEDUP_REMOVED lines=17> */
.L_x_171:
[----:B------:R-:W-:Y:S05]  /*26f0*/  BSYNC.RECONVERGENT B1 ;  /* 0x0000000000017941 */ /* 0x000fea0003800200 */
.L_x_170:
[----:B------:R-:W-:Y:S04]  /*2700*/  BSSY.RECONVERGENT B1, `(.L_x_172) ;  /* 0x000000c000017945 */ /* 0x000fe80003800200 */
[----:B------:R-:W-:Y:S05]  /*2710*/  @P2 BRA `(.L_x_173) ;  /* 0x0000000000282947 */ /* 0x000fea0003800000 */
[----:B---3--:R-:W2:Y:S01]  /*2720*/  S2R R4, SR_CgaCtaId ;  /* 0x0000000000047919 */ /* 0x008ea20000008800 */
[----:B------:R-:W-:Y:S02]  /*2730*/  MOV R3, 0x400 ;  /* 0x0000040000037802 */ /* 0x000fe40000000f00 */
[----:B------:R-:W-:-:S04]  /*2740*/  SHF.R.U32.HI R2, RZ, 0x1, R9 ;  /* 0x00000001ff027819 */ /* 0x000fc80000011609 */
[----:B------:R-:W-:Y:S02]  /*2750*/  LOP3.LUT R2, R2, 0x1f0, RZ, 0xc0, !PT ;  /* 0x000001f002027812 */ /* 0x000fe400078ec0ff */
[----:B--2---:R-:W-:-:S05]  /*2760*/  LEA R3, R4, R3, 0x18 ;  /* 0x0000000304037211 */ /* 0x004fca00078ec0ff */
[----:B----4-:R-:W-:Y:S02]  /*2770*/  IMAD.IADD R5, R2, 0x1, R3 ;  /* 0x0000000102057824 */ /* 0x010fe400078e0203 */
[----:B------:R-:W-:Y:S02]  /*2780*/  IMAD.MOV.U32 R2, RZ, RZ, R7 ;  /* 0x000000ffff027224 */ /* 0x000fe400078e0007 */
[----:B------:R-:W-:Y:S01]  /*2790*/  IMAD.MOV.U32 R3, RZ, RZ, R8 ;  /* 0x000000ffff037224 */ /* 0x000fe200078e0008 */
[----:B------:R2:W-:Y:S04]  /*27a0*/  STS [R5+0x8], R6 ;  /* 0x0000080605007388 */ /* 0x0005e80000000800 */
[----:B------:R2:W-:Y:S02]  /*27b0*/  STS.64 [R5+0x10], R2 ;  /* 0x0000100205007388 */ /* 0x0005e40000000a00 */
.L_x_173:
[----:B------:R-:W-:Y:S05]  /*27c0*/  BSYNC.RECONVERGENT B1 ;  /* 0x0000000000017941 */ /* 0x000fea0003800200 */
.L_x_172:
[----:B------:R-:W-:Y:S01]  /*27d0*/  BAR.SYNC.DEFER_BLOCKING 0x0 ;  /* 0x0000000000007b1d */ /* 0x000fe20000010000 */
[----:B------:R-:W-:-:S13]  /*27e0*/  ISETP.NE.AND P2, PT, R9, RZ, PT ;  /* 0x000000ff0900720c */ /* 0x000fda0003f45270 */
[----:B------:R-:W-:Y:S05]  /*27f0*/  @P2 BRA `(.L_x_149) ;  /* 0x0000003000a02947 */ /* 0x000fea0003800000 */
[C---:B------:R-:W-:Y:S01]  /*2800*/  ISETP.GE.AND P0, PT, R10.reuse, 0x21, PT ;  /* 0x000000210a00780c */ /* 0x040fe20003f06270 */
[----:B--2---:R-:W-:Y:S01]  /*2810*/  IMAD.MOV.U32 R2, RZ, RZ, R6 ;  /* 0x000000ffff027224 */ /* 0x004fe200078e0006 */
[C---:B------:R-:W-:Y:S01]  /*2820*/  ISETP.GE.AND P5, PT, R10.reuse, 0x41, PT ;  /* 0x000000410a00780c */ /* 0x040fe20003fa6270 */
[----:B0-----:R-:W-:Y:S01]  /*2830*/  IMAD.MOV.U32 R11, RZ, RZ, R7 ;  /* 0x000000ffff0b7224 */ /* 0x001fe200078e0007 */
[C---:B------:R-:W-:Y:S01]  /*2840*/  ISETP.GE.AND P4, PT, R10.reuse, 0x61, PT ;  /* 0x000000610a00780c */ /* 0x040fe20003f86270 */
[----:B---3--:R-:W-:Y:S01]  /*2850*/  IMAD.MOV.U32 R4, RZ, RZ, R8 ;  /* 0x000000ffff047224 */ /* 0x008fe200078e0008 */
[----:B------:R-:W-:-:S07]  /*2860*/  ISETP.GE.AND P3, PT, R10, 0x81, PT ;  /* 0x000000810a00780c */ /* 0x000fce0003f66270 */
[----:B------:R-:W-:Y:S06]  /*2870*/  @!P0 BRA `(.L_x_174) ;  /* 0x00000000005c8947 */ /* 0x000fec0003800000 */
[----:B------:R-:W0:Y:S01]  /*2880*/  S2UR UR5, SR_CgaCtaId ;  /* 0x00000000000579c3 */ /* 0x000e220000008800 */
[----:B------:R-:W-:Y:S01]  /*2890*/  UMOV UR4, 0x400 ;  /* 0x0000040000047882 */ /* 0x000fe20000000000 */
[----:B------:R-:W-:Y:S01]  /*28a0*/  BSSY.RECONVERGENT B1, `(.L_x_174) ;  /* 0x0000014000017945 */ /* 0x000fe20003800200 */
        /* <DEDUP_REMOVED lines=19> */
.L_x_175:
[----:B------:R-:W-:Y:S05]  /*29e0*/  BSYNC.RECONVERGENT B1 ;  /* 0x0000000000017941 */ /* 0x000fea0003800200 */
.L_x_174:
[----:B------:R-:W-:Y:S02]  /*29f0*/  IMAD.MOV.U32 R3, RZ, RZ, R2 ;  /* 0x000000ffff037224 */ /* 0x000fe400078e0002 */
[----:B------:R-:W-:Y:S02]  /*2a00*/  IMAD.MOV.U32 R9, RZ, RZ, R11 ;  /* 0x000000ffff097224 */ /* 0x000fe400078e000b */
[----:B------:R-:W-:Y:S01]  /*2a10*/  IMAD.MOV.U32 R8, RZ, RZ, R4 ;  /* 0x000000ffff087224 */ /* 0x000fe200078e0004 */
[----:B------:R-:W-:Y:S06]  /*2a20*/  @!P5 BRA `(.L_x_176) ;  /* 0x00000000005cd947 */ /* 0x000fec0003800000 */
[----:B------:R-:W0:Y:S01]  /*2a30*/  S2UR UR5, SR_CgaCtaId ;  /* 0x00000000000579c3 */ /* 0x000e220000008800 */
[----:B------:R-:W-:Y:S01]  /*2a40*/  UMOV UR4, 0x400 ;  /* 0x0000040000047882 */ /* 0x000fe20000000000 */
[----:B------:R-:W-:Y:S01]  /*2a50*/  BSSY.RECONVERGENT B1, `(.L_x_176) ;  /* 0x0000014000017945 */ /* 0x000fe20003800200 */
[----:B0-----:R-:W-:-:S09]  /*2a60*/  ULEA UR4, UR5, UR4, 0x18 ;  /* 0x0000000405047291 */ /* 0x001fd2000f8ec0ff */
[----:B----4-:R-:W0:Y:S04]  /*2a70*/  LDS R5, [UR4+0x28] ;  /* 0x00002804ff057984 */ /* 0x010e280008000800 */
        /* <DEDUP_REMOVED lines=17> */
.L_x_177:
[----:B------:R-:W-:Y:S05]  /*2b90*/  BSYNC.RECONVERGENT B1 ;  /* 0x0000000000017941 */ /* 0x000fea0003800200 */
.L_x_176:
[C---:B------:R-:W-:Y:S01]  /*2ba0*/  ISETP.GE.AND P1, PT, R10.reuse, 0xa1, PT ;  /* 0x000000a10a00780c */ /* 0x040fe20003f26270 */
[----:B------:R-:W-:Y:S01]  /*2bb0*/  IMAD.MOV.U32 R2, RZ, RZ, R3 ;  /* 0x000000ffff027224 */ /* 0x000fe200078e0003 */
[C---:B------:R-:W-:Y:S01]  /*2bc0*/  ISETP.GE.AND P5, PT, R10.reuse, 0xc1, PT ;  /* 0x000000c10a00780c */ /* 0x040fe20003fa6270 */
[----:B------:R-:W-:Y:S01]  /*2bd0*/  IMAD.MOV.U32 R7, RZ, RZ, R9 ;  /* 0x000000ffff077224 */ /* 0x000fe200078e0009 */
[----:B------:R-:W-:Y:S01]  /*2be0*/  ISETP.GE.AND P6, PT, R10, 0xe1, PT ;  /* 0x000000e10a00780c */ /* 0x000fe20003fc6270 */
[----:B------:R-:W-:Y:S01]  /*2bf0*/  IMAD.MOV.U32 R6, RZ, RZ, R8 ;  /* 0x000000ffff067224 */ /* 0x000fe200078e0008 */
[----:B------:R-:W-:Y:S11]  /*2c00*/  @!P4 BRA `(.L_x_178) ;  /* 0x00000000005cc947 */ /* 0x000ff60003800000 */
        /* <DEDUP_REMOVED lines=22> */
.L_x_179:
[----:B------:R-:W-:Y:S05]  /*2d70*/  BSYNC.RECONVERGENT B1 ;  /* 0x0000000000017941 */ /* 0x000fea0003800200 */
.L_x_178:
        /* <DEDUP_REMOVED lines=26> */
.L_x_181:
[----:B------:R-:W-:Y:S05]  /*2f20*/  BSYNC.RECONVERGENT B1 ;  /* 0x0000000000017941 */ /* 0x000fea0003800200 */
.L_x_180:
        /* <DEDUP_REMOVED lines=26> */
.L_x_183:
[----:B------:R-:W-:Y:S05]  /*30d0*/  BSYNC.RECONVERGENT B1 ;  /* 0x0000000000017941 */ /* 0x000fea0003800200 */
.L_x_182:
        /* <DEDUP_REMOVED lines=26> */
.L_x_185:
[----:B------:R-:W-:Y:S05]  /*3280*/  BSYNC.RECONVERGENT B1 ;  /* 0x0000000000017941 */ /* 0x000fea0003800200 */
.L_x_184:
[----:B------:R-:W-:Y:S02]  /*3290*/  IMAD.MOV.U32 R6, RZ, RZ, R3 ;  /* 0x000000ffff067224 */ /* 0x000fe400078e0003 */
[----:B------:R-:W-:Y:S02]  /*32a0*/  IMAD.MOV.U32 R7, RZ, RZ, R9 ;  /* 0x000000ffff077224 */ /* 0x000fe400078e0009 */
[----:B------:R-:W-:Y:S01]  /*32b0*/  IMAD.MOV.U32 R8, RZ, RZ, R4 ;  /* 0x000000ffff087224 */ /* 0x000fe200078e0004 */
[----:B------:R-:W-:Y:S06]  /*32c0*/  @!P6 BRA `(.L_x_149) ;  /* 0x0000002400ece947 */ /* 0x000fec0003800000 */
[----:B------:R-:W0:Y:S01]  /*32d0*/  S2UR UR5, SR_CgaCtaId ;  /* 0x00000000000579c3 */ /* 0x000e220000008800 */
[----:B------:R-:W-:Y:S02]  /*32e0*/  UMOV UR4, 0x400 ;  /* 0x0000040000047882 */ /* 0x000fe40000000000 */
        /* <DEDUP_REMOVED lines=21> */
.L_x_117:
[----:B------:R-:W0:Y:S01]  /*3440*/  S2R R11, SR_TID.X ;  /* 0x00000000000b7919 */ /* 0x000e220000002100 */
[----:B------:R-:W1:Y:S02]  /*3450*/  LDCU.128 UR12, c[0x0][0x380] ;  /* 0x00007000ff0c77ac */ /* 0x000e640008000c00 */
[----:B-1----:R-:W-:Y:S02]  /*3460*/  IMAD.U32 R12, RZ, RZ, UR12 ;  /* 0x0000000cff0c7e24 */ /* 0x002fe4000f8e00ff */
[----:B------:R-:W-:Y:S01]  /*3470*/  IMAD.U32 R13, RZ, RZ, UR13 ;  /* 0x0000000dff0d7e24 */ /* 0x000fe2000f8e00ff */
[----:B0-----:R-:W-:-:S05]  /*3480*/  IADD3 R3, P0, PT, R6, R11, RZ ;  /* 0x0000000b06037210 */ /* 0x001fca0007f1e0ff */
[----:B------:R-:W-:Y:S01]  /*3490*/  IMAD.X R4, RZ, RZ, RZ, P0 ;  /* 0x000000ffff047224 */ /* 0x000fe200000e06ff */
[----:B------:R-:W-:-:S04]  /*34a0*/  LEA R2, P0, R3, R12, 0x2 ;  /* 0x0000000c03027211 */ /* 0x000fc800078010ff */
[----:B------:R-:W-:-:S05]  /*34b0*/  LEA.HI.X R3, R3, R13, R4, 0x2, P0 ;  /* 0x0000000d03037211 */ /* 0x000fca00000f1404 */
[----:B------:R-:W2:Y:S04]  /*34c0*/  LDG.E R4, desc[UR10][R2.64] ;  /* 0x0000000a02047981 */ /* 0x000ea8000c1e1900 */
[----:B------:R-:W2:Y:S04]  /*34d0*/  LDG.E R5, desc[UR10][R2.64+0x400] ;  /* 0x0004000a02057981 */ /* 0x000ea8000c1e1900 */
[----:B------:R-:W3:Y:S04]  /*34e0*/  LDG.E R8, desc[UR10][R2.64+0x800] ;  /* 0x0008000a02087981 */ /* 0x000ee8000c1e1900 */
[----:B------:R-:W4:Y:S04]  /*34f0*/  LDG.E R9, desc[UR10][R2.64+0xc00] ;  /* 0x000c000a02097981 */ /* 0x000f28000c1e1900 */
[----:B------:R-:W5:Y:S01]  /*3500*/  LDG.E R10, desc[UR10][R2.64+0x1000] ;  /* 0x0010000a020a7981 */ /* 0x000f62000c1e1900 */
[----:B--2---:R-:W-:-:S02]  /*3510*/  VIMNMX R15, PT, PT, R4, R5, !PT ;  /* 0x00000005040f7248 */ /* 0x004fc40007fe0100 */
[----:B------:R-:W-:Y:S01]  /*3520*/  ISETP.GE.AND P0, PT, R4, R5, PT ;  /* 0x000000050400720c */ /* 0x000fe20003f06270 */
[----:B------:R-:W-:Y:S01]  /*3530*/  VIADD R4, R11, 0x200 ;  /* 0x000002000b047836 */ /* 0x000fe20000000000 */
[----:B---3--:R-:W-:Y:S02]  /*3540*/  VIMNMX R14, PT, PT, R8, R15, !PT ;  /* 0x0000000f080e7248 */ /* 0x008fe40007fe0100 */
[----:B------:R-:W-:Y:S01]  /*3550*/  ISETP.GE.AND P1, PT, R15, R8, PT ;  /* 0x000000080f00720c */ /* 0x000fe20003f26270 */
[----:B------:R-:W-:Y:S01]  /*3560*/  VIADD R8, R11, 0x100 ;  /* 0x000001000b087836 */ /* 0x000fe20000000000 */
[----:B----4-:R-:W-:Y:S01]  /*3570*/  ISETP.GE.AND P3, PT, R14, R9, PT ;  /* 0x000000090e00720c */ /* 0x010fe20003f66270 */
[----:B------:R-:W-:Y:S01]  /*3580*/  IMAD.U32 R15, RZ, RZ, UR15 ;  /* 0x0000000fff0f7e24 */ /* 0x000fe2000f8e00ff */
[----:B------:R-:W-:Y:S01]  /*3590*/  VIMNMX R17, PT, PT, R9, R14, !PT ;  /* 0x0000000e09117248 */ /* 0x000fe20007fe0100 */
[----:B------:R-:W-:Y:S01]  /*35a0*/  IMAD.U32 R14, RZ, RZ, UR14 ;  /* 0x0000000eff0e7e24 */ /* 0x000fe2000f8e00ff */
[----:B------:R-:W-:-:S02]  /*35b0*/  LOP3.LUT R9, R11, 0x400, RZ, 0xfc, !PT ;  /* 0x000004000b097812 */ /* 0x000fc400078efcff */
[----:B-----5:R-:W-:Y:S02]  /*35c0*/  ISETP.GE.AND P2, PT, R17, R10, PT ;  /* 0x0000000a1100720c */ /* 0x020fe40003f46270 */
[----:B------:R-:W-:-:S03]  /*35d0*/  IADD3 R2, P4, PT, R6, R14, RZ ;  /* 0x0000000e06027210 */ /* 0x000fc60007f9e0ff */
[----:B------:R-:W-:Y:S02]  /*35e0*/  @P1 SEL R4, R8, R11, !P0 ;  /* 0x0000000b08041207 */ /* 0x000fe40004000000 */
[----:B------:R-:W-:Y:S01]  /*35f0*/  ISETP.LE.U32.AND P1, PT, R7, UR6, PT ;  /* 0x0000000607007c0c */ /* 0x000fe2000bf23070 */
[----:B------:R-:W-:Y:S02]  /*3600*/  @!P3 VIADD R4, R11, 0x300 ;  /* 0x000003000b04b836 */ /* 0x000fe40000000000 */
[----:B------:R-:W-:Y:S01]  /*3610*/  IMAD.X R3, RZ, RZ, R15, P4 ;  /* 0x000000ffff037224 */ /* 0x000fe200020e060f */
[----:B------:R-:W-:Y:S02]  /*3620*/  ISETP.GE.U32.AND.EX P1, PT, RZ, R18, PT, P1 ;  /* 0x00000012ff00720c */ /* 0x000fe40003f26110 */
[----:B------:R-:W-:Y:S02]  /*3630*/  @P2 ISETP.GE.U32.AND P0, PT, R4, R9, PT ;  /* 0x000000090400220c */ /* 0x000fe40003f06070 */
[----:B------:R-:W-:-:S02]  /*3640*/  IADD3 R9, P3, PT, R9, R2, RZ ;  /* 0x0000000209097210 */ /* 0x000fc40007f7e0ff */
[----:B------:R-:W-:Y:S02]  /*3650*/  @P2 IADD3 R2, P4, PT, R4, R2, RZ ;  /* 0x0000000204022210 */ /* 0x000fe40007f9e0ff */
[----:B------:R-:W-:Y:S01]  /*3660*/  @P2 ISETP.GE.U32.AND.EX P0, PT, RZ, RZ, PT, P0 ;  /* 0x000000ffff00220c */ /* 0x000fe20003f06100 */
[--C-:B------:R-:W-:Y:S02]  /*3670*/  IMAD.X R8, RZ, RZ, R3.reuse, P3 ;  /* 0x000000ffff087224 */ /* 0x100fe400018e0603 */
[----:B------:R-:W-:Y:S01]  /*3680*/  @P2 IMAD.X R3, RZ, RZ, R3, P4 ;  /* 0x000000ffff032224 */ /* 0x000fe200020e0603 */
[----:B------:R-:W-:-:S04]  /*3690*/  @P2 ISETP.LT.OR P0, PT, R10, R17, !P0 ;  /* 0x000000110a00220c */ /* 0x000fc80004701670 */
[----:B------:R-:W-:Y:S02]  /*36a0*/  @P2 SEL R10, R17, R10, P0 ;  /* 0x0000000a110a2207 */ /* 0x000fe40000000000 */
[----:B------:R-:W-:Y:S02]  /*36b0*/  @P2 SEL R9, R2, R9, P0 ;  /* 0x0000000902092207 */ /* 0x000fe40000000000 */
[----:B------:R-:W-:Y:S01]  /*36c0*/  @P2 SEL R8, R3, R8, P0 ;  /* 0x0000000803082207 */ /* 0x000fe20000000000 */
[----:B------:R-:W-:Y:S06]  /*36d0*/  @P1 BRA `(.L_x_186) ;  /* 0x0000001000641947 */ /* 0x000fec0003800000 */
[----:B------:R-:W0:Y:S01]  /*36e0*/  LDCU.64 UR8, c[0x0][0x3e8] ;  /* 0x00007d00ff0877ac */ /* 0x000e220008000a00 */
[----:B------:R-:W-:Y:S01]  /*36f0*/  ISETP.NE.AND P0, PT, R11, RZ, PT ;  /* 0x000000ff0b00720c */ /* 0x000fe20003f05270 */
[----:B------:R-:W-:Y:S01]  /*3700*/  BSSY.RECONVERGENT B1, `(.L_x_187) ;  /* 0x0000012000017945 */ /* 0x000fe20003800200 */
[----:B------:R-:W-:Y:S01]  /*3710*/  UMOV UR4, 0x8 ;  /* 0x0000000800047882 */ /* 0x000fe20000000000 */
[----:B------:R-:W-:Y:S02]  /*3720*/  UMOV UR5, 0x0 ;  /* 0x0000000000057882 */ /* 0x000fe40000000000 */
[----:B0-----:R-:W-:-:S04]  /*3730*/  UIMAD.WIDE.U32 UR4, UR8, 0x1, UR4 ;  /* 0x00000001080478a5 */ /* 0x001fc8000f8e0004 */
[----:B------:R-:W-:Y:S02]  /*3740*/  UIADD3 UR7, UPT, UPT, UR5, UR9, URZ ;  /* 0x0000000905077290 */ /* 0x000fe4000fffe0ff */
[----:B------:R-:W-:Y:S02]  /*3750*/  IMAD.U32 R3, RZ, RZ, UR5 ;  /* 0x00000005ff037e24 */ /* 0x000fe4000f8e00ff */
[----:B------:R-:W-:Y:S02]  /*3760*/  IMAD.U32 R2, RZ, RZ, UR4 ;  /* 0x00000004ff027e24 */ /* 0x000fe4000f8e00ff */
[----:B------:R-:W-:Y:S01]  /*3770*/  IMAD.U32 R3, RZ, RZ, UR7 ;  /* 0x00000007ff037e24 */ /* 0x000fe2000f8e00ff */
[----:B------:R-:W-:Y:S06]  /*3780*/  @P0 BRA `(.L_x_188) ;  /* 0x0000000000240947 */ /* 0x000fec0003800000 */
[----:B------:R-:W-:Y:S02]  /*3790*/  IMAD.MOV.U32 R16, RZ, RZ, 0x500 ;  /* 0x00000500ff107424 */ /* 0x000fe400078e00ff */
[----:B------:R-:W-:-:S05]  /*37a0*/  IMAD.MOV.U32 R17, RZ, RZ, 0x0 ;  /* 0x00000000ff117424 */ /* 0x000fca00078e00ff */
[----:B------:R-:W2:Y:S01]  /*37b0*/  ATOMG.E.ADD.64.STRONG.GPU PT, R4, desc[UR10][R2.64], R16 ;  /* 0x80000010020479a8 */ /* 0x000ea200081ef50a */
[----:B------:R-:W0:Y:S01]  /*37c0*/  S2UR UR5, SR_CgaCtaId ;  /* 0x00000000000579c3 */ /* 0x000e220000008800 */
[----:B------:R-:W-:Y:S02]  /*37d0*/  UMOV UR4, 0x400 ;  /* 0x0000040000047882 */ /* 0x000fe40000000000 */
[----:B0-----:R-:W-:Y:S01]  /*37e0*/  ULEA UR4, UR5, UR4, 0x18 ;  /* 0x0000000405047291 */ /* 0x001fe2000f8ec0ff */
[----:B--2---:R-:W-:-:S05]  /*37f0*/  IADD3 R4, P0, PT, R4, UR6, RZ ;  /* 0x0000000604047c10 */ /* 0x004fca000ff1e0ff */
[----:B------:R-:W-:-:S05]  /*3800*/  IMAD.X R5, RZ, RZ, R5, P0 ;  /* 0x000000ffff057224 */ /* 0x000fca00000e0605 */
[----:B------:R0:W-:Y:S03]  /*3810*/  STS.64 [UR4+0x98], R4 ;  /* 0x00009804ff007988 */ /* 0x0001e60008000a04 */
.L_x_188:
[----:B------:R-:W-:Y:S05]  /*3820*/  BSYNC.RECONVERGENT B1 ;  /* 0x0000000000017941 */ /* 0x000fea0003800200 */
.L_x_187:
[----:B------:R-:W1:Y:S08]  /*3830*/  S2UR UR5, SR_CgaCtaId ;  /* 0x00000000000579c3 */ /* 0x000e700000008800 */
[----:B------:R-:W-:Y:S06]  /*3840*/  BAR.SYNC.DEFER_BLOCKING 0x0 ;  /* 0x0000000000007b1d */ /* 0x000fec0000010000 */
[----:B------:R-:W-:-:S02]  /*3850*/  UMOV UR4, 0x400 ;  /* 0x0000040000047882 */ /* 0x000fc40000000000 */
[----:B-1----:R-:W-:-:S06]  /*3860*/  ULEA UR4, UR5, UR4, 0x18 ;  /* 0x0000000405047291 */ /* 0x002fcc000f8ec0ff */
[----:B------:R-:W-:-:S05]  /*3870*/  IMAD.U32 R23, RZ, RZ, UR4 ;  /* 0x00000004ff177e24 */ /* 0x000fca000f8e00ff */
[----:B0-----:R-:W0:Y:S02]  /*3880*/  LDS.64 R4, [R23+0x98] ;  /* 0x0000980017047984 */ /* 0x001e240000000a00 */
[----:B0-----:R-:W-:-:S04]  /*3890*/  IADD3 R6, P1, PT, R4, 0x500, RZ ;  /* 0x0000050004067810 */ /* 0x001fc80007f3e0ff */
[----:B------:R-:W-:Y:S01]  /*38a0*/  ISETP.GT.U32.AND P0, PT, R6, R7, PT ;  /* 0x000000070600720c */ /* 0x000fe20003f04070 */
[----:B------:R-:W-:-:S05]  /*38b0*/  IMAD.X R17, RZ, RZ, R5, P1 ;  /* 0x000000ffff117224 */ /* 0x000fca00008e0605 */
[----:B------:R-:W-:-:S13]  /*38c0*/  ISETP.GT.AND.EX P0, PT, R17, R18, PT, P0 ;  /* 0x000000121100720c */ /* 0x000fda0003f04300 */
[----:B------:R-:W-:Y:S05]  /*38d0*/  @P0 BRA `(.L_x_189) ;  /* 0x0000000400700947 */ /* 0x000fea0003800000 */
[----:B------:R-:W-:Y:S01]  /*38e0*/  BSSY.RECONVERGENT B1, `(.L_x_189) ;  /* 0x000005b000017945 */ /* 0x000fe20003800200 */
[----:B------:R-:W-:Y:S01]  /*38f0*/  IMAD.MOV.U32 R16, RZ, RZ, R10 ;  /* 0x000000ffff107224 */ /* 0x000fe200078e000a */
[----:B------:R-:W0:Y:S01]  /*3900*/  LDCU.64 UR8, c[0x0][0x398] ;  /* 0x00007300ff0877ac */ /* 0x000e220008000a00 */
[----:B------:R-:W-:Y:S02]  /*3910*/  IMAD.MOV.U32 R19, RZ, RZ, R9 ;  /* 0x000000ffff137224 */ /* 0x000fe400078e0009 */
[----:B------:R-:W-:Y:S01]  /*3920*/  IMAD.MOV.U32 R6, RZ, RZ, R8 ;  /* 0x000000ffff067224 */ /* 0x000fe200078e0008 */
[----:B------:R-:W1:Y:S06]  /*3930*/  LDCU.128 UR12, c[0x0][0x380] ;  /* 0x00007000ff0c77ac */ /* 0x000e6c0008000c00 */
.L_x_192:
[----:B------:R-:W-:Y:S01]  /*3940*/  IADD3 R9, P0, PT, R11, R4, RZ ;  /* 0x000000040b097210 */ /* 0x000fe20007f1e0ff */
[----:B-1----:R-:W-:Y:S02]  /*3950*/  IMAD.U32 R12, RZ, RZ, UR12 ;  /* 0x0000000cff0c7e24 */ /* 0x002fe4000f8e00ff */
[----:B------:R-:W-:Y:S02]  /*3960*/  IMAD.U32 R13, RZ, RZ, UR13 ;  /* 0x0000000dff0d7e24 */ /* 0x000fe4000f8e00ff */
[----:B------:R-:W-:Y:S01]  /*3970*/  IMAD.X R8, RZ, RZ, R5, P0 ;  /* 0x000000ffff087224 */ /* 0x000fe200000e0605 */
[----:B------:R-:W-:-:S04]  /*3980*/  LEA R4, P0, R9, R12, 0x2 ;  /* 0x0000000c09047211 */ /* 0x000fc800078010ff */
[----:B------:R-:W-:-:S05]  /*3990*/  LEA.HI.X R5, R9, R13, R8, 0x2, P0 ;  /* 0x0000000d09057211 */ /* 0x000fca00000f1408 */
[----:B------:R-:W2:Y:S04]  /*39a0*/  LDG.E R7, desc[UR10][R4.64] ;  /* 0x0000000a04077981 */ /* 0x000ea8000c1e1900 */
[----:B------:R-:W3:Y:S04]  /*39b0*/  LDG.E R24, desc[UR10][R4.64+0x400] ;  /* 0x0004000a04187981 */ /* 0x000ee8000c1e1900 */
[----:B------:R-:W4:Y:S04]  /*39c0*/  LDG.E R18, desc[UR10][R4.64+0x800] ;  /* 0x0008000a04127981 */ /* 0x000f28000c1e1900 */
[----:B------:R-:W4:Y:S01]  /*39d0*/  LDG.E R17, desc[UR10][R4.64+0xc00] ;  /* 0x000c000a04117981 */ /* 0x000f22000c1e1900 */
[----:B------:R-:W-:-:S02]  /*39e0*/  IMAD.U32 R14, RZ, RZ, UR14 ;  /* 0x0000000eff0e7e24 */ /* 0x000fc4000f8e00ff */
[----:B------:R-:W-:Y:S01]  /*39f0*/  IMAD.U32 R15, RZ, RZ, UR15 ;  /* 0x0000000fff0f7e24 */ /* 0x000fe2000f8e00ff */
[----:B------:R1:W5:Y:S01]  /*3a00*/  LDG.E R10, desc[UR10][R4.64+0x1000] ;  /* 0x0010000a040a7981 */ /* 0x000362000c1e1900 */
[----:B------:R-:W-:Y:S01]  /*3a10*/  BSSY.RECONVERGENT B2, `(.L_x_190) ;  /* 0x000002c000027945 */ /* 0x000fe20003800200 */
[----:B------:R-:W-:Y:S01]  /*3a20*/  BAR.SYNC.DEFER_BLOCKING 0x0 ;  /* 0x0000000000007b1d */ /* 0x000fe20000010000 */
[----:B------:R-:W-:-:S04]  /*3a30*/  IADD3 R26, P0, PT, R9, R14, RZ ;  /* 0x0000000e091a7210 */ /* 0x000fc80007f1e0ff */
[----:B------:R-:W-:Y:S01]  /*3a40*/  IADD3 R20, P3, PT, R26, 0x100, RZ ;  /* 0x000001001a147810 */ /* 0x000fe20007f7e0ff */
[----:B------:R-:W-:Y:S01]  /*3a50*/  IMAD.X R27, R8, 0x1, R15, P0 ;  /* 0x00000001081b7824 */ /* 0x000fe200000e060f */
[C---:B------:R-:W-:Y:S02]  /*3a60*/  IADD3 R21, P4, PT, R26.reuse, 0x200, RZ ;  /* 0x000002001a157810 */ /* 0x040fe40007f9e0ff */
[----:B------:R-:W-:Y:S01]  /*3a70*/  IADD3 R9, P6, PT, R26, 0x400, RZ ;  /* 0x000004001a097810 */ /* 0x000fe20007fde0ff */
[--C-:B------:R-:W-:Y:S01]  /*3a80*/  IMAD.X R25, RZ, RZ, R27.reuse, P3 ;  /* 0x000000ffff197224 */ /* 0x100fe200018e061b */
[----:B------:R-:W-:Y:S01]  /*3a90*/  ISETP.NE.AND P3, PT, R11, RZ, PT ;  /* 0x000000ff0b00720c */ /* 0x000fe20003f65270 */
[--C-:B------:R-:W-:Y:S02]  /*3aa0*/  IMAD.X R22, RZ, RZ, R27.reuse, P4 ;  /* 0x000000ffff167224 */ /* 0x100fe400020e061b */
[----:B------:R-:W-:Y:S01]  /*3ab0*/  IMAD.X R8, RZ, RZ, R27, P6 ;  /* 0x000000ffff087224 */ /* 0x000fe200030e061b */
[----:B--2---:R-:W-:-:S13]  /*3ac0*/  ISETP.GE.AND P2, PT, R16, R7, PT ;  /* 0x000000071000720c */ /* 0x004fda0003f46270 */
[----:B------:R-:W-:-:S04]  /*3ad0*/  @P2 ISETP.GE.U32.AND P0, PT, R19, R26, PT ;  /* 0x0000001a1300220c */ /* 0x000fc80003f06070 */
[----:B------:R-:W-:-:S04]  /*3ae0*/  @P2 ISETP.GE.AND.EX P0, PT, R6, R27, PT, P0 ;  /* 0x0000001b0600220c */ /* 0x000fc80003f06300 */
[----:B------:R-:W-:-:S04]  /*3af0*/  @P2 ISETP.LT.OR P0, PT, R7, R16, !P0 ;  /* 0x000000100700220c */ /* 0x000fc80004701670 */
[----:B------:R-:W-:Y:S02]  /*3b00*/  @P2 SEL R7, R16, R7, P0 ;  /* 0x0000000710072207 */ /* 0x000fe40000000000 */
[----:B------:R-:W-:Y:S02]  /*3b10*/  IADD3 R16, P5, PT, R26, 0x300, RZ ;  /* 0x000003001a107810 */ /* 0x000fe40007fbe0ff */
[----:B---3--:R-:W-:Y:S02]  /*3b20*/  ISETP.GE.AND P1, PT, R7, R24, PT ;  /* 0x000000180700720c */ /* 0x008fe40003f26270 */
[----:B------:R-:W-:Y:S01]  /*3b30*/  @P2 SEL R26, R19, R26, P0 ;  /* 0x0000001a131a2207 */ /* 0x000fe20000000000 */
[----:B------:R-:W-:Y:S01]  /*3b40*/  IMAD.X R19, RZ, RZ, R27, P5 ;  /* 0x000000ffff137224 */ /* 0x000fe200028e061b */
[----:B------:R-:W-:-:S09]  /*3b50*/  @P2 SEL R27, R6, R27, P0 ;  /* 0x0000001b061b2207 */ /* 0x000fd20000000000 */
[----:B------:R-:W-:-:S04]  /*3b60*/  @P1 ISETP.GE.U32.AND P0, PT, R26, R20, PT ;  /* 0x000000141a00120c */ /* 0x000fc80003f06070 */
[----:B------:R-:W-:-:S04]  /*3b70*/  @P1 ISETP.GE.AND.EX P0, PT, R27, R25, PT, P0 ;  /* 0x000000191b00120c */ /* 0x000fc80003f06300 */
[----:B------:R-:W-:-:S04]  /*3b80*/  @P1 ISETP.LT.OR P0, PT, R24, R7, !P0 ;  /* 0x000000071800120c */ /* 0x000fc80004701670 */
[----:B------:R-:W-:Y:S02]  /*3b90*/  @P1 SEL R24, R7, R24, P0 ;  /* 0x0000001807181207 */ /* 0x000fe40000000000 */
[----:B------:R-:W-:Y:S02]  /*3ba0*/  @P1 SEL R20, R26, R20, P0 ;  /* 0x000000141a141207 */ /* 0x000fe40000000000 */
[----:B----4-:R-:W-:Y:S02]  /*3bb0*/  ISETP.GE.AND P2, PT, R24, R18, PT ;  /* 0x000000121800720c */ /* 0x010fe40003f46270 */
[----:B------:R-:W-:-:S11]  /*3bc0*/  @P1 SEL R25, R27, R25, P0 ;  /* 0x000000191b191207 */ /* 0x000fd60000000000 */
[----:B------:R-:W-:-:S04]  /*3bd0*/  @P2 ISETP.GE.U32.AND P0, PT, R20, R21, PT ;  /* 0x000000151400220c */ /* 0x000fc80003f06070 */
[----:B------:R-:W-:-:S04]  /*3be0*/  @P2 ISETP.GE.AND.EX P0, PT, R25, R22, PT, P0 ;  /* 0x000000161900220c */ /* 0x000fc80003f06300 */
[----:B------:R-:W-:-:S04]  /*3bf0*/  @P2 ISETP.LT.OR P0, PT, R18, R24, !P0 ;  /* 0x000000181200220c */ /* 0x000fc80004701670 */
[----:B------:R-:W-:-:S04]  /*3c00*/  @P2 SEL R18, R24, R18, P0 ;  /* 0x0000001218122207 */ /* 0x000fc80000000000 */
[----:B------:R-:W-:Y:S01]  /*3c10*/  ISETP.GE.AND P1, PT, R18, R17, PT ;  /* 0x000000111200720c */ /* 0x000fe20003f26270 */
[----:B-1----:R-:W-:-:S12]  /*3c20*/  @P3 BRA `(.L_x_191) ;  /* 0x0000000000283947 */ /* 0x002fd80003800000 */
[----:B------:R-:W-:Y:S02]  /*3c30*/  IMAD.MOV.U32 R4, RZ, RZ, 0x500 ;  /* 0x00000500ff047424 */ /* 0x000fe400078e00ff */
[----:B------:R-:W-:-:S06]  /*3c40*/  IMAD.MOV.U32 R5, RZ, RZ, 0x0 ;  /* 0x00000000ff057424 */ /* 0x000fcc00078e00ff */
[----:B------:R-:W2:Y:S01]  /*3c50*/  ATOMG.E.ADD.64.STRONG.GPU PT, R4, desc[UR10][R2.64], R4 ;  /* 0x80000004020479a8 */ /* 0x000ea200081ef50a */
[----:B------:R-:W1:Y:S01]  /*3c60*/  S2UR UR5, SR_CgaCtaId ;  /* 0x00000000000579c3 */ /* 0x000e620000008800 */
[----:B------:R-:W-:Y:S02]  /*3c70*/  UMOV UR4, 0x400 ;  /* 0x0000040000047882 */ /* 0x000fe40000000000 */
[----:B-1----:R-:W-:-:S06]  /*3c80*/  ULEA UR4, UR5, UR4, 0x18 ;  /* 0x0000000405047291 */ /* 0x002fcc000f8ec0ff */
[----:B------:R-:W-:Y:S01]  /*3c90*/  IMAD.U32 R23, RZ, RZ, UR4 ;  /* 0x00000004ff177e24 */ /* 0x000fe2000f8e00ff */
[----:B--2---:R-:W-:-:S05]  /*3ca0*/  IADD3 R6, P3, PT, R4, UR6, RZ ;  /* 0x0000000604067c10 */ /* 0x004fca000ff7e0ff */
[----:B------:R-:W-:-:S05]  /*3cb0*/  IMAD.X R7, RZ, RZ, R5, P3 ;  /* 0x000000ffff077224 */ /* 0x000fca00018e0605 */
[----:B------:R1:W-:Y:S03]  /*3cc0*/  STS.64 [R23+0x98], R6 ;  /* 0x0000980617007388 */ /* 0x0003e60000000a00 */
.L_x_191:
[----:B0-----:R-:W-:Y:S05]  /*3cd0*/  BSYNC.RECONVERGENT B2 ;  /* 0x0000000000027941 */ /* 0x001fea0003800200 */
.L_x_190:
[----:B------:R-:W-:Y:S01]  /*3ce0*/  BAR.SYNC.DEFER_BLOCKING 0x0 ;  /* 0x0000000000007b1d */ /* 0x000fe20000010000 */
[----:B------:R-:W-:Y:S01]  /*3cf0*/  @P2 SEL R21, R20, R21, P0 ;  /* 0x0000001514152207 */ /* 0x000fe20000000000 */
[----:B-1----:R-:W-:Y:S01]  /*3d00*/  IMAD.U32 R7, RZ, RZ, UR8 ;  /* 0x00000008ff077e24 */ /* 0x002fe2000f8e00ff */
[----:B------:R-:W-:Y:S02]  /*3d10*/  @P2 SEL R22, R25, R22, P0 ;  /* 0x0000001619162207 */ /* 0x000fe40000000000 */
[----:B------:R-:W-:-:S04]  /*3d20*/  @P1 ISETP.GE.U32.AND P0, PT, R21, R16, PT ;  /* 0x000000101500120c */ /* 0x000fc80003f06070 */
[----:B------:R-:W-:-:S04]  /*3d30*/  @P1 ISETP.GE.AND.EX P0, PT, R22, R19, PT, P0 ;  /* 0x000000131600120c */ /* 0x000fc80003f06300 */
[----:B------:R-:W-:-:S04]  /*3d40*/  @P1 ISETP.LT.OR P0, PT, R17, R18, !P0 ;  /* 0x000000121100120c */ /* 0x000fc80004701670 */
[----:B------:R-:W-:Y:S01]  /*3d50*/  @P1 SEL R17, R18, R17, P0 ;  /* 0x0000001112111207 */ /* 0x000fe20000000000 */
[----:B------:R-:W-:Y:S01]  /*3d60*/  IMAD.U32 R18, RZ, RZ, UR9 ;  /* 0x00000009ff127e24 */ /* 0x000fe2000f8e00ff */
[----:B------:R-:W-:Y:S02]  /*3d70*/  @P1 SEL R16, R21, R16, P0 ;  /* 0x0000001015101207 */ /* 0x000fe40000000000 */
[----:B-----5:R-:W-:Y:S02]  /*3d80*/  ISETP.GE.AND P2, PT, R17, R10, PT ;  /* 0x0000000a1100720c */ /* 0x020fe40003f46270 */
[----:B------:R-:W-:Y:S01]  /*3d90*/  @P1 SEL R19, R22, R19, P0 ;  /* 0x0000001316131207 */ /* 0x000fe20000000000 */
[----:B------:R-:W0:Y:S10]  /*3da0*/  LDS.64 R4, [R23+0x98] ;  /* 0x0000980017047984 */ /* 0x000e340000000a00 */
[----:B------:R-:W-:-:S04]  /*3db0*/  @P2 ISETP.GE.U32.AND P0, PT, R16, R9, PT ;  /* 0x000000091000220c */ /* 0x000fc80003f06070 */
[----:B------:R-:W-:-:S04]  /*3dc0*/  @P2 ISETP.GE.AND.EX P0, PT, R19, R8, PT, P0 ;  /* 0x000000081300220c */ /* 0x000fc80003f06300 */
[----:B------:R-:W-:-:S04]  /*3dd0*/  @P2 ISETP.LT.OR P0, PT, R10, R17, !P0 ;  /* 0x000000110a00220c */ /* 0x000fc80004701670 */
[----:B------:R-:W-:Y:S02]  /*3de0*/  @P2 SEL R10, R17, R10, P0 ;  /* 0x0000000a110a2207 */ /* 0x000fe40000000000 */
[----:B------:R-:W-:Y:S02]  /*3df0*/  @P2 SEL R9, R16, R9, P0 ;  /* 0x0000000910092207 */ /* 0x000fe40000000000 */
[----:B------:R-:W-:Y:S01]  /*3e00*/  @P2 SEL R8, R19, R8, P0 ;  /* 0x0000000813082207 */ /* 0x000fe20000000000 */
[----:B------:R-:W-:Y:S02]  /*3e10*/  IMAD.MOV.U32 R16, RZ, RZ, R10 ;  /* 0x000000ffff107224 */ /* 0x000fe400078e000a */
[----:B------:R-:W-:Y:S01]  /*3e20*/  IMAD.MOV.U32 R19, RZ, RZ, R9 ;  /* 0x000000ffff137224 */ /* 0x000fe200078e0009 */
[----:B0-----:R-:W-:-:S04]  /*3e30*/  IADD3 R6, P3, PT, R4, 0x500, RZ ;  /* 0x0000050004067810 */ /* 0x001fc80007f7e0ff */
[----:B------:R-:W-:Y:S01]  /*3e40*/  ISETP.GT.U32.AND P1, PT, R6, R7, PT ;  /* 0x000000070600720c */ /* 0x000fe20003f24070 */
[----:B------:R-:W-:Y:S02]  /*3e50*/  IMAD.X R21, RZ, RZ, R5, P3 ;  /* 0x000000ffff157224 */ /* 0x000fe400018e0605 */
[----:B------:R-:W-:-:S03]  /*3e60*/  IMAD.MOV.U32 R6, RZ, RZ, R8 ;  /* 0x000000ffff067224 */ /* 0x000fc600078e0008 */
[----:B------:R-:W-:-:S13]  /*3e70*/  ISETP.GT.AND.EX P0, PT, R21, R18, PT, P1 ;  /* 0x000000121500720c */ /* 0x000fda0003f04310 */
[----:B------:R-:W-:Y:S05]  /*3e80*/  @!P0 BRA `(.L_x_192) ;  /* 0xfffffff800ac8947 */ /* 0x000fea000383ffff */
[----:B------:R-:W-:Y:S05]  /*3e90*/  BSYNC.RECONVERGENT B1 ;  /* 0x0000000000017941 */ /* 0x000fea0003800200 */
.L_x_189:
[----:B------:R-:W-:Y:S01]  /*3ea0*/  ISETP.GE.U32.AND P0, PT, R4, R7, PT ;  /* 0x000000070400720c */ /* 0x000fe20003f06070 */
[----:B------:R-:W-:Y:S03]  /*3eb0*/  BSSY.RECONVERGENT B1, `(.L_x_186) ;  /* 0x000009b000017945 */ /* 0x000fe60003800200 */
[----:B------:R-:W-:-:S13]  /*3ec0*/  ISETP.GE.AND.EX P0, PT, R5, R18, PT, P0 ;  /* 0x000000120500720c */ /* 0x000fda0003f06300 */
[----:B------:R-:W-:Y:S05]  /*3ed0*/  @P0 BRA `(.L_x_193) ;  /* 0x0000000800600947 */ /* 0x000fea0003800000 */
[----:B------:R-:W-:-:S05]  /*3ee0*/  IMAD.IADD R16, R7, 0x1, -R4 ;  /* 0x0000000107107824 */ /* 0x000fca00078e0a04 */
[----:B------:R-:W-:-:S13]  /*3ef0*/  ISETP.GE.AND P0, PT, R11, R16, PT ;  /* 0x000000100b00720c */ /* 0x000fda0003f06270 */
[----:B------:R-:W-:Y:S05]  /*3f00*/  @P0 BRA `(.L_x_193) ;  /* 0x0000000800540947 */ /* 0x000fea0003800000 */
[----:B------:R-:W-:Y:S01]  /*3f10*/  LOP3.LUT R2, RZ, R11, RZ, 0x33, !PT ;  /* 0x0000000bff027212 */ /* 0x000fe200078e33ff */
[----:B------:R-:W-:Y:S01]  /*3f20*/  BSSY.RECONVERGENT B2, `(.L_x_194) ;  /* 0x000002f000027945 */ /* 0x000fe20003800200 */
[----:B------:R-:W-:Y:S02]  /*3f30*/  IMAD.MOV.U32 R17, RZ, RZ, R11 ;  /* 0x000000ffff117224 */ /* 0x000fe400078e000b */
[----:B------:R-:W-:-:S04]  /*3f40*/  IADD3 R7, PT, PT, -R4, R7, R2 ;  /* 0x0000000704077210 */ /* 0x000fc80007ffe102 */
[----:B------:R-:W-:-:S04]  /*3f50*/  LOP3.LUT R2, R7, 0x300, RZ, 0xc0, !PT ;  /* 0x0000030007027812 */ /* 0x000fc800078ec0ff */
[----:B------:R-:W-:-:S13]  /*3f60*/  ISETP.NE.AND P0, PT, R2, 0x300, PT ;  /* 0x000003000200780c */ /* 0x000fda0003f05270 */
[----:B------:R-:W-:Y:S05]  /*3f70*/  @!P0 BRA `(.L_x_195) ;  /* 0x0000000000a48947 */ /* 0x000fea0003800000 */
[----:B------:R-:W-:Y:S01]  /*3f80*/  IADD3 R3, P0, PT, R11, R4, RZ ;  /* 0x000000040b037210 */ /* 0x000fe20007f1e0ff */
[----:B------:R-:W-:Y:S01]  /*3f90*/  IMAD.MOV.U32 R17, RZ, RZ, R11 ;  /* 0x000000ffff117224 */ /* 0x000fe200078e000b */
[----:B------:R-:W-:Y:S02]  /*3fa0*/  LEA.HI R2, R7, 0x1, RZ, 0x18 ;  /* 0x0000000107027811 */ /* 0x000fe400078fc0ff */
[C---:B------:R-:W-:Y:S01]  /*3fb0*/  LEA R12, P1, R3.reuse, R12, 0x2 ;  /* 0x0000000c030c7211 */ /* 0x040fe200078210ff */
[----:B------:R-:W-:Y:S01]  /*3fc0*/  IMAD.X R6, RZ, RZ, R5, P0 ;  /* 0x000000ffff067224 */ /* 0x000fe200000e0605 */
[C---:B------:R-:W-:Y:S02]  /*3fd0*/  IADD3 R14, P0, PT, R3.reuse, R14, RZ ;  /* 0x0000000e030e7210 */ /* 0x040fe40007f1e0ff */
[----:B------:R-:W-:Y:S02]  /*3fe0*/  LOP3.LUT R2, R2, 0x3, RZ, 0xc0, !PT ;  /* 0x0000000302027812 */ /* 0x000fe400078ec0ff */
[----:B------:R-:W-:Y:S01]  /*3ff0*/  LEA.HI.X R3, R3, R13, R6, 0x2, P1 ;  /* 0x0000000d03037211 */ /* 0x000fe200008f1406 */
[----:B------:R-:W-:-:S02]  /*4000*/  IMAD.X R15, R6, 0x1, R15, P0 ;  /* 0x00000001060f7824 */ /* 0x000fc400000e060f */
[----:B------:R-:W-:-:S07]  /*4010*/  IMAD.MOV R6, RZ, RZ, -R2 ;  /* 0x000000ffff067224 */ /* 0x000fce00078e0a02 */
.L_x_198:
[----:B------:R-:W-:-:S06]  /*4020*/  IMAD.MOV.U32 R2, RZ, RZ, R12 ;  /* 0x000000ffff027224 */ /* 0x000fcc00078e000c */
[----:B------:R-:W2:Y:S01]  /*4030*/  LDG.E R2, desc[UR10][R2.64] ;  /* 0x0000000a02027981 */ /* 0x000ea2000c1e1900 */
[----:B------:R-:W-:Y:S01]  /*4040*/  VIADD R6, R6, 0x1 ;  /* 0x0000000106067836 */ /* 0x000fe20000000000 */
[----:B------:R-:W-:Y:S01]  /*4050*/  BSSY.RECONVERGENT B3, `(.L_x_196) ;  /* 0x0000016000037945 */ /* 0x000fe20003800200 */
[----:B------:R-:W-:Y:S01]  /*4060*/  IMAD.MOV.U32 R13, RZ, RZ, R9 ;  /* 0x000000ffff0d7224 */ /* 0x000fe200078e0009 */
[----:B------:R-:W-:Y:S01]  /*4070*/  IADD3 R12, P3, PT, R12, 0x400, RZ ;  /* 0x000004000c0c7810 */ /* 0x000fe20007f7e0ff */
[----:B------:R-:W-:Y:S01]  /*4080*/  IMAD.MOV.U32 R18, RZ, RZ, R8 ;  /* 0x000000ffff127224 */ /* 0x000fe200078e0008 */
[----:B------:R-:W-:Y:S01]  /*4090*/  ISETP.NE.AND P2, PT, R6, RZ, PT ;  /* 0x000000ff0600720c */ /* 0x000fe20003f45270 */
[----:B------:R-:W-:Y:S02]  /*40a0*/  IMAD.MOV.U32 R19, RZ, RZ, R10 ;  /* 0x000000ffff137224 */ /* 0x000fe400078e000a */
        /* <DEDUP_REMOVED lines=16> */
.L_x_197:
[----:B------:R-:W-:Y:S05]  /*41b0*/  BSYNC.RECONVERGENT B3 ;  /* 0x0000000000037941 */ /* 0x000fea0003800200 */
.L_x_196:
[----:B------:R-:W-:Y:S01]  /*41c0*/  IADD3 R14, P0, PT, R14, 0x100, RZ ;  /* 0x000001000e0e7810 */ /* 0x000fe20007f1e0ff */
[----:B------:R-:W-:Y:S02]  /*41d0*/  VIADD R17, R17, 0x100 ;  /* 0x0000010011117836 */ /* 0x000fe40000000000 */
[----:B------:R-:W-:Y:S02]  /*41e0*/  IMAD.X R3, RZ, RZ, R3, P3 ;  /* 0x000000ffff037224 */ /* 0x000fe400018e0603 */
[----:B------:R-:W-:Y:S01]  /*41f0*/  IMAD.X R15, RZ, RZ, R15, P0 ;  /* 0x000000ffff0f7224 */ /* 0x000fe200000e060f */
[----:B------:R-:W-:Y:S07]  /*4200*/  @P2 BRA `(.L_x_198) ;  /* 0xfffffffc00842947 */ /* 0x000fee000383ffff */
.L_x_195:
[----:B------:R-:W-:Y:S05]  /*4210*/  BSYNC.RECONVERGENT B2 ;  /* 0x0000000000027941 */ /* 0x000fea0003800200 */
.L_x_194:
[----:B------:R-:W-:-:S13]  /*4220*/  ISETP.GE.U32.AND P0, PT, R7, 0x300, PT ;  /* 0x000003000700780c */ /* 0x000fda0003f06070 */
[----:B------:R-:W-:Y:S05]  /*4230*/  @!P0 BRA `(.L_x_193) ;  /* 0x0000000400888947 */ /* 0x000fea0003800000 */
[----:B------:R-:W0:Y:S01]  /*4240*/  LDC.64 R6, c[0x0][0x380] ;  /* 0x0000e000ff067b82 */ /* 0x000e220000000a00 */
[----:B------:R-:W-:-:S07]  /*4250*/  VIADD R13, R17, 0x200 ;  /* 0x00000200110d7836 */ /* 0x000fce0000000000 */
[----:B------:R-:W1:Y:S02]  /*4260*/  LDC.64 R2, c[0x0][0x388] ;  /* 0x0000e200ff027b82 */ /* 0x000e640000000a00 */
.L_x_207:
[----:B------:R-:W-:-:S05]  /*4270*/  VIADD R15, R13, 0xfffffe00 ;  /* 0xfffffe000d0f7836 */ /* 0x000fca0000000000 */
[----:B------:R-:W-:-:S05]  /*4280*/  IADD3 R19, P0, PT, R15, R4, RZ ;  /* 0x000000040f137210 */ /* 0x000fca0007f1e0ff */
[----:B------:R-:W-:Y:S01]  /*4290*/  IMAD.X R20, RZ, RZ, R5, P0 ;  /* 0x000000ffff147224 */ /* 0x000fe200000e0605 */
[----:B0-----:R-:W-:-:S04]  /*42a0*/  LEA R14, P0, R19, R6, 0x2 ;  /* 0x00000006130e7211 */ /* 0x001fc800078010ff */
[----:B------:R-:W-:-:S05]  /*42b0*/  LEA.HI.X R15, R19, R7, R20, 0x2, P0 ;  /* 0x00000007130f7211 */ /* 0x000fca00000f1414 */
[----:B------:R-:W2:Y:S04]  /*42c0*/  LDG.E R25, desc[UR10][R14.64] ;  /* 0x0000000a0e197981 */ /* 0x000ea8000c1e1900 */
[----:B------:R0:W5:Y:S04]  /*42d0*/  LDG.E R18, desc[UR10][R14.64+0x400] ;  /* 0x0004000a0e127981 */ /* 0x000168000c1e1900 */
        /* <DEDUP_REMOVED lines=22> */
.L_x_200:
[----:B------:R-:W-:Y:S05]  /*4440*/  BSYNC.RECONVERGENT B2 ;  /* 0x0000000000027941 */ /* 0x000fea0003800200 */
.L_x_199:
[----:B-----5:R-:W-:Y:S01]  /*4450*/  ISETP.GE.AND P0, PT, R19, R18, PT ;  /* 0x000000121300720c */ /* 0x020fe20003f06270 */
[----:B------:R-:W-:Y:S01]  /*4460*/  BSSY.RECONVERGENT B2, `(.L_x_201) ;  /* 0x0000013000027945 */ /* 0x000fe20003800200 */
[----:B------:R-:W-:Y:S01]  /*4470*/  IADD3 R21, P1, P2, R4, R2, R21 ;  /* 0x0000000204157210 */ /* 0x000fe20007a3e015 */
[----:B------:R-:W-:Y:S02]  /*4480*/  VIADD R15, R13, 0x100 ;  /* 0x000001000d0f7836 */ /* 0x000fe40000000000 */
[----:B------:R-:W-:Y:S01]  /*4490*/  IMAD.MOV.U32 R9, RZ, RZ, R18 ;  /* 0x000000ffff097224 */ /* 0x000fe200078e0012 */
[----:B------:R-:W-:Y:S01]  /*44a0*/  IADD3.X R23, PT, PT, R5, R3, RZ, P1, P2 ;  /* 0x0000000305177210 */ /* 0x000fe20000fe44ff */
[----:B------:R-:W-:-:S04]  /*44b0*/  IMAD.MOV.U32 R8, RZ, RZ, R21 ;  /* 0x000000ffff087224 */ /* 0x000fc800078e0015 */
[----:B------:R-:W-:Y:S02]  /*44c0*/  IMAD.MOV.U32 R10, RZ, RZ, R23 ;  /* 0x000000ffff0a7224 */ /* 0x000fe400078e0017 */
        /* <DEDUP_REMOVED lines=12> */
.L_x_202:
[----:B------:R-:W-:Y:S05]  /*4590*/  BSYNC.RECONVERGENT B2 ;  /* 0x0000000000027941 */ /* 0x000fea0003800200 */
.L_x_201:
[----:B------:R-:W-:Y:S01]  /*45a0*/  ISETP.GE.AND P0, PT, R9, R12, PT ;  /* 0x0000000c0900720c */ /* 0x000fe20003f06270 */
[----:B------:R-:W-:Y:S01]  /*45b0*/  BSSY.RECONVERGENT B2, `(.L_x_203) ;  /* 0x0000013000027945 */ /* 0x000fe20003800200 */
[CC--:B------:R-:W-:Y:S01]  /*45c0*/  IADD3 R19, P1, P4, R4.reuse, R2.reuse, R13 ;  /* 0x0000000204137210 */ /* 0x0c0fe20007c3e00d */
[----:B------:R-:W-:Y:S01]  /*45d0*/  IMAD.MOV.U32 R14, RZ, RZ, R12 ;  /* 0x000000ffff0e7224 */ /* 0x000fe200078e000c */
[----:B------:R-:W-:Y:S02]  /*45e0*/  IADD3 R20, P2, P3, R4, R2, R15 ;  /* 0x0000000204147210 */ /* 0x000fe40007b5e00f */
        /* <DEDUP_REMOVED lines=15> */
.L_x_204:
[----:B------:R-:W-:Y:S05]  /*46e0*/  BSYNC.RECONVERGENT B2 ;  /* 0x0000000000027941 */ /* 0x000fea0003800200 */
.L_x_203:
        /* <DEDUP_REMOVED lines=18> */
.L_x_206:
[----:B------:R-:W-:Y:S05]  /*4810*/  BSYNC.RECONVERGENT B2 ;  /* 0x0000000000027941 */ /* 0x000fea0003800200 */
.L_x_205:
[C---:B------:R-:W-:Y:S02]  /*4820*/  VIADD R15, R13.reuse, 0x200 ;  /* 0x000002000d0f7836 */ /* 0x040fe40000000000 */
[----:B------:R-:W-:-:S03]  /*4830*/  VIADD R13, R13, 0x400 ;  /* 0x000004000d0d7836 */ /* 0x000fc60000000000 */
[----:B------:R-:W-:-:S13]  /*4840*/  ISETP.GE.AND P0, PT, R15, R16, PT ;  /* 0x000000100f00720c */ /* 0x000fda0003f06270 */
[----:B------:R-:W-:Y:S05]  /*4850*/  @!P0 BRA `(.L_x_207) ;  /* 0xfffffff800848947 */ /* 0x000fea000383ffff */
.L_x_193:
[----:B------:R-:W-:Y:S05]  /*4860*/  BSYNC.RECONVERGENT B1 ;  /* 0x0000000000017941 */ /* 0x000fea0003800200 */
.L_x_186:
        /* <DEDUP_REMOVED lines=31> */
.L_x_209:
[----:B------:R-:W-:Y:S05]  /*4a60*/  BSYNC.RECONVERGENT B1 ;  /* 0x0000000000017941 */ /* 0x000fea0003800200 */
.L_x_208:
        /* <DEDUP_REMOVED lines=24> */
.L_x_211:
[----:B------:R-:W-:Y:S05]  /*4bf0*/  BSYNC.RECONVERGENT B1 ;  /* 0x0000000000017941 */ /* 0x000fea0003800200 */
.L_x_210:
        /* <DEDUP_REMOVED lines=24> */
.L_x_213:
[----:B------:R-:W-:Y:S05]  /*4d80*/  BSYNC.RECONVERGENT B1 ;  /* 0x0000000000017941 */ /* 0x000fea0003800200 */
.L_x_212:
        /* <DEDUP_REMOVED lines=24> */
.L_x_215:
[----:B------:R-:W-:Y:S05]  /*4f10*/  BSYNC.RECONVERGENT B1 ;  /* 0x0000000000017941 */ /* 0x000fea0003800200 */
.L_x_214:
[----:B0-----:R0:W0:Y:S01]  /*4f20*/  SHFL.DOWN PT, R2, R3, 0x10, 0x1f ;  /* 0x0a001f0003027f89 */ /* 0x00102200000e0000 */
[----:B------:R-:W-:Y:S01]  /*4f30*/  BSSY.RECONVERGENT B1, `(.L_x_216) ;  /* 0x0000017000017945 */ /* 0x000fe20003800200 */
[----:B--2---:R-:W-:Y:S02]  /*4f40*/  IMAD.MOV.U32 R6, RZ, RZ, R3 ;  /* 0x000000ffff067224 */ /* 0x004fe400078e0003 */
[----:B------:R2:W0:Y:S01]  /*4f50*/  SHFL.DOWN PT, R9, R4, 0x10, 0x1f ;  /* 0x0a001f0004097f89 */ /* 0x00042200000e0000 */
[----:B------:R-:W-:Y:S02]  /*4f60*/  IMAD.MOV.U32 R7, RZ, RZ, R4 ;  /* 0x000000ffff077224 */ /* 0x000fe400078e0004 */
[----:B----4-:R-:W-:Y:S01]  /*4f70*/  IMAD.MOV.U32 R8, RZ, RZ, R5 ;  /* 0x000000ffff087224 */ /* 0x010fe200078e0005 */
        /* <DEDUP_REMOVED lines=18> */
.L_x_217:
[----:B------:R-:W-:Y:S05]  /*50a0*/  BSYNC.RECONVERGENT B1 ;  /* 0x0000000000017941 */ /* 0x000fea0003800200 */
.L_x_216:
        /* <DEDUP_REMOVED lines=12> */
.L_x_219:
[----:B------:R-:W-:Y:S05]  /*5170*/  BSYNC.RECONVERGENT B1 ;  /* 0x0000000000017941 */ /* 0x000fea0003800200 */
.L_x_218:
[----:B------:R-:W-:Y:S01]  /*5180*/  BAR.SYNC.DEFER_BLOCKING 0x0 ;  /* 0x0000000000007b1d */ /* 0x000fe20000010000 */
[----:B------:R-:W-:-:S13]  /*5190*/  ISETP.NE.AND P2, PT, R11, RZ, PT ;  /* 0x000000ff0b00720c */ /* 0x000fda0003f45270 */
[----:B------:R-:W-:Y:S05]  /*51a0*/  @P2 BRA `(.L_x_149) ;  /* 0x0000000800342947 */ /* 0x000fea0003800000 */
[----:B0---4-:R-:W0:Y:S01]  /*51b0*/  S2R R3, SR_CgaCtaId ;  /* 0x0000000000037919 */ /* 0x011e220000008800 */
[----:B------:R-:W-:Y:S01]  /*51c0*/  MOV R2, 0x400 ;  /* 0x0000040000027802 */ /* 0x000fe20000000f00 */
[----:B------:R-:W-:Y:S03]  /*51d0*/  BSSY.RECONVERGENT B1, `(.L_x_220) ;  /* 0x0000016000017945 */ /* 0x000fe60003800200 */
[----:B0-----:R-:W-:-:S05]  /*51e0*/  LEA R25, R3, R2, 0x18 ;  /* 0x0000000203197211 */ /* 0x001fca00078ec0ff */
[----:B------:R-:W0:Y:S04]  /*51f0*/  LDS R3, [R25+0x18] ;  /* 0x0000180019037984 */ /* 0x000e280000000800 */
[----:B--2---:R-:W2:Y:S04]  /*5200*/  LDS.64 R4, [R25+0x20] ;  /* 0x0000200019047984 */ /* 0x004ea80000000a00 */
        /* <DEDUP_REMOVED lines=18> */
.L_x_221:
[----:B------:R-:W-:Y:S05]  /*5330*/  BSYNC.RECONVERGENT B1 ;  /* 0x0000000000017941 */ /* 0x000fea0003800200 */
.L_x_220:
        /* <DEDUP_REMOVED lines=10> */
[----:B------:R0:W1:Y:S04]  /*53e0*/  LDS.64 R10, [R25+0x60] ;  /* 0x00006000190a7984 */ /* 0x0000680000000a00 */
[----:B---3--:R3:W1:Y:S04]  /*53f0*/  LDS.64 R12, [R25+0x70] ;  /* 0x00007000190c7984 */ /* 0x0086680000000a00 */
        /* <DEDUP_REMOVED lines=15> */
.L_x_223:
[----:B------:R-:W-:Y:S05]  /*54f0*/  BSYNC.RECONVERGENT B1 ;  /* 0x0000000000017941 */ /* 0x000fea0003800200 */
.L_x_222:
        /* <DEDUP_REMOVED lines=17> */
.L_x_225:
[----:B------:R-:W-:Y:S05]  /*5610*/  BSYNC.RECONVERGENT B1 ;  /* 0x0000000000017941 */ /* 0x000fea0003800200 */
.L_x_224:
        /* <DEDUP_REMOVED lines=17> */
.L_x_227:
[----:B------:R-:W-:Y:S05]  /*5730*/  BSYNC.RECONVERGENT B1 ;  /* 0x0000000000017941 */ /* 0x000fea0003800200 */
.L_x_226:
        /* <DEDUP_REMOVED lines=17> */
.L_x_229:
[----:B------:R-:W-:Y:S05]  /*5850*/  BSYNC.RECONVERGENT B1 ;  /* 0x0000000000017941 */ /* 0x000fea0003800200 */
.L_x_228:
        /* <DEDUP_REMOVED lines=17> */
.L_x_231:
[----:B------:R-:W-:Y:S05]  /*5970*/  BSYNC.RECONVERGENT B1 ;  /* 0x0000000000017941 */ /* 0x000fea0003800200 */
.L_x_230:
        /* <DEDUP_REMOVED lines=16> */
.L_x_149:
[----:B------:R-:W-:Y:S05]  /*5a80*/  BSYNC.RECONVERGENT B0 ;  /* 0x0000000000007941 */ /* 0x000fea0003800200 */
.L_x_116:
[----:B------:R-:W-:Y:S05]  /*5a90*/  @P2 EXIT ;  /* 0x000000000000294d */ /* 0x000fea0003800000 */
[----:B0-234-:R-:W0:Y:S01]  /*5aa0*/  LDC.64 R2, c[0x0][0x390] ;  /* 0x0000e400ff027b82 */ /* 0x01de220000000a00 */
[----:B------:R-:W-:Y:S02]  /*5ab0*/  IMAD.MOV.U32 R9, RZ, RZ, R8 ;  /* 0x000000ffff097224 */ /* 0x000fe400078e0008 */
[----:B------:R-:W-:Y:S02]  /*5ac0*/  IMAD.MOV.U32 R8, RZ, RZ, R7 ;  /* 0x000000ffff087224 */ /* 0x000fe400078e0007 */
[----:B0-----:R-:W-:-:S05]  /*5ad0*/  IMAD.WIDE.U32 R2, R0, 0x10, R2 ;  /* 0x0000001000027825 */ /* 0x001fca00078e0002 */
[----:B------:R-:W-:Y:S04]  /*5ae0*/  STG.E.64 desc[UR10][R2.64+0x8], R8 ;  /* 0x0000080802007986 */ /* 0x000fe8000c101b0a */
[----:B------:R-:W-:Y:S01]  /*5af0*/  STG.E desc[UR10][R2.64], R6 ;  /* 0x0000000602007986 */ /* 0x000fe2000c10190a */
[----:B------:R-:W-:Y:S05]  /*5b00*/  EXIT ;  /* 0x000000000000794d */ /* 0x000fea0003800000 */
.L_x_232:
        /* <DEDUP_REMOVED lines=15> */
.L_x_710:


//--------------------- .text._ZN6thrust24THRUST_300001_SM_1000_NS8cuda_cub4core6detail13_kernel_agentINS1_8__reduce11ReduceAgentINS0_12zip_iteratorIN4cuda3std3__45tupleIJNS0_10device_ptrIiEENS0_17counting_iteratorIlNS0_11use_defaultESF_SF_EEEEEEEPNSB_IJilEEESJ_lNS1_9__extrema9arg_max_fIilNSA_4lessIiEEEEEEJSI_SK_lSP_EEEvDpT0_ --------------------------
	.section	.text._ZN6thrust24THRUST_300001_SM_1000_NS8cuda_cub4core6detail13_kernel_agentINS1_8__reduce11ReduceAgentINS0_12zip_iteratorIN4cuda3std3__45tupleIJNS0_10device_ptrIiEENS0_17counting_iteratorIlNS0_11use_defaultESF_SF_EEEEEEEPNSB_IJilEEESJ_lNS1_9__extrema9arg_max_fIilNSA_4lessIiEEEEEEJSI_SK_lSP_EEEvDpT0_,"ax",@progbits
	.align	128
        .global         _ZN6thrust24THRUST_300001_SM_1000_NS8cuda_cub4core6detail13_kernel_agentINS1_8__reduce11ReduceAgentINS0_12zip_iteratorIN4cuda3std3__45tupleIJNS0_10device_ptrIiEENS0_17counting_iteratorIlNS0_11use_defaultESF_SF_EEEEEEEPNSB_IJilEEESJ_lNS1_9__extrema9arg_max_fIilNSA_4lessIiEEEEEEJSI_SK_lSP_EEEvDpT0_
        .type           _ZN6thrust24THRUST_300001_SM_1000_NS8cuda_cub4core6detail13_kernel_agentINS1_8__reduce11ReduceAgentINS0_12zip_iteratorIN4cuda3std3__45tupleIJNS0_10device_ptrIiEENS0_17counting_iteratorIlNS0_11use_defaultESF_SF_EEEEEEEPNSB_IJilEEESJ_lNS1_9__extrema9arg_max_fIilNSA_4lessIiEEEEEEJSI_SK_lSP_EEEvDpT0_,@function
        .size           _ZN6thrust24THRUST_300001_SM_1000_NS8cuda_cub4core6detail13_kernel_agentINS1_8__reduce11ReduceAgentINS0_12zip_iteratorIN4cuda3std3__45tupleIJNS0_10device_ptrIiEENS0_17counting_iteratorIlNS0_11use_defaultESF_SF_EEEEEEEPNSB_IJilEEESJ_lNS1_9__extrema9arg_max_fIilNSA_4lessIiEEEEEEJSI_SK_lSP_EEEvDpT0_,(.L_x_711 - _ZN6thrust24THRUST_300001_SM_1000_NS8cuda_cub4core6detail13_kernel_agentINS1_8__reduce11ReduceAgentINS0_12zip_iteratorIN4cuda3std3__45tupleIJNS0_10device_ptrIiEENS0_17counting_iteratorIlNS0_11use_defaultESF_SF_EEEEEEEPNSB_IJilEEESJ_lNS1_9__extrema9arg_max_fIilNSA_4lessIiEEEEEEJSI_SK_lSP_EEEvDpT0_)
        .other          _ZN6thrust24THRUST_300001_SM_1000_NS8cuda_cub4core6detail13_kernel_agentINS1_8__reduce11ReduceAgentINS0_12zip_iteratorIN4cuda3std3__45tupleIJNS0_10device_ptrIiEENS0_17counting_iteratorIlNS0_11use_defaultESF_SF_EEEEEEEPNSB_IJilEEESJ_lNS1_9__extrema9arg_max_fIilNSA_4lessIiEEEEEEJSI_SK_lSP_EEEvDpT0_,@"STO_CUDA_ENTRY STV_DEFAULT"
_ZN6thrust24THRUST_300001_SM_1000_NS8cuda_cub4core6detail13_kernel_agentINS1_8__reduce11ReduceAgentINS0_12zip_iteratorIN4cuda3std3__45tupleIJNS0_10device_ptrIiEENS0_17counting_iteratorIlNS0_11use_defaultESF_SF_EEEEEEEPNSB_IJilEEESJ_lNS1_9__extrema9arg_max_fIilNSA_4lessIiEEEEEEJSI_SK_lSP_EEEvDpT0_:
.text._ZN6thrust24THRUST_300001_SM_1000_NS8cuda_cub4core6detail13_kernel_agentINS1_8__reduce11ReduceAgentINS0_12zip_iteratorIN4cuda3std3__45tupleIJNS0_10device_ptrIiEENS0_17counting_iteratorIlNS0_11use_defaultESF_SF_EEEEEEEPNSB_IJilEEESJ_lNS1_9__extrema9arg_max_fIilNSA_4lessIiEEEEEEJSI_SK_lSP_EEEvDpT0_:
[----:B------:R-:W-:Y:S01]  /*0000*/  LDC R1, c[0x0][0x37c] ;  /* 0x0000df00ff017b82 */ /* 0x000fe20000000800 */
[----:B------:R-:W0:Y:S02]  /*0010*/  LDCU.64 UR4, c[0x0][0x398] ;  /* 0x00007300ff0477ac */ /* 0x000e240008000a00 */
[----:B0-----:R-:W-:-:S04]  /*0020*/  ISETP.NE.U32.AND P0, PT, RZ, UR4, PT ;  /* 0x00000004ff007c0c */ /* 0x001fc8000bf05070 */
[----:B------:R-:W-:-:S13]  /*0030*/  ISETP.NE.AND.EX P0, PT, RZ, UR5, PT, P0 ;  /* 0x00000005ff007c0c */ /* 0x000fda000bf05300 */
[----:B------:R-:W-:Y:S05]  /*0040*/  @!P0 EXIT ;  /* 0x000000000000894d */ /* 0x000fea0003800000 */
[----:B------:R-:W-:Y:S01]  /*0050*/  UISETP.GT.U32.AND UP0, UPT, UR4, 0x4ff, UPT ;  /* 0x000004ff0400788c */ /* 0x000fe2000bf04070 */
[----:B------:R-:W-:Y:S01]  /*0060*/  BSSY.RECONVERGENT B0, `(.L_x_233) ;  /* 0x0000558000007945 */ /* 0x000fe20003800200 */
[----:B------:R-:W0:Y:S02]  /*0070*/  LDCU.64 UR8, c[0x0][0x358] ;  /* 0x00006b00ff0877ac */ /* 0x000e240008000a00 */
[----:B------:R-:W-:-:S09]  /*0080*/  UISETP.GT.AND.EX UP0, UPT, UR5, URZ, UPT, UP0 ;  /* 0x000000ff0500728c */ /* 0x000fd2000bf04300 */
[----:B------:R-:W-:Y:S05]  /*0090*/  BRA.U UP0, `(.L_x_234) ;  /* 0x0000003100a87547 */ /* 0x000fea000b800000 */
[----:B------:R-:W1:Y:S01]  /*00a0*/  S2R R0, SR_TID.X ;  /* 0x0000000000007919 */ /* 0x000e620000002100 */
[----:B------:R-:W2:Y:S01]  /*00b0*/  LDCU UR5, c[0x0][0x398] ;  /* 0x00007300ff0577ac */ /* 0x000ea20008000800 */
[----:B------:R-:W-:Y:S01]  /*00c0*/  BSSY.RECONVERGENT B1, `(.L_x_235) ;  /* 0x000000d000017945 */ /* 0x000fe20003800200 */
[----:B------:R-:W-:Y:S01]  /*00d0*/  CS2R R6, SRZ ;  /* 0x0000000000067805 */ /* 0x000fe2000001ff00 */
[----:B------:R-:W-:Y:S01]  /*00e0*/  IMAD.MOV.U32 R8, RZ, RZ, RZ ;  /* 0x000000ffff087224 */ /* 0x000fe200078e00ff */
[----:B-1----:R-:W-:Y:S01]  /*00f0*/  ISETP.GE.AND P0, PT, R0, UR4, PT ;  /* 0x0000000400007c0c */ /* 0x002fe2000bf06270 */
[----:B------:R-:W-:-:S12]  /*0100*/  IMAD.MOV.U32 R9, RZ, RZ, R0 ;  /* 0x000000ffff097224 */ /* 0x000fd800078e0000 */
[----:B--2---:R-:W-:Y:S05]  /*0110*/  @P0 BRA `(.L_x_236) ;  /* 0x00000000001c0947 */ /* 0x004fea0003800000 */
[----:B------:R-:W1:Y:S01]  /*0120*/  LDC.64 R2, c[0x0][0x380] ;  /* 0x0000e000ff027b82 */ /* 0x000e620000000a00 */
[----:B------:R-:W2:Y:S01]  /*0130*/  LDCU.64 UR6, c[0x0][0x388] ;  /* 0x00007100ff0677ac */ /* 0x000ea20008000a00 */
[----:B-1----:R-:W-:-:S05]  /*0140*/  IMAD.WIDE.U32 R2, R0, 0x4, R2 ;  /* 0x0000000400027825 */ /* 0x002fca00078e0002 */
[----:B0-----:R1:W5:Y:S01]  /*0150*/  LDG.E R6, desc[UR8][R2.64] ;  /* 0x0000000802067981 */ /* 0x001362000c1e1900 */
[C---:B--2---:R-:W-:Y:S01]  /*0160*/  IADD3 R7, P0, PT, R0.reuse, UR6, RZ ;  /* 0x0000000600077c10 */ /* 0x044fe2000ff1e0ff */
[----:B------:R-:W-:-:S04]  /*0170*/  VIADD R9, R0, 0x100 ;  /* 0x0000010000097836 */ /* 0x000fc80000000000 */
[----:B------:R-:W-:-:S08]  /*0180*/  IMAD.X R8, RZ, RZ, UR7, P0 ;  /* 0x00000007ff087e24 */ /* 0x000fd000080e06ff */
.L_x_236:
[----:B0-----:R-:W-:Y:S05]  /*0190*/  BSYNC.RECONVERGENT B1 ;  /* 0x0000000000017941 */ /* 0x001fea0003800200 */
.L_x_235:
        /* <DEDUP_REMOVED lines=10> */
[----:B------:R-:W1:Y:S01]  /*0240*/  LDCU.64 UR6, c[0x0][0x388] ;  /* 0x00007100ff0677ac */ /* 0x000e620008000a00 */
[----:B------:R-:W-:-:S04]  /*0250*/  LEA.HI R4, R11, 0x1, RZ, 0x18 ;  /* 0x000000010b047811 */ /* 0x000fc800078fc0ff */
[----:B------:R-:W-:-:S05]  /*0260*/  LOP3.LUT R4, R4, 0x3, RZ, 0xc0, !PT ;  /* 0x0000000304047812 */ /* 0x000fca00078ec0ff */
[----:B------:R-:W-:Y:S01]  /*0270*/  IMAD.MOV R4, RZ, RZ, -R4 ;  /* 0x000000ffff047224 */ /* 0x000fe200078e0a04 */
[C---:B-1----:R-:W-:Y:S01]  /*0280*/  IADD3 R5, P0, PT, R9.reuse, UR6, RZ ;  /* 0x0000000609057c10 */ /* 0x042fe2000ff1e0ff */
[----:B0-----:R-:W-:-:S04]  /*0290*/  IMAD.WIDE.U32 R2, R9, 0x4, R2 ;  /* 0x0000000409027825 */ /* 0x001fc800078e0002 */
[----:B------:R-:W-:-:S08]  /*02a0*/  IMAD.X R10, RZ, RZ, UR7, P0 ;  /* 0x00000007ff0a7e24 */ /* 0x000fd000080e06ff */
.L_x_243:
[----:B------:R0:W2:Y:S01]  /*02b0*/  LDG.E R15, desc[UR8][R2.64] ;  /* 0x00000008020f7981 */ /* 0x0000a2000c1e1900 */
[----:B------:R-:W-:Y:S01]  /*02c0*/  VIADD R4, R4, 0x1 ;  /* 0x0000000104047836 */ /* 0x000fe20000000000 */
[----:B------:R-:W-:Y:S01]  /*02d0*/  BSSY.RECONVERGENT B3, `(.L_x_241) ;  /* 0x0000016000037945 */ /* 0x000fe20003800200 */
[----:B------:R-:W-:Y:S02]  /*02e0*/  IMAD.MOV.U32 R14, RZ, RZ, R7 ;  /* 0x000000ffff0e7224 */ /* 0x000fe400078e0007 */
[----:B------:R-:W-:Y:S01]  /*02f0*/  IMAD.MOV.U32 R13, RZ, RZ, R8 ;  /* 0x000000ffff0d7224 */ /* 0x000fe200078e0008 */
[----:B------:R-:W-:Y:S01]  /*0300*/  ISETP.NE.AND P2, PT, R4, RZ, PT ;  /* 0x000000ff0400720c */ /* 0x000fe20003f45270 */
[----:B-----5:R-:W-:Y:S02]  /*0310*/  IMAD.MOV.U32 R12, RZ, RZ, R6 ;  /* 0x000000ffff0c7224 */ /* 0x020fe400078e0006 */
[----:B------:R-:W-:Y:S01]  /*0320*/  IMAD.MOV.U32 R7, RZ, RZ, R5 ;  /* 0x000000ffff077224 */ /* 0x000fe200078e0005 */
[----:B0-----:R-:W-:Y:S01]  /*0330*/  IADD3 R2, P3, PT, R2, 0x400, RZ ;  /* 0x0000040002027810 */ /* 0x001fe20007f7e0ff */
        /* <DEDUP_REMOVED lines=15> */
.L_x_242:
[----:B------:R-:W-:Y:S05]  /*0430*/  BSYNC.RECONVERGENT B3 ;  /* 0x0000000000037941 */ /* 0x000fea0003800200 */
.L_x_241:
[----:B------:R-:W-:Y:S01]  /*0440*/  IADD3 R5, P0, PT, R5, 0x100, RZ ;  /* 0x0000010005057810 */ /* 0x000fe20007f1e0ff */
[----:B------:R-:W-:Y:S02]  /*0450*/  VIADD R9, R9, 0x100 ;  /* 0x0000010009097836 */ /* 0x000fe40000000000 */
[----:B------:R-:W-:Y:S02]  /*0460*/  IMAD.X R3, RZ, RZ, R3, P3 ;  /* 0x000000ffff037224 */ /* 0x000fe400018e0603 */
[----:B------:R-:W-:Y:S01]  /*0470*/  IMAD.X R10, RZ, RZ, R10, P0 ;  /* 0x000000ffff0a7224 */ /* 0x000fe200000e060a */
[----:B------:R-:W-:Y:S07]  /*0480*/  @P2 BRA `(.L_x_243) ;  /* 0xfffffffc00882947 */ /* 0x000fee000383ffff */
.L_x_240:
[----:B------:R-:W-:Y:S05]  /*0490*/  BSYNC.RECONVERGENT B2 ;  /* 0x0000000000027941 */ /* 0x000fea0003800200 */
.L_x_239:
[----:B------:R-:W-:-:S13]  /*04a0*/  ISETP.GE.U32.AND P0, PT, R11, 0x300, PT ;  /* 0x000003000b00780c */ /* 0x000fda0003f06070 */
[----:B------:R-:W-:Y:S05]  /*04b0*/  @!P0 BRA `(.L_x_238) ;  /* 0x00000004007c8947 */ /* 0x000fea0003800000 */
[----:B------:R-:W0:Y:S01]  /*04c0*/  LDC.64 R4, c[0x0][0x380] ;  /* 0x0000e000ff047b82 */ /* 0x000e220000000a00 */
[----:B------:R-:W-:-:S07]  /*04d0*/  VIADD R10, R9, 0x200 ;  /* 0x00000200090a7836 */ /* 0x000fce0000000000 */
[----:B------:R-:W1:Y:S02]  /*04e0*/  LDC.64 R2, c[0x0][0x388] ;  /* 0x0000e200ff027b82 */ /* 0x000e640000000a00 */
.L_x_252:
[----:B------:R-:W-:-:S04]  /*04f0*/  VIADD R15, R10, 0xfffffe00 ;  /* 0xfffffe000a0f7836 */ /* 0x000fc80000000000 */
[----:B0-----:R-:W-:-:S05]  /*0500*/  IMAD.WIDE R12, R15, 0x4, R4 ;  /* 0x000000040f0c7825 */ /* 0x001fca00078e0204 */
[----:B------:R-:W2:Y:S04]  /*0510*/  LDG.E R21, desc[UR8][R12.64] ;  /* 0x000000080c157981 */ /* 0x000ea8000c1e1900 */
[----:B-----5:R0:W5:Y:S04]  /*0520*/  LDG.E R23, desc[UR8][R12.64+0x400] ;  /* 0x000400080c177981 */ /* 0x020168000c1e1900 */
[----:B------:R0:W5:Y:S04]  /*0530*/  LDG.E R9, desc[UR8][R12.64+0x800] ;  /* 0x000800080c097981 */ /* 0x000168000c1e1900 */
[----:B------:R0:W5:Y:S01]  /*0540*/  LDG.E R11, desc[UR8][R12.64+0xc00] ;  /* 0x000c00080c0b7981 */ /* 0x000162000c1e1900 */
[C---:B-1----:R-:W-:Y:S01]  /*0550*/  IADD3 R18, P1, PT, R15.reuse, R2, RZ ;  /* 0x000000020f127210 */ /* 0x042fe20007f3e0ff */
[----:B------:R-:W-:Y:S03]  /*0560*/  BSSY.RECONVERGENT B2, `(.L_x_244) ;  /* 0x0000013000027945 */ /* 0x000fe60003800200 */
[----:B------:R-:W-:Y:S01]  /*0570*/  LEA.HI.X.SX32 R19, R15, R3, 0x1, P1 ;  /* 0x000000030f137211 */ /* 0x000fe200008f0eff */
[----:B------:R-:W-:-:S02]  /*0580*/  VIADD R15, R10, 0xffffff00 ;  /* 0xffffff000a0f7836 */ /* 0x000fc40000000000 */
        /* <DEDUP_REMOVED lines=16> */
.L_x_245:
[----:B------:R-:W-:Y:S05]  /*0690*/  BSYNC.RECONVERGENT B2 ;  /* 0x0000000000027941 */ /* 0x000fea0003800200 */
.L_x_244:
[----:B-----5:R-:W-:Y:S01]  /*06a0*/  ISETP.GE.AND P0, PT, R14, R23, PT ;  /* 0x000000170e00720c */ /* 0x020fe20003f06270 */
[----:B------:R-:W-:Y:S01]  /*06b0*/  BSSY.RECONVERGENT B2, `(.L_x_246) ;  /* 0x0000013000027945 */ /* 0x000fe20003800200 */
[C---:B------:R-:W-:Y:S01]  /*06c0*/  IADD3 R13, P1, PT, R15.reuse, R2, RZ ;  /* 0x000000020f0d7210 */ /* 0x040fe20007f3e0ff */
[----:B------:R-:W-:Y:S02]  /*06d0*/  VIADD R7, R10, 0x100 ;  /* 0x000001000a077836 */ /* 0x000fe40000000000 */
[----:B------:R-:W-:Y:S01]  /*06e0*/  IMAD.MOV.U32 R6, RZ, RZ, R23 ;  /* 0x000000ffff067224 */ /* 0x000fe200078e0017 */
[----:B------:R-:W-:Y:S01]  /*06f0*/  LEA.HI.X.SX32 R12, R15, R3, 0x1, P1 ;  /* 0x000000030f0c7211 */ /* 0x000fe200008f0eff */
        /* <DEDUP_REMOVED lines=14> */
.L_x_247:
[----:B------:R-:W-:Y:S05]  /*07e0*/  BSYNC.RECONVERGENT B2 ;  /* 0x0000000000027941 */ /* 0x000fea0003800200 */
.L_x_246:
[----:B------:R-:W-:Y:S01]  /*07f0*/  ISETP.GE.AND P0, PT, R6, R9, PT ;  /* 0x000000090600720c */ /* 0x000fe20003f06270 */
[----:B------:R-:W-:Y:S01]  /*0800*/  BSSY.RECONVERGENT B2, `(.L_x_248) ;  /* 0x0000013000027945 */ /* 0x000fe20003800200 */
[CC--:B------:R-:W-:Y:S01]  /*0810*/  IADD3 R17, P1, PT, R10.reuse, R2.reuse, RZ ;  /* 0x000000020a117210 */ /* 0x0c0fe20007f3e0ff */
[----:B------:R-:W-:Y:S01]  /*0820*/  IMAD.MOV.U32 R12, RZ, RZ, R9 ;  /* 0x000000ffff0c7224 */ /* 0x000fe200078e0009 */
[----:B------:R-:W-:Y:S02]  /*0830*/  IADD3 R18, P2, PT, R7, R2, RZ ;  /* 0x0000000207127210 */ /* 0x000fe40007f5e0ff */
        /* <DEDUP_REMOVED lines=15> */
.L_x_249:
[----:B------:R-:W-:Y:S05]  /*0930*/  BSYNC.RECONVERGENT B2 ;  /* 0x0000000000027941 */ /* 0x000fea0003800200 */
.L_x_248:
[----:B------:R-:W-:Y:S01]  /*0940*/  ISETP.GE.AND P0, PT, R12, R11, PT ;  /* 0x0000000b0c00720c */ /* 0x000fe20003f06270 */
[----:B------:R-:W-:Y:S01]  /*0950*/  BSSY.RECONVERGENT B2, `(.L_x_250) ;  /* 0x0000011000027945 */ /* 0x000fe20003800200 */
[----:B------:R-:W-:Y:S01]  /*0960*/  LEA.HI.X.SX32 R9, R7, R3, 0x1, P2 ;  /* 0x0000000307097211 */ /* 0x000fe200010f0eff */
        /* <DEDUP_REMOVED lines=15> */
.L_x_251:
[----:B------:R-:W-:Y:S05]  /*0a60*/  BSYNC.RECONVERGENT B2 ;  /* 0x0000000000027941 */ /* 0x000fea0003800200 */
.L_x_250:
[C---:B------:R-:W-:Y:S02]  /*0a70*/  VIADD R9, R10.reuse, 0x200 ;  /* 0x000002000a097836 */ /* 0x040fe40000000000 */
[----:B------:R-:W-:-:S03]  /*0a80*/  VIADD R10, R10, 0x400 ;  /* 0x000004000a0a7836 */ /* 0x000fc60000000000 */
[----:B------:R-:W-:-:S13]  /*0a90*/  ISETP.GE.AND P0, PT, R9, UR5, PT ;  /* 0x0000000509007c0c */ /* 0x000fda000bf06270 */
[----:B------:R-:W-:Y:S05]  /*0aa0*/  @!P0 BRA `(.L_x_252) ;  /* 0xfffffff800908947 */ /* 0x000fea000383ffff */
.L_x_238:
[----:B------:R-:W-:Y:S05]  /*0ab0*/  BSYNC.RECONVERGENT B1 ;  /* 0x0000000000017941 */ /* 0x000fea0003800200 */
.L_x_237:
[----:B------:R-:W0:Y:S02]  /*0ac0*/  LDCU UR6, c[0x0][0x398] ;  /* 0x00007300ff0677ac */ /* 0x000e240008000800 */
[----:B0-----:R-:W-:-:S09]  /*0ad0*/  UISETP.GE.AND UP0, UPT, UR6, 0x100, UPT ;  /* 0x000001000600788c */ /* 0x001fd2000bf06270 */
[----:B------:R-:W-:Y:S05]  /*0ae0*/  BRA.U !UP0, `(.L_x_253) ;  /* 0x00000011088c7547 */ /* 0x000fea000b800000 */
[----:B------:R-:W0:Y:S01]  /*0af0*/  S2R R11, SR_LANEID ;  /* 0x00000000000b7919 */ /* 0x000e220000000000 */
[----:B------:R-:W-:Y:S01]  /*0b00*/  BSSY.RECONVERGENT B1, `(.L_x_254) ;  /* 0x000001b000017945 */ /* 0x000fe20003800200 */
[----:B------:R-:W-:Y:S01]  /*0b10*/  IMAD.MOV.U32 R9, RZ, RZ, R7 ;  /* 0x000000ffff097224 */ /* 0x000fe200078e0007 */
[----:B-1---5:R1:W2:Y:S01]  /*0b20*/  SHFL.DOWN PT, R3, R6, 0x1, 0x1f ;  /* 0x08201f0006037f89 */ /* 0x0222a200000e0000 */
        /* <DEDUP_REMOVED lines=24> */
.L_x_255:
[----:B------:R-:W-:Y:S05]  /*0cb0*/  BSYNC.RECONVERGENT B1 ;  /* 0x0000000000017941 */ /* 0x000fea0003800200 */
.L_x_254:
[C---:B------:R-:W-:Y:S01]  /*0cc0*/  ISETP.GT.AND P5, PT, R11.reuse, 0x17, PT ;  /* 0x000000170b00780c */ /* 0x040fe20003fa4270 */
[----:B------:R0:W1:Y:S01]  /*0cd0*/  SHFL.DOWN PT, R7, R2, 0x2, 0x1f ;  /* 0x08401f0002077f89 */ /* 0x00006200000e0000 */
[C---:B------:R-:W-:Y:S01]  /*0ce0*/  ISETP.GT.AND P4, PT, R11.reuse, 0xf, PT ;  /* 0x0000000f0b00780c */ /* 0x040fe20003f84270 */
[----:B------:R-:W-:Y:S01]  /*0cf0*/  BSSY.RECONVERGENT B1, `(.L_x_256) ;  /* 0x0000018000017945 */ /* 0x000fe20003800200 */
[----:B------:R-:W-:Y:S01]  /*0d00*/  ISETP.NE.AND P2, PT, R11, RZ, PT ;  /* 0x000000ff0b00720c */ /* 0x000fe20003f45270 */
[----:B------:R0:W2:Y:S01]  /*0d10*/  SHFL.DOWN PT, R6, R9, 0x2, 0x1f ;  /* 0x08401f0009067f89 */ /* 0x0000a200000e0000 */
[----:B------:R-:W-:Y:S02]  /*0d20*/  IMAD.MOV.U32 R4, RZ, RZ, R9 ;  /* 0x000000ffff047224 */ /* 0x000fe400078e0009 */
[----:B------:R-:W-:Y:S01]  /*0d30*/  IMAD.MOV.U32 R5, RZ, RZ, R10 ;  /* 0x000000ffff057224 */ /* 0x000fe200078e000a */
[----:B------:R0:W3:Y:S01]  /*0d40*/  SHFL.DOWN PT, R11, R10, 0x2, 0x1f ;  /* 0x08401f000a0b7f89 */ /* 0x0000e200000e0000 */
[----:B------:R-:W-:Y:S01]  /*0d50*/  IMAD.MOV.U32 R3, RZ, RZ, R2 ;  /* 0x000000ffff037224 */ /* 0x000fe200078e0002 */
[----:B------:R-:W-:Y:S06]  /*0d60*/  @P1 BRA `(.L_x_257) ;  /* 0x0000000000401947 */ /* 0x000fec0003800000 */
        /* <DEDUP_REMOVED lines=16> */
.L_x_257:
[----:B------:R-:W-:Y:S05]  /*0e70*/  BSYNC.RECONVERGENT B1 ;  /* 0x0000000000017941 */ /* 0x000fea0003800200 */
.L_x_256:
[----:B------:R4:W3:Y:S01]  /*0e80*/  SHFL.DOWN PT, R8, R3, 0x4, 0x1f ;  /* 0x08801f0003087f89 */ /* 0x0008e200000e0000 */
[----:B------:R-:W-:Y:S01]  /*0e90*/  BSSY.RECONVERGENT B1, `(.L_x_258) ;  /* 0x0000017000017945 */ /* 0x000fe20003800200 */
[----:B--2---:R-:W-:Y:S02]  /*0ea0*/  IMAD.MOV.U32 R6, RZ, RZ, R4 ;  /* 0x000000ffff067224 */ /* 0x004fe400078e0004 */
[----:B0-----:R4:W0:Y:S01]  /*0eb0*/  SHFL.DOWN PT, R9, R4, 0x4, 0x1f ;  /* 0x08801f0004097f89 */ /* 0x00182200000e0000 */
[----:B-1----:R-:W-:Y:S02]  /*0ec0*/  IMAD.MOV.U32 R7, RZ, RZ, R5 ;  /* 0x000000ffff077224 */ /* 0x002fe400078e0005 */
[----:B------:R-:W-:Y:S01]  /*0ed0*/  IMAD.MOV.U32 R2, RZ, RZ, R3 ;  /* 0x000000ffff027224 */ /* 0x000fe200078e0003 */
[----:B------:R4:W1:Y:S01]  /*0ee0*/  SHFL.DOWN PT, R10, R5, 0x4, 0x1f ;  /* 0x08801f00050a7f89 */ /* 0x00086200000e0000 */
[----:B------:R-:W-:Y:S05]  /*0ef0*/  @P3 BRA `(.L_x_259) ;  /* 0x0000000000403947 */ /* 0x000fea0003800000 */
[----:B---3--:R-:W-:Y:S01]  /*0f00*/  ISETP.GE.AND P0, PT, R3, R8, PT ;  /* 0x000000080300720c */ /* 0x008fe20003f06270 */
        /* <DEDUP_REMOVED lines=15> */
.L_x_259:
[----:B------:R-:W-:Y:S05]  /*1000*/  BSYNC.RECONVERGENT B1 ;  /* 0x0000000000017941 */ /* 0x000fea0003800200 */
.L_x_258:
[----:B0-----:R0:W2:Y:S01]  /*1010*/  SHFL.DOWN PT, R9, R2, 0x8, 0x1f ;  /* 0x09001f0002097f89 */ /* 0x0010a200000e0000 */
[----:B------:R-:W-:Y:S01]  /*1020*/  BSSY.RECONVERGENT B1, `(.L_x_260) ;  /* 0x0000017000017945 */ /* 0x000fe20003800200 */
[----:B----4-:R-:W-:Y:S02]  /*1030*/  IMAD.MOV.U32 R4, RZ, RZ, R6 ;  /* 0x000000ffff047224 */ /* 0x010fe400078e0006 */
[----:B---3--:R0:W3:Y:S01]  /*1040*/  SHFL.DOWN PT, R11, R6, 0x8, 0x1f ;  /* 0x09001f00060b7f89 */ /* 0x0080e200000e0000 */
[----:B------:R-:W-:Y:S02]  /*1050*/  IMAD.MOV.U32 R5, RZ, RZ, R7 ;  /* 0x000000ffff057224 */ /* 0x000fe400078e0007 */
[----:B------:R-:W-:Y:S01]  /*1060*/  IMAD.MOV.U32 R3, RZ, RZ, R2 ;  /* 0x000000ffff037224 */ /* 0x000fe200078e0002 */
[----:B------:R0:W4:Y:S01]  /*1070*/  SHFL.DOWN PT, R8, R7, 0x8, 0x1f ;  /* 0x09001f0007087f89 */ /* 0x00012200000e0000 */
[----:B------:R-:W-:Y:S05]  /*1080*/  @P5 BRA `(.L_x_261) ;  /* 0x0000000000405947 */ /* 0x000fea0003800000 */
[----:B--2---:R-:W-:Y:S01]  /*1090*/  ISETP.GE.AND P0, PT, R2, R9, PT ;  /* 0x000000090200720c */ /* 0x004fe20003f06270 */
        /* <DEDUP_REMOVED lines=15> */
.L_x_261:
[----:B------:R-:W-:Y:S05]  /*1190*/  BSYNC.RECONVERGENT B1 ;  /* 0x0000000000017941 */ /* 0x000fea0003800200 */
.L_x_260:
[----:B0-----:R0:W0:Y:S01]  /*11a0*/  SHFL.DOWN PT, R2, R3, 0x10, 0x1f ;  /* 0x0a001f0003027f89 */ /* 0x00102200000e0000 */
[----:B------:R-:W-:Y:S01]  /*11b0*/  BSSY.RECONVERGENT B1, `(.L_x_262) ;  /* 0x0000017000017945 */ /* 0x000fe20003800200 */
[----:B------:R-:W-:Y:S02]  /*11c0*/  IMAD.MOV.U32 R7, RZ, RZ, R4 ;  /* 0x000000ffff077224 */ /* 0x000fe400078e0004 */
[----:B--2---:R2:W0:Y:S01]  /*11d0*/  SHFL.DOWN PT, R9, R4, 0x10, 0x1f ;  /* 0x0a001f0004097f89 */ /* 0x00442200000e0000 */
[----:B------:R-:W-:Y:S02]  /*11e0*/  IMAD.MOV.U32 R6, RZ, RZ, R5 ;  /* 0x000000ffff067224 */ /* 0x000fe400078e0005 */
[----:B----4-:R-:W-:Y:S01]  /*11f0*/  IMAD.MOV.U32 R8, RZ, RZ, R3 ;  /* 0x000000ffff087224 */ /* 0x010fe200078e0003 */
        /* <DEDUP_REMOVED lines=18> */
.L_x_263:
[----:B------:R-:W-:Y:S05]  /*1320*/  BSYNC.RECONVERGENT B1 ;  /* 0x0000000000017941 */ /* 0x000fea0003800200 */
.L_x_262:
        /* <DEDUP_REMOVED lines=12> */
.L_x_265:
[----:B------:R-:W-:Y:S05]  /*13f0*/  BSYNC.RECONVERGENT B1 ;  /* 0x0000000000017941 */ /* 0x000fea0003800200 */
.L_x_264:
        /* <DEDUP_REMOVED lines=27> */
.L_x_268:
[----:B------:R-:W-:Y:S05]  /*15b0*/  BSYNC.RECONVERGENT B1 ;  /* 0x0000000000017941 */ /* 0x000fea0003800200 */
.L_x_267:
        /* <DEDUP_REMOVED lines=9> */
[----:B---3--:R3:W1:Y:S04]  /*1650*/  LDS.64 R10, [R24+0x50] ;  /* 0x00005000180a7984 */ /* 0x0086680000000a00 */
        /* <DEDUP_REMOVED lines=17> */
.L_x_270:
[----:B------:R-:W-:Y:S05]  /*1770*/  BSYNC.RECONVERGENT B1 ;  /* 0x0000000000017941 */ /* 0x000fea0003800200 */
.L_x_269:
        /* <DEDUP_REMOVED lines=17> */
.L_x_272:
[----:B------:R-:W-:Y:S05]  /*1890*/  BSYNC.RECONVERGENT B1 ;  /* 0x0000000000017941 */ /* 0x000fea0003800200 */
.L_x_271:
        /* <DEDUP_REMOVED lines=17> */
.L_x_274:
[----:B------:R-:W-:Y:S05]  /*19b0*/  BSYNC.RECONVERGENT B1 ;  /* 0x0000000000017941 */ /* 0x000fea0003800200 */
.L_x_273:
        /* <DEDUP_REMOVED lines=17> */
.L_x_276:
[----:B------:R-:W-:Y:S05]  /*1ad0*/  BSYNC.RECONVERGENT B1 ;  /* 0x0000000000017941 */ /* 0x000fea0003800200 */
.L_x_275:
        /* <DEDUP_REMOVED lines=17> */
.L_x_278:
[----:B------:R-:W-:Y:S05]  /*1bf0*/  BSYNC.RECONVERGENT B1 ;  /* 0x0000000000017941 */ /* 0x000fea0003800200 */
.L_x_277:
        /* <DEDUP_REMOVED lines=18> */
.L_x_253:
[----:B------:R-:W0:Y:S01]  /*1d20*/  S2R R12, SR_LANEID ;  /* 0x00000000000c7919 */ /* 0x000e220000000000 */
[----:B-1----:R-:W-:Y:S01]  /*1d30*/  LOP3.LUT R2, R0, 0x3e0, RZ, 0xc0, !PT ;  /* 0x000003e000027812 */ /* 0x002fe200078ec0ff */
[----:B------:R-:W-:Y:S01]  /*1d40*/  BSSY.RECONVERGENT B1, `(.L_x_279) ;  /* 0x0000027000017945 */ /* 0x000fe20003800200 */
[----:B------:R-:W-:Y:S02]  /*1d50*/  IMAD.MOV.U32 R14, RZ, RZ, R7 ;  /* 0x000000ffff0e7224 */ /* 0x000fe400078e0007 */
[----:B------:R-:W-:Y:S02]  /*1d60*/  IMAD.MOV.U32 R16, RZ, RZ, R8 ;  /* 0x000000ffff107224 */ /* 0x000fe400078e0008 */
[----:B------:R-:W-:Y:S01]  /*1d70*/  VIADD R3, R2, 0x20 ;  /* 0x0000002002037836 */ /* 0x000fe20000000000 */
[----:B------:R-:W-:-:S04]  /*1d80*/  LOP3.LUT R2, RZ, R2, RZ, 0x33, !PT ;  /* 0x00000002ff027212 */ /* 0x000fc800078e33ff */
[----:B------:R-:W-:Y:S01]  /*1d90*/  ISETP.GT.AND P0, PT, R3, UR6, PT ;  /* 0x0000000603007c0c */ /* 0x000fe2000bf04270 */
[----:B------:R-:W-:-:S05]  /*1da0*/  VIADD R2, R2, UR6 ;  /* 0x0000000602027c36 */ /* 0x000fca0008000000 */
[----:B------:R-:W-:-:S05]  /*1db0*/  SEL R3, R2, 0x1f, P0 ;  /* 0x0000001f02037807 */ /* 0x000fca0000000000 */
[----:B-----5:R1:W2:Y:S04]  /*1dc0*/  SHFL.DOWN PT, R5, R6, 0x1, R3 ;  /* 0x0820000006057989 */ /* 0x0202a800000e0003 */
[----:B------:R1:W3:Y:S01]  /*1dd0*/  SHFL.DOWN PT, R9, R8, 0x1, R3 ;  /* 0x0820000008097989 */ /* 0x0002e200000e0003 */
[CC--:B0-----:R-:W-:Y:S01]  /*1de0*/  ISETP.GE.AND P0, PT, R12.reuse, R3.reuse, PT ;  /* 0x000000030c00720c */ /* 0x0c1fe20003f06270 */
[C---:B------:R-:W-:Y:S01]  /*1df0*/  VIADD R4, R12.reuse, 0x4 ;  /* 0x000000040c047836 */ /* 0x040fe20000000000 */
[C---:B------:R-:W-:Y:S01]  /*1e00*/  ISETP.NE.AND P2, PT, R12.reuse, RZ, PT ;  /* 0x000000ff0c00720c */ /* 0x040fe20003f45270 */
[C---:B------:R-:W-:Y:S02]  /*1e10*/  VIADD R2, R12.reuse, 0x2 ;  /* 0x000000020c027836 */ /* 0x040fe40000000000 */
[----:B------:R-:W-:Y:S01]  /*1e20*/  VIADD R10, R12, 0x8 ;  /* 0x000000080c0a7836 */ /* 0x000fe20000000000 */
[-C--:B------:R-:W-:Y:S01]  /*1e30*/  ISETP.GT.AND P5, PT, R4, R3.reuse, PT ;  /* 0x000000030400720c */ /* 0x080fe20003fa4270 */
[----:B------:R-:W-:Y:S01]  /*1e40*/  VIADD R12, R12, 0x10 ;  /* 0x000000100c0c7836 */ /* 0x000fe20000000000 */
[----:B------:R1:W0:Y:S01]  /*1e50*/  SHFL.DOWN PT, R4, R7, 0x1, R3 ;  /* 0x0820000007047989 */ /* 0x00022200000e0003 */
[-C--:B------:R-:W-:Y:S01]  /*1e60*/  ISETP.GT.AND P1, PT, R2, R3.reuse, PT ;  /* 0x000000030200720c */ /* 0x080fe20003f24270 */
[----:B------:R-:W-:Y:S01]  /*1e70*/  IMAD.MOV.U32 R2, RZ, RZ, R6 ;  /* 0x000000ffff027224 */ /* 0x000fe200078e0006 */
[----:B------:R-:W-:-:S02]  /*1e80*/  ISETP.GT.AND P4, PT, R10, R3, PT ;  /* 0x000000030a00720c */ /* 0x000fc40003f84270 */
[----:B------:R-:W-:Y:S01]  /*1e90*/  ISETP.GT.AND P3, PT, R12, R3, PT ;  /* 0x000000030c00720c */ /* 0x000fe20003f64270 */
[----:B------:R-:W-:-:S12]  /*1ea0*/  @P0 BRA `(.L_x_280) ;  /* 0x0000000000400947 */ /* 0x000fd80003800000 */
[----:B--2---:R-:W-:Y:S01]  /*1eb0*/  ISETP.GE.AND P0, PT, R6, R5, PT ;  /* 0x000000050600720c */ /* 0x004fe20003f06270 */
[----:B------:R-:W-:Y:S02]  /*1ec0*/  IMAD.MOV.U32 R2, RZ, RZ, R5 ;  /* 0x000000ffff027224 */ /* 0x000fe400078e0005 */
[----:B0-----:R-:W-:Y:S02]  /*1ed0*/  IMAD.MOV.U32 R14, RZ, RZ, R4 ;  /* 0x000000ffff0e7224 */ /* 0x001fe400078e0004 */
        /* <DEDUP_REMOVED lines=13> */
.L_x_280:
[----:B------:R-:W-:Y:S05]  /*1fb0*/  BSYNC.RECONVERGENT B1 ;  /* 0x0000000000017941 */ /* 0x000fea0003800200 */
.L_x_279:
[----:B--2---:R2:W4:Y:S01]  /*1fc0*/  SHFL.DOWN PT, R5, R2, 0x2, R3 ;  /* 0x0840000002057989 */ /* 0x00452200000e0003 */
[----:B------:R-:W-:Y:S01]  /*1fd0*/  BSSY.RECONVERGENT B1, `(.L_x_281) ;  /* 0x0000017000017945 */ /* 0x000fe20003800200 */
[----:B0-----:R-:W-:Y:S02]  /*1fe0*/  IMAD.MOV.U32 R4, RZ, RZ, R2 ;  /* 0x000000ffff047224 */ /* 0x001fe400078e0002 */
[----:B-1----:R2:W0:Y:S01]  /*1ff0*/  SHFL.DOWN PT, R7, R14, 0x2, R3 ;  /* 0x084000000e077989 */ /* 0x00242200000e0003 */
[----:B------:R-:W-:Y:S02]  /*2000*/  IMAD.MOV.U32 R10, RZ, RZ, R14 ;  /* 0x000000ffff0a7224 */ /* 0x000fe400078e000e */
[----:B------:R-:W-:Y:S01]  /*2010*/  IMAD.MOV.U32 R12, RZ, RZ, R16 ;  /* 0x000000ffff0c7224 */ /* 0x000fe200078e0010 */
[----:B---3--:R2:W1:Y:S01]  /*2020*/  SHFL.DOWN PT, R9, R16, 0x2, R3 ;  /* 0x0840000010097989 */ /* 0x00846200000e0003 */
        /* <DEDUP_REMOVED lines=17> */
.L_x_282:
[----:B------:R-:W-:Y:S05]  /*2140*/  BSYNC.RECONVERGENT B1 ;  /* 0x0000000000017941 */ /* 0x000fea0003800200 */
.L_x_281:
[----:B----4-:R3:W4:Y:S01]  /*2150*/  SHFL.DOWN PT, R5, R4, 0x4, R3 ;  /* 0x0880000004057989 */ /* 0x01072200000e0003 */
[----:B------:R-:W-:Y:S01]  /*2160*/  BSSY.RECONVERGENT B1, `(.L_x_283) ;  /* 0x0000017000017945 */ /* 0x000fe20003800200 */
[----:B--2---:R-:W-:Y:S02]  /*2170*/  IMAD.MOV.U32 R2, RZ, RZ, R4 ;  /* 0x000000ffff027224 */ /* 0x004fe400078e0004 */
[----:B0-----:R3:W0:Y:S01]  /*2180*/  SHFL.DOWN PT, R7, R10, 0x4, R3 ;  /* 0x088000000a077989 */ /* 0x00162200000e0003 */
[----:B------:R-:W-:Y:S02]  /*2190*/  IMAD.MOV.U32 R6, RZ, RZ, R10 ;  /* 0x000000ffff067224 */ /* 0x000fe400078e000a */
[----:B------:R-:W-:Y:S01]  /*21a0*/  IMAD.MOV.U32 R8, RZ, RZ, R12 ;  /* 0x000000ffff087224 */ /* 0x000fe200078e000c */
[----:B-1----:R3:W1:Y:S01]  /*21b0*/  SHFL.DOWN PT, R9, R12, 0x4, R3 ;  /* 0x088000000c097989 */ /* 0x00266200000e0003 */
        /* <DEDUP_REMOVED lines=17> */
.L_x_284:
[----:B------:R-:W-:Y:S05]  /*22d0*/  BSYNC.RECONVERGENT B1 ;  /* 0x0000000000017941 */ /* 0x000fea0003800200 */
.L_x_283:
[----:B----4-:R2:W4:Y:S01]  /*22e0*/  SHFL.DOWN PT, R5, R2, 0x8, R3 ;  /* 0x0900000002057989 */ /* 0x01052200000e0003 */
[----:B------:R-:W-:Y:S01]  /*22f0*/  BSSY.RECONVERGENT B1, `(.L_x_285) ;  /* 0x0000017000017945 */ /* 0x000fe20003800200 */
[----:B---3--:R-:W-:Y:S02]  /*2300*/  IMAD.MOV.U32 R4, RZ, RZ, R2 ;  /* 0x000000ffff047224 */ /* 0x008fe400078e0002 */
        /* <DEDUP_REMOVED lines=21> */
.L_x_286:
[----:B------:R-:W-:Y:S05]  /*2460*/  BSYNC.RECONVERGENT B1 ;  /* 0x0000000000017941 */ /* 0x000fea0003800200 */
.L_x_285:
[----:B----4-:R3:W4:Y:S01]  /*2470*/  SHFL.DOWN PT, R5, R4, 0x10, R3 ;  /* 0x0a00000004057989 */ /* 0x01072200000e0003 */
[----:B------:R-:W-:Y:S01]  /*2480*/  BSSY.RECONVERGENT B1, `(.L_x_287) ;  /* 0x0000017000017945 */ /* 0x000fe20003800200 */
[----:B--2---:R-:W-:Y:S02]  /*2490*/  IMAD.MOV.U32 R8, RZ, RZ, R4 ;  /* 0x000000ffff087224 */ /* 0x004fe400078e0004 */
[----:B-1----:R3:W1:Y:S01]  /*24a0*/  SHFL.DOWN PT, R9, R10, 0x10, R3 ;  /* 0x0a0000000a097989 */ /* 0x00266200000e0003 */
        /* <DEDUP_REMOVED lines=20> */
.L_x_288:
[----:B------:R-:W-:Y:S05]  /*25f0*/  BSYNC.RECONVERGENT B1 ;  /* 0x0000000000017941 */ /* 0x000fea0003800200 */
.L_x_287:
        /* <DEDUP_REMOVED lines=12> */
.L_x_290:
[----:B------:R-:W-:Y:S05]  /*26c0*/  BSYNC.RECONVERGENT B1 ;  /* 0x0000000000017941 */ /* 0x000fea0003800200 */
.L_x_289:
[----:B------:R-:W-:Y:S01]  /*26d0*/  BAR.SYNC.DEFER_BLOCKING 0x0 ;  /* 0x0000000000007b1d */ /* 0x000fe20000010000 */
[----:B------:R-:W-:-:S13]  /*26e0*/  ISETP.NE.AND P1, PT, R0, RZ, PT ;  /* 0x000000ff0000720c */ /* 0x000fda0003f25270 */
[----:B------:R-:W-:Y:S05]  /*26f0*/  @P1 BRA `(.L_x_266) ;  /* 0x0000002c00b81947 */ /* 0x000fea0003800000 */
[----:B------:R-:W-:Y:S01]  /*2700*/  UISETP.GE.AND UP0, UPT, UR6, 0x21, UPT ;  /* 0x000000210600788c */ /* 0x000fe2000bf06270 */
[----:B------:R-:W-:Y:S02]  /*2710*/  IMAD.MOV.U32 R0, RZ, RZ, R8 ;  /* 0x000000ffff007224 */ /* 0x000fe400078e0008 */
[----:B-1----:R-:W-:Y:S02]  /*2720*/  IMAD.MOV.U32 R9, RZ, RZ, R7 ;  /* 0x000000ffff097224 */ /* 0x002fe400078e0007 */
[----:B---3--:R-:W-:-:S04]  /*2730*/  IMAD.MOV.U32 R10, RZ, RZ, R6 ;  /* 0x000000ffff0a7224 */ /* 0x008fc800078e0006 */
[----:B------:R-:W-:Y:S05]  /*2740*/  BRA.U !UP0, `(.L_x_291) ;  /* 0x00000001085c7547 */ /* 0x000fea000b800000 */
[----:B------:R-:W1:Y:S01]  /*2750*/  S2UR UR5, SR_CgaCtaId ;  /* 0x00000000000579c3 */ /* 0x000e620000008800 */
[----:B------:R-:W-:Y:S01]  /*2760*/  UMOV UR4, 0x400 ;  /* 0x0000040000047882 */ /* 0x000fe20000000000 */
[----:B------:R-:W-:Y:S01]  /*2770*/  BSSY.RECONVERGENT B1, `(.L_x_291) ;  /* 0x0000014000017945 */ /* 0x000fe20003800200 */
[----:B-1----:R-:W-:-:S09]  /*2780*/  ULEA UR4, UR5, UR4, 0x18 ;  /* 0x0000000405047291 */ /* 0x002fd2000f8ec0ff */
[----:B--2---:R-:W1:Y:S04]  /*2790*/  LDS R3, [UR4+0x18] ;  /* 0x00001804ff037984 */ /* 0x004e680008000800 */
[----:B----4-:R-:W2:Y:S01]  /*27a0*/  LDS.64 R4, [UR4+0x20] ;  /* 0x00002004ff047984 */ /* 0x010ea20008000a00 */
[----:B-1----:R-:W-:Y:S01]  /*27b0*/  ISETP.GE.AND P0, PT, R8, R3, PT ;  /* 0x000000030800720c */ /* 0x002fe20003f06270 */
        /* <DEDUP_REMOVED lines=15> */
.L_x_292:
[----:B------:R-:W-:Y:S05]  /*28b0*/  BSYNC.RECONVERGENT B1 ;  /* 0x0000000000017941 */ /* 0x000fea0003800200 */
.L_x_291:
[----:B------:R-:W-:Y:S01]  /*28c0*/  UISETP.GE.AND UP0, UPT, UR6, 0x41, UPT ;  /* 0x000000410600788c */ /* 0x000fe2000bf06270 */
[----:B--2---:R-:W-:Y:S02]  /*28d0*/  IMAD.MOV.U32 R2, RZ, RZ, R0 ;  /* 0x000000ffff027224 */ /* 0x004fe400078e0000 */
[----:B----4-:R-:W-:Y:S02]  /*28e0*/  IMAD.MOV.U32 R5, RZ, RZ, R9 ;  /* 0x000000ffff057224 */ /* 0x010fe400078e0009 */
[----:B------:R-:W-:-:S04]  /*28f0*/  IMAD.MOV.U32 R4, RZ, RZ, R10 ;  /* 0x000000ffff047224 */ /* 0x000fc800078e000a */
[----:B------:R-:W-:Y:S05]  /*2900*/  BRA.U !UP0, `(.L_x_293) ;  /* 0x00000001085c7547 */ /* 0x000fea000b800000 */
[----:B------:R-:W1:Y:S01]  /*2910*/  S2UR UR5, SR_CgaCtaId ;  /* 0x00000000000579c3 */ /* 0x000e620000008800 */
[----:B------:R-:W-:Y:S01]  /*2920*/  UMOV UR4, 0x400 ;  /* 0x0000040000047882 */ /* 0x000fe20000000000 */
[----:B------:R-:W-:Y:S01]  /*2930*/  BSSY.RECONVERGENT B1, `(.L_x_293) ;  /* 0x0000014000017945 */ /* 0x000fe20003800200 */
[----:B-1----:R-:W-:-:S09]  /*2940*/  ULEA UR4, UR5, UR4, 0x18 ;  /* 0x0000000405047291 */ /* 0x002fd2000f8ec0ff */
[----:B------:R-:W1:Y:S04]  /*2950*/  LDS R3, [UR4+0x28] ;  /* 0x00002804ff037984 */ /* 0x000e680008000800 */
[----:B------:R-:W2:Y:S01]  /*2960*/  LDS.64 R6, [UR4+0x30] ;  /* 0x00003004ff067984 */ /* 0x000ea20008000a00 */
        /* <DEDUP_REMOVED lines=16> */
.L_x_294:
[----:B------:R-:W-:Y:S05]  /*2a70*/  BSYNC.RECONVERGENT B1 ;  /* 0x0000000000017941 */ /* 0x000fea0003800200 */
.L_x_293:
[----:B------:R-:W-:Y:S01]  /*2a80*/  UISETP.GE.AND UP0, UPT, UR6, 0x61, UPT ;  /* 0x000000610600788c */ /* 0x000fe2000bf06270 */
[----:B------:R-:W-:Y:S02]  /*2a90*/  IMAD.MOV.U32 R0, RZ, RZ, R2 ;  /* 0x000000ffff007224 */ /* 0x000fe400078e0002 */
[----:B------:R-:W-:Y:S02]  /*2aa0*/  IMAD.MOV.U32 R7, RZ, RZ, R5 ;  /* 0x000000ffff077224 */ /* 0x000fe400078e0005 */
        /* <DEDUP_REMOVED lines=24> */
.L_x_296:
[----:B------:R-:W-:Y:S05]  /*2c30*/  BSYNC.RECONVERGENT B1 ;  /* 0x0000000000017941 */ /* 0x000fea0003800200 */
.L_x_295:
        /* <DEDUP_REMOVED lines=27> */
.L_x_298:
[----:B------:R-:W-:Y:S05]  /*2df0*/  BSYNC.RECONVERGENT B1 ;  /* 0x0000000000017941 */ /* 0x000fea0003800200 */
.L_x_297:
        /* <DEDUP_REMOVED lines=27> */
.L_x_300:
[----:B------:R-:W-:Y:S05]  /*2fb0*/  BSYNC.RECONVERGENT B1 ;  /* 0x0000000000017941 */ /* 0x000fea0003800200 */
.L_x_299:
        /* <DEDUP_REMOVED lines=27> */
.L_x_302:
[----:B------:R-:W-:Y:S05]  /*3170*/  BSYNC.RECONVERGENT B1 ;  /* 0x0000000000017941 */ /* 0x000fea0003800200 */
.L_x_301:
[----:B------:R-:W-:Y:S01]  /*3180*/  UISETP.GE.AND UP0, UPT, UR6, 0xe1, UPT ;  /* 0x000000e10600788c */ /* 0x000fe2000bf06270 */
[----:B------:R-:W-:Y:S02]  /*3190*/  IMAD.MOV.U32 R8, RZ, RZ, R2 ;  /* 0x000000ffff087224 */ /* 0x000fe400078e0002 */
[----:B------:R-:W-:Y:S02]  /*31a0*/  IMAD.MOV.U32 R7, RZ, RZ, R5 ;  /* 0x000000ffff077224 */ /* 0x000fe400078e0005 */
[----:B------:R-:W-:-:S04]  /*31b0*/  IMAD.MOV.U32 R6, RZ, RZ, R4 ;  /* 0x000000ffff067224 */ /* 0x000fc800078e0004 */
[----:B------:R-:W-:Y:S05]  /*31c0*/  BRA.U !UP0, `(.L_x_266) ;  /* 0x0000002508047547 */ /* 0x000fea000b800000 */
[----:B------:R-:W1:Y:S01]  /*31d0*/  S2UR UR5, SR_CgaCtaId ;  /* 0x00000000000579c3 */ /* 0x000e620000008800 */
[----:B------:R-:W-:Y:S02]  /*31e0*/  UMOV UR4, 0x400 ;  /* 0x0000040000047882 */ /* 0x000fe40000000000 */
[----:B-1----:R-:W-:-:S09]  /*31f0*/  ULEA UR4, UR5, UR4, 0x18 ;  /* 0x0000000405047291 */ /* 0x002fd2000f8ec0ff */
[----:B------:R-:W1:Y:S04]  /*3200*/  LDS R3, [UR4+0x78] ;  /* 0x00007804ff037984 */ /* 0x000e680008000800 */
[----:B0-----:R-:W0:Y:S01]  /*3210*/  LDS.64 R10, [UR4+0x80] ;  /* 0x00008004ff0a7984 */ /* 0x001e220008000a00 */
[----:B-1----:R-:W-:Y:S01]  /*3220*/  ISETP.GE.AND P0, PT, R2, R3, PT ;  /* 0x000000030200720c */ /* 0x002fe20003f06270 */
[----:B------:R-:W-:Y:S02]  /*3230*/  IMAD.MOV.U32 R8, RZ, RZ, R3 ;  /* 0x000000ffff087224 */ /* 0x000fe400078e0003 */
[----:B0-----:R-:W-:Y:S02]  /*3240*/  IMAD.MOV.U32 R7, RZ, RZ, R10 ;  /* 0x000000ffff077224 */ /* 0x001fe400078e000a */
        /* <DEDUP_REMOVED lines=15> */
.L_x_234:
[----:B------:R-:W1:Y:S01]  /*3340*/  S2R R0, SR_TID.X ;  /* 0x0000000000007919 */ /* 0x000e620000002100 */
[----:B------:R-:W1:Y:S01]  /*3350*/  LDC.64 R2, c[0x0][0x380] ;  /* 0x0000e000ff027b82 */ /* 0x000e620000000a00 */
[----:B------:R-:W2:Y:S01]  /*3360*/  LDCU.64 UR6, c[0x0][0x388] ;  /* 0x00007100ff0677ac */ /* 0x000ea20008000a00 */
[----:B-1----:R-:W-:-:S05]  /*3370*/  IMAD.WIDE.U32 R2, R0, 0x4, R2 ;  /* 0x0000000400027825 */ /* 0x002fca00078e0002 */
[----:B0-----:R-:W3:Y:S04]  /*3380*/  LDG.E R5, desc[UR8][R2.64] ;  /* 0x0000000802057981 */ /* 0x001ee8000c1e1900 */
[----:B------:R-:W3:Y:S04]  /*3390*/  LDG.E R6, desc[UR8][R2.64+0x400] ;  /* 0x0004000802067981 */ /* 0x000ee8000c1e1900 */
[----:B------:R-:W4:Y:S04]  /*33a0*/  LDG.E R7, desc[UR8][R2.64+0x800] ;  /* 0x0008000802077981 */ /* 0x000f28000c1e1900 */
[----:B------:R-:W5:Y:S04]  /*33b0*/  LDG.E R8, desc[UR8][R2.64+0xc00] ;  /* 0x000c000802087981 */ /* 0x000f68000c1e1900 */
[----:B------:R-:W2:Y:S01]  /*33c0*/  LDG.E R4, desc[UR8][R2.64+0x1000] ;  /* 0x0010000802047981 */ /* 0x000ea2000c1e1900 */
[----:B------:R-:W-:-:S04]  /*33d0*/  UISETP.GE.U32.AND UP0, UPT, UR4, 0xa00, UPT ;  /* 0x00000a000400788c */ /* 0x000fc8000bf06070 */
[----:B------:R-:W-:Y:S01]  /*33e0*/  UISETP.GE.U32.AND.EX UP0, UPT, UR5, URZ, UPT, UP0 ;  /* 0x000000ff0500728c */ /* 0x000fe2000bf06100 */
[CC--:B---3--:R-:W-:Y:S02]  /*33f0*/  VIMNMX R10, PT, PT, R5.reuse, R6.reuse, !PT ;  /* 0x00000006050a7248 */ /* 0x0c8fe40007fe0100 */
[----:B------:R-:W-:Y:S01]  /*3400*/  ISETP.GE.AND P0, PT, R5, R6, PT ;  /* 0x000000060500720c */ /* 0x000fe20003f06270 */
[----:B------:R-:W-:Y:S01]  /*3410*/  VIADD R5, R0, 0x100 ;  /* 0x0000010000057836 */ /* 0x000fe20000000000 */
[----:B----4-:R-:W-:Y:S02]  /*3420*/  VIMNMX R9, PT, PT, R7, R10, !PT ;  /* 0x0000000a07097248 */ /* 0x010fe40007fe0100 */
[----:B------:R-:W-:Y:S01]  /*3430*/  ISETP.GE.AND P2, PT, R10, R7, PT ;  /* 0x000000070a00720c */ /* 0x000fe20003f46270 */
[----:B------:R-:W-:Y:S01]  /*3440*/  IMAD.MOV.U32 R10, RZ, RZ, RZ ;  /* 0x000000ffff0a7224 */ /* 0x000fe200078e00ff */
[----:B-----5:R-:W-:Y:S02]  /*3450*/  ISETP.GE.AND P3, PT, R9, R8, PT ;  /* 0x000000080900720c */ /* 0x020fe40003f66270 */
[----:B------:R-:W-:Y:S01]  /*3460*/  VIMNMX R9, PT, PT, R8, R9, !PT ;  /* 0x0000000908097248 */ /* 0x000fe20007fe0100 */
[----:B------:R-:W-:-:S03]  /*3470*/  VIADD R8, R0, 0x200 ;  /* 0x0000020000087836 */ /* 0x000fc60000000000 */
[----:B--2---:R-:W-:-:S05]  /*3480*/  ISETP.GE.AND P1, PT, R9, R4, PT ;  /* 0x000000040900720c */ /* 0x004fca0003f26270 */
[----:B------:R-:W-:Y:S02]  /*3490*/  @P2 SEL R8, R5, R0, !P0 ;  /* 0x0000000005082207 */ /* 0x000fe40004000000 */
[C---:B------:R-:W-:Y:S01]  /*34a0*/  @!P3 VIADD R8, R0.reuse, 0x300 ;  /* 0x000003000008b836 */ /* 0x040fe20000000000 */
[----:B------:R-:W-:-:S05]  /*34b0*/  LOP3.LUT R5, R0, 0x400, RZ, 0xfc, !PT ;  /* 0x0000040000057812 */ /* 0x000fca00078efcff */
[C---:B------:R-:W-:Y:S02]  /*34c0*/  @P1 ISETP.GE.U32.AND P0, PT, R8.reuse, R5, PT ;  /* 0x000000050800120c */ /* 0x040fe40003f06070 */
[----:B------:R-:W-:Y:S02]  /*34d0*/  IADD3 R5, P2, PT, R5, UR6, RZ ;  /* 0x0000000605057c10 */ /* 0x000fe4000ff5e0ff */
[----:B------:R-:W-:Y:S02]  /*34e0*/  @P1 IADD3 R8, P3, PT, R8, UR6, RZ ;  /* 0x0000000608081c10 */ /* 0x000fe4000ff7e0ff */
[----:B------:R-:W-:Y:S01]  /*34f0*/  @P1 ISETP.GE.U32.AND.EX P0, PT, RZ, RZ, PT, P0 ;  /* 0x000000ffff00120c */ /* 0x000fe20003f06100 */
[----:B------:R-:W-:Y:S02]  /*3500*/  IMAD.X R6, RZ, RZ, UR7, P2 ;  /* 0x00000007ff067e24 */ /* 0x000fe400090e06ff */
[----:B------:R-:W-:Y:S01]  /*3510*/  @P1 IMAD.X R7, RZ, RZ, UR7, P3 ;  /* 0x00000007ff071e24 */ /* 0x000fe200098e06ff */
[----:B------:R-:W-:-:S04]  /*3520*/  @P1 ISETP.LT.OR P0, PT, R4, R9, !P0 ;  /* 0x000000090400120c */ /* 0x000fc80004701670 */
[----:B------:R-:W-:Y:S01]  /*3530*/  @P1 SEL R6, R7, R6, P0 ;  /* 0x0000000607061207 */ /* 0x000fe20000000000 */
[----:B------:R-:W-:Y:S01]  /*3540*/  IMAD.MOV.U32 R7, RZ, RZ, 0x500 ;  /* 0x00000500ff077424 */ /* 0x000fe200078e00ff */
[----:B------:R-:W-:Y:S02]  /*3550*/  @P1 SEL R4, R9, R4, P0 ;  /* 0x0000000409041207 */ /* 0x000fe40000000000 */
[----:B------:R-:W-:Y:S01]  /*3560*/  @P1 SEL R5, R8, R5, P0 ;  /* 0x0000000508051207 */ /* 0x000fe20000000000 */
[----:B------:R-:W-:Y:S06]  /*3570*/  BRA.U !UP0, `(.L_x_303) ;  /* 0x00000005081c7547 */ /* 0x000fec000b800000 */
[----:B------:R-:W-:Y:S01]  /*3580*/  IMAD.MOV.U32 R7, RZ, RZ, R4 ;  /* 0x000000ffff077224 */ /* 0x000fe200078e0004 */
[----:B------:R-:W0:Y:S01]  /*3590*/  LDCU.64 UR6, c[0x0][0x388] ;  /* 0x00007100ff0677ac */ /* 0x000e220008000a00 */
[----:B------:R-:W-:Y:S02]  /*35a0*/  IMAD.MOV.U32 R15, RZ, RZ, 0x500 ;  /* 0x00000500ff0f7424 */ /* 0x000fe400078e00ff */
[----:B------:R-:W-:Y:S01]  /*35b0*/  IMAD.MOV.U32 R16, RZ, RZ, RZ ;  /* 0x000000ffff107224 */ /* 0x000fe200078e00ff */
[----:B------:R-:W1:Y:S01]  /*35c0*/  LDCU.64 UR4, c[0x0][0x398] ;  /* 0x00007300ff0477ac */ /* 0x000e620008000a00 */
[----:B------:R-:W-:-:S05]  /*35d0*/  NOP ;  /* 0x0000000000007918 */ /* 0x000fca0000000000 */
.L_x_304:
[----:B------:R-:W-:-:S04]  /*35e0*/  LEA R8, P0, R15, R2, 0x2 ;  /* 0x000000020f087211 */ /* 0x000fc800078010ff */
[----:B------:R-:W-:-:S05]  /*35f0*/  LEA.HI.X R9, R15, R3, R16, 0x2, P0 ;  /* 0x000000030f097211 */ /* 0x000fca00000f1410 */
[----:B------:R-:W2:Y:S04]  /*3600*/  LDG.E R10, desc[UR8][R8.64] ;  /* 0x00000008080a7981 */ /* 0x000ea8000c1e1900 */
[----:B------:R-:W3:Y:S04]  /*3610*/  LDG.E R11, desc[UR8][R8.64+0x400] ;  /* 0x00040008080b7981 */ /* 0x000ee8000c1e1900 */
[----:B------:R-:W4:Y:S04]  /*3620*/  LDG.E R12, desc[UR8][R8.64+0x800] ;  /* 0x00080008080c7981 */ /* 0x000f28000c1e1900 */
[----:B------:R-:W5:Y:S04]  /*3630*/  LDG.E R13, desc[UR8][R8.64+0xc00] ;  /* 0x000c0008080d7981 */ /* 0x000f68000c1e1900 */
[----:B------:R1:W5:Y:S01]  /*3640*/  LDG.E R4, desc[UR8][R8.64+0x1000] ;  /* 0x0010000808047981 */ /* 0x000362000c1e1900 */
[----:B0-----:R-:W-:-:S04]  /*3650*/  IADD3 R18, P0, P2, R15, UR6, R0 ;  /* 0x000000060f127c10 */ /* 0x001fc8000fa1e000 */
[----:B------:R-:W-:Y:S01]  /*3660*/  IADD3.X R17, PT, PT, R16, UR7, RZ, P0, P2 ;  /* 0x0000000710117c10 */ /* 0x000fe200087e44ff */
[----:B-1----:R-:W-:Y:S01]  /*3670*/  IMAD.MOV.U32 R8, RZ, RZ, R18 ;  /* 0x000000ffff087224 */ /* 0x002fe200078e0012 */
[----:B------:R-:W-:-:S03]  /*3680*/  IADD3 R9, P4, PT, R15, 0xa00, RZ ;  /* 0x00000a000f097810 */ /* 0x000fc60007f9e0ff */
[----:B------:R-:W-:Y:S01]  /*3690*/  IMAD.MOV.U32 R14, RZ, RZ, R17 ;  /* 0x000000ffff0e7224 */ /* 0x000fe200078e0011 */
        /* <DEDUP_REMOVED lines=9> */
[----:B------:R-:W-:Y:S02]  /*3730*/  @P1 SEL R14, R6, R17, P0 ;  /* 0x00000011060e1207 */ /* 0x000fe40000000000 */
[----:B------:R-:W-:-:S07]  /*3740*/  IADD3 R6, P3, PT, R18, 0x200, RZ ;  /* 0x0000020012067810 */ /* 0x000fce0007f7e0ff */
[----:B------:R-:W-:-:S04]  /*3750*/  @P2 ISETP.GE.U32.AND P0, PT, R8, R7, PT ;  /* 0x000000070800220c */ /* 0x000fc80003f06070 */
[----:B------:R-:W-:-:S04]  /*3760*/  @P2 ISETP.GE.AND.EX P0, PT, R14, R5, PT, P0 ;  /* 0x000000050e00220c */ /* 0x000fc80003f06300 */
[----:B------:R-:W-:-:S04]  /*3770*/  @P2 ISETP.LT.OR P0, PT, R11, R10, !P0 ;  /* 0x0000000a0b00220c */ /* 0x000fc80004701670 */
[----:B------:R-:W-:Y:S02]  /*3780*/  @P2 SEL R11, R10, R11, P0 ;  /* 0x0000000b0a0b2207 */ /* 0x000fe40000000000 */
[----:B------:R-:W-:Y:S01]  /*3790*/  @P2 SEL R7, R8, R7, P0 ;  /* 0x0000000708072207 */ /* 0x000fe20000000000 */
[----:B------:R-:W-:Y:S01]  /*37a0*/  IMAD.X R8, RZ, RZ, R17, P3 ;  /* 0x000000ffff087224 */ /* 0x000fe200018e0611 */
[----:B----4-:R-:W-:Y:S02]  /*37b0*/  ISETP.GE.AND P1, PT, R11, R12, PT ;  /* 0x0000000c0b00720c */ /* 0x010fe40003f26270 */
[----:B------:R-:W-:Y:S02]  /*37c0*/  @P2 SEL R5, R14, R5, P0 ;  /* 0x000000050e052207 */ /* 0x000fe40000000000 */
[----:B------:R-:W-:-:S09]  /*37d0*/  IADD3 R14, P2, PT, R18, 0x300, RZ ;  /* 0x00000300120e7810 */ /* 0x000fd20007f5e0ff */
[----:B------:R-:W-:-:S04]  /*37e0*/  @P1 ISETP.GE.U32.AND P0, PT, R7, R6, PT ;  /* 0x000000060700120c */ /* 0x000fc80003f06070 */
[----:B------:R-:W-:-:S04]  /*37f0*/  @P1 ISETP.GE.AND.EX P0, PT, R5, R8, PT, P0 ;  /* 0x000000080500120c */ /* 0x000fc80003f06300 */
[----:B------:R-:W-:-:S04]  /*3800*/  @P1 ISETP.LT.OR P0, PT, R12, R11, !P0 ;  /* 0x0000000b0c00120c */ /* 0x000fc80004701670 */
[----:B------:R-:W-:Y:S02]  /*3810*/  @P1 SEL R12, R11, R12, P0 ;  /* 0x0000000c0b0c1207 */ /* 0x000fe40000000000 */
[----:B------:R-:W-:Y:S01]  /*3820*/  @P1 SEL R6, R7, R6, P0 ;  /* 0x0000000607061207 */ /* 0x000fe20000000000 */
[----:B------:R-:W-:Y:S01]  /*3830*/  IMAD.X R7, RZ, RZ, R17, P2 ;  /* 0x000000ffff077224 */ /* 0x000fe200010e0611 */
[----:B-----5:R-:W-:Y:S02]  /*3840*/  ISETP.GE.AND P3, PT, R12, R13, PT ;  /* 0x0000000d0c00720c */ /* 0x020fe40003f66270 */
        /* <DEDUP_REMOVED lines=8> */
[----:B------:R-:W-:Y:S02]  /*38d0*/  ISETP.GE.AND P2, PT, R13, R4, PT ;  /* 0x000000040d00720c */ /* 0x000fe40003f46270 */
[----:B------:R-:W-:Y:S01]  /*38e0*/  ISETP.GT.U32.AND P1, PT, R9, UR4, PT ;  /* 0x0000000409007c0c */ /* 0x000fe2000bf24070 */
[----:B------:R-:W-:Y:S01]  /*38f0*/  IMAD.X R9, RZ, RZ, R16, P4 ;  /* 0x000000ffff097224 */ /* 0x000fe200020e0610 */
[----:B------:R-:W-:Y:S02]  /*3900*/  @P3 SEL R7, R8, R7, P0 ;  /* 0x0000000708073207 */ /* 0x000fe40000000000 */
[----:B------:R-:W-:-:S02]  /*3910*/  IADD3 R8, P3, PT, R15, 0x500, RZ ;  /* 0x000005000f087810 */ /* 0x000fc40007f7e0ff */
[----:B------:R-:W-:-:S03]  /*3920*/  ISETP.GT.AND.EX P1, PT, R9, UR5, PT, P1 ;  /* 0x0000000509007c0c */ /* 0x000fc6000bf24310 */
[----:B------:R-:W-:Y:S02]  /*3930*/  IMAD.X R10, RZ, RZ, R16, P3 ;  /* 0x000000ffff0a7224 */ /* 0x000fe400018e0610 */
[----:B------:R-:W-:Y:S01]  /*3940*/  @P2 ISETP.GE.U32.AND P0, PT, R14, R5, PT ;  /* 0x000000050e00220c */ /* 0x000fe20003f06070 */
[----:B------:R-:W-:Y:S02]  /*3950*/  IMAD.MOV.U32 R15, RZ, RZ, R8 ;  /* 0x000000ffff0f7224 */ /* 0x000fe400078e0008 */
[----:B------:R-:W-:Y:S01]  /*3960*/  IMAD.MOV.U32 R16, RZ, RZ, R10 ;  /* 0x000000ffff107224 */ /* 0x000fe200078e000a */
[----:B------:R-:W-:-:S04]  /*3970*/  @P2 ISETP.GE.AND.EX P0, PT, R7, R6, PT, P0 ;  /* 0x000000060700220c */ /* 0x000fc80003f06300 */
[----:B------:R-:W-:-:S04]  /*3980*/  @P2 ISETP.LT.OR P0, PT, R4, R13, !P0 ;  /* 0x0000000d0400220c */ /* 0x000fc80004701670 */
[----:B------:R-:W-:Y:S02]  /*3990*/  @P2 SEL R4, R13, R4, P0 ;  /* 0x000000040d042207 */ /* 0x000fe40000000000 */
[----:B------:R-:W-:Y:S02]  /*39a0*/  @P2 SEL R6, R7, R6, P0 ;  /* 0x0000000607062207 */ /* 0x000fe40000000000 */
[----:B------:R-:W-:Y:S01]  /*39b0*/  @P2 SEL R5, R14, R5, P0 ;  /* 0x000000050e052207 */ /* 0x000fe20000000000 */
[----:B------:R-:W-:Y:S01]  /*39c0*/  IMAD.MOV.U32 R7, RZ, RZ, R4 ;  /* 0x000000ffff077224 */ /* 0x000fe200078e0004 */
[----:B------:R-:W-:Y:S06]  /*39d0*/  @!P1 BRA `(.L_x_304) ;  /* 0xfffffffc00009947 */ /* 0x000fec000383ffff */
[----:B------:R-:W-:-:S07]  /*39e0*/  IMAD.MOV.U32 R7, RZ, RZ, R8 ;  /* 0x000000ffff077224 */ /* 0x000fce00078e0008 */
.L_x_303:
        /* <DEDUP_REMOVED lines=8> */
[----:B------:R-:W-:Y:S01]  /*3a70*/  BSSY.RECONVERGENT B2, `(.L_x_307) ;  /* 0x0000030000027945 */ /* 0x000fe20003800200 */
[----:B------:R-:W-:Y:S02]  /*3a80*/  IMAD.MOV.U32 R12, RZ, RZ, R0 ;  /* 0x000000ffff0c7224 */ /* 0x000fe400078e0000 */
[----:B------:R-:W-:-:S04]  /*3a90*/  IADD3 R15, PT, PT, -R7, UR4, R2 ;  /* 0x00000004070f7c10 */ /* 0x000fc8000fffe102 */
[----:B------:R-:W-:-:S04]  /*3aa0*/  LOP3.LUT R2, R15, 0x300, RZ, 0xc0, !PT ;  /* 0x000003000f027812 */ /* 0x000fc800078ec0ff */
[----:B------:R-:W-:-:S13]  /*3ab0*/  ISETP.NE.AND P0, PT, R2, 0x300, PT ;  /* 0x000003000200780c */ /* 0x000fda0003f05270 */
[----:B------:R-:W-:Y:S05]  /*3ac0*/  @!P0 BRA `(.L_x_308) ;  /* 0x0000000000a88947 */ /* 0x000fea0003800000 */
[----:B------:R-:W0:Y:S01]  /*3ad0*/  LDCU.64 UR10, c[0x0][0x380] ;  /* 0x00007000ff0a77ac */ /* 0x000e220008000a00 */
[----:B------:R-:W-:Y:S01]  /*3ae0*/  IADD3 R3, P0, PT, R0, R7, RZ ;  /* 0x0000000700037210 */ /* 0x000fe20007f1e0ff */
[----:B------:R-:W-:Y:S01]  /*3af0*/  IMAD.MOV.U32 R12, RZ, RZ, R0 ;  /* 0x000000ffff0c7224 */ /* 0x000fe200078e0000 */
[----:B------:R-:W-:-:S03]  /*3b00*/  LEA.HI R2, R15, 0x1, RZ, 0x18 ;  /* 0x000000010f027811 */ /* 0x000fc600078fc0ff */
[----:B------:R-:W-:Y:S01]  /*3b10*/  IMAD.X R14, RZ, RZ, R10, P0 ;  /* 0x000000ffff0e7224 */ /* 0x000fe200000e060a */
[----:B------:R-:W-:Y:S02]  /*3b20*/  LOP3.LUT R2, R2, 0x3, RZ, 0xc0, !PT ;  /* 0x0000000302027812 */ /* 0x000fe400078ec0ff */
[----:B------:R-:W-:-:S03]  /*3b30*/  IADD3 R13, P0, PT, R3, UR6, RZ ;  /* 0x00000006030d7c10 */ /* 0x000fc6000ff1e0ff */
[----:B------:R-:W-:Y:S01]  /*3b40*/  IMAD.MOV R8, RZ, RZ, -R2 ;  /* 0x000000ffff087224 */ /* 0x000fe200078e0a02 */
[----:B0-----:R-:W-:-:S04]  /*3b50*/  LEA R9, P1, R3, UR10, 0x2 ;  /* 0x0000000a03097c11 */ /* 0x001fc8000f8210ff */
[----:B------:R-:W-:Y:S02]  /*3b60*/  LEA.HI.X R3, R3, UR11, R14, 0x2, P1 ;  /* 0x0000000b03037c11 */ /* 0x000fe400088f140e */
[----:B------:R-:W-:-:S07]  /*3b70*/  IADD3.X R14, PT, PT, R14, UR7, RZ, P0, !PT ;  /* 0x000000070e0e7c10 */ /* 0x000fce00087fe4ff */
.L_x_311:
        /* <DEDUP_REMOVED lines=25> */
.L_x_310:
[----:B------:R-:W-:Y:S05]  /*3d10*/  BSYNC.RECONVERGENT B3 ;  /* 0x0000000000037941 */ /* 0x000fea0003800200 */
.L_x_309:
[----:B------:R-:W-:Y:S01]  /*3d20*/  IADD3 R13, P0, PT, R13, 0x100, RZ ;  /* 0x000001000d0d7810 */ /* 0x000fe20007f1e0ff */
[----:B------:R-:W-:Y:S02]  /*3d30*/  VIADD R12, R12, 0x100 ;  /* 0x000001000c0c7836 */ /* 0x000fe40000000000 */
[----:B------:R-:W-:Y:S02]  /*3d40*/  IMAD.X R3, RZ, RZ, R3, P3 ;  /* 0x000000ffff037224 */ /* 0x000fe400018e0603 */
[----:B------:R-:W-:Y:S01]  /*3d50*/  IMAD.X R14, RZ, RZ, R14, P0 ;  /* 0x000000ffff0e7224 */ /* 0x000fe200000e060e */
[----:B------:R-:W-:Y:S07]  /*3d60*/  @P2 BRA `(.L_x_311) ;  /* 0xfffffffc00842947 */ /* 0x000fee000383ffff */
.L_x_308:
[----:B------:R-:W-:Y:S05]  /*3d70*/  BSYNC.RECONVERGENT B2 ;  /* 0x0000000000027941 */ /* 0x000fea0003800200 */
.L_x_307:
[----:B------:R-:W-:-:S13]  /*3d80*/  ISETP.GE.U32.AND P0, PT, R15, 0x300, PT ;  /* 0x000003000f00780c */ /* 0x000fda0003f06070 */
[----:B------:R-:W-:Y:S05]  /*3d90*/  @!P0 BRA `(.L_x_306) ;  /* 0x0000000400888947 */ /* 0x000fea0003800000 */
[----:B------:R-:W0:Y:S01]  /*3da0*/  LDC.64 R2, c[0x0][0x380] ;  /* 0x0000e000ff027b82 */ /* 0x000e220000000a00 */
[----:B------:R-:W-:-:S07]  /*3db0*/  VIADD R12, R12, 0x200 ;  /* 0x000002000c0c7836 */ /* 0x000fce0000000000 */
[----:B------:R-:W1:Y:S02]  /*3dc0*/  LDC.64 R8, c[0x0][0x388] ;  /* 0x0000e200ff087b82 */ /* 0x000e640000000a00 */
.L_x_320:
        /* <DEDUP_REMOVED lines=29> */
.L_x_313:
[----:B------:R-:W-:Y:S05]  /*3fa0*/  BSYNC.RECONVERGENT B2 ;  /* 0x0000000000027941 */ /* 0x000fea0003800200 */
.L_x_312:
        /* <DEDUP_REMOVED lines=20> */
.L_x_315:
[----:B------:R-:W-:Y:S05]  /*40f0*/  BSYNC.RECONVERGENT B2 ;  /* 0x0000000000027941 */ /* 0x000fea0003800200 */
.L_x_314:
        /* <DEDUP_REMOVED lines=20> */
.L_x_317:
[----:B------:R-:W-:Y:S05]  /*4240*/  BSYNC.RECONVERGENT B2 ;  /* 0x0000000000027941 */ /* 0x000fea0003800200 */
.L_x_316:
        /* <DEDUP_REMOVED lines=18> */
.L_x_319:
[----:B------:R-:W-:Y:S05]  /*4370*/  BSYNC.RECONVERGENT B2 ;  /* 0x0000000000027941 */ /* 0x000fea0003800200 */
.L_x_318:
[C---:B------:R-:W-:Y:S02]  /*4380*/  VIADD R14, R12.reuse, 0x200 ;  /* 0x000002000c0e7836 */ /* 0x040fe40000000000 */
[----:B------:R-:W-:-:S03]  /*4390*/  VIADD R12, R12, 0x400 ;  /* 0x000004000c0c7836 */ /* 0x000fc60000000000 */
[----:B------:R-:W-:-:S13]  /*43a0*/  ISETP.GE.AND P0, PT, R14, R11, PT ;  /* 0x0000000b0e00720c */ /* 0x000fda0003f06270 */
[----:B------:R-:W-:Y:S05]  /*43b0*/  @!P0 BRA `(.L_x_320) ;  /* 0xfffffff800848947 */ /* 0x000fea000383ffff */
.L_x_306:
[----:B------:R-:W-:Y:S05]  /*43c0*/  BSYNC.RECONVERGENT B1 ;  /* 0x0000000000017941 */ /* 0x000fea0003800200 */
.L_x_305:
        /* <DEDUP_REMOVED lines=31> */
.L_x_322:
[----:B------:R-:W-:Y:S05]  /*45c0*/  BSYNC.RECONVERGENT B1 ;  /* 0x0000000000017941 */ /* 0x000fea0003800200 */
.L_x_321:
        /* <DEDUP_REMOVED lines=24> */
.L_x_324:
[----:B------:R-:W-:Y:S05]  /*4750*/  BSYNC.RECONVERGENT B1 ;  /* 0x0000000000017941 */ /* 0x000fea0003800200 */
.L_x_323:
[----:B0-----:R0:W4:Y:S01]  /*4760*/  SHFL.DOWN PT, R8, R3, 0x4, 0x1f ;  /* 0x08801f0003087f89 */ /* 0x00112200000e0000 */
[----:B------:R-:W-:Y:S01]  /*4770*/  BSSY.RECONVERGENT B1, `(.L_x_325) ;  /* 0x0000017000017945 */ /* 0x000fe20003800200 */
[----:B------:R-:W-:Y:S02]  /*4780*/  IMAD.MOV.U32 R2, RZ, RZ, R3 ;  /* 0x000000ffff027224 */ /* 0x000fe400078e0003 */
[----:B-1----:R0:W1:Y:S01]  /*4790*/  SHFL.DOWN PT, R9, R4, 0x4, 0x1f ;  /* 0x08801f0004097f89 */ /* 0x00206200000e0000 */
[----:B--2---:R-:W-:Y:S02]  /*47a0*/  IMAD.MOV.U32 R6, RZ, RZ, R4 ;  /* 0x000000ffff067224 */ /* 0x004fe400078e0004 */
[----:B------:R-:W-:Y:S01]  /*47b0*/  IMAD.MOV.U32 R7, RZ, RZ, R5 ;  /* 0x000000ffff077224 */ /* 0x000fe200078e0005 */
[----:B------:R0:W2:Y:S01]  /*47c0*/  SHFL.DOWN PT, R10, R5, 0x4, 0x1f ;  /* 0x08801f00050a7f89 */ /* 0x0000a200000e0000 */
[----:B------:R-:W-:Y:S05]  /*47d0*/  @P5 BRA `(.L_x_326) ;  /* 0x0000000000405947 */ /* 0x000fea0003800000 */
[----:B----4-:R-:W-:Y:S01]  /*47e0*/  ISETP.GE.AND P0, PT, R3, R8, PT ;  /* 0x000000080300720c */ /* 0x010fe20003f06270 */
[----:B------:R-:W-:Y:S02]  /*47f0*/  IMAD.MOV.U32 R2, RZ, RZ, R8 ;  /* 0x000000ffff027224 */ /* 0x000fe400078e0008 */
[----:B-1----:R-:W-:Y:S02]  /*4800*/  IMAD.MOV.U32 R6, RZ, RZ, R9 ;  /* 0x000000ffff067224 */ /* 0x002fe400078e0009 */
[----:B--2---:R-:W-:-:S08]  /*4810*/  IMAD.MOV.U32 R7, RZ, RZ, R10 ;  /* 0x000000ffff077224 */ /* 0x004fd000078e000a */
        /* <DEDUP_REMOVED lines=12> */
.L_x_326:
[----:B------:R-:W-:Y:S05]  /*48e0*/  BSYNC.RECONVERGENT B1 ;  /* 0x0000000000017941 */ /* 0x000fea0003800200 */
.L_x_325:
[----:B-1----:R1:W1:Y:S01]  /*48f0*/  SHFL.DOWN PT, R9, R2, 0x8, 0x1f ;  /* 0x09001f0002097f89 */ /* 0x00226200000e0000 */
[----:B------:R-:W-:Y:S01]  /*4900*/  BSSY.RECONVERGENT B1, `(.L_x_327) ;  /* 0x0000017000017945 */ /* 0x000fe20003800200 */
[----:B0-----:R-:W-:Y:S02]  /*4910*/  IMAD.MOV.U32 R3, RZ, RZ, R2 ;  /* 0x000000ffff037224 */ /* 0x001fe400078e0002 */
[----:B---3--:R0:W3:Y:S01]  /*4920*/  SHFL.DOWN PT, R11, R6, 0x8, 0x1f ;  /* 0x09001f00060b7f89 */ /* 0x0080e200000e0000 */
[----:B------:R-:W-:Y:S02]  /*4930*/  IMAD.MOV.U32 R4, RZ, RZ, R6 ;  /* 0x000000ffff047224 */ /* 0x000fe400078e0006 */
[----:B------:R-:W-:Y:S01]  /*4940*/  IMAD.MOV.U32 R5, RZ, RZ, R7 ;  /* 0x000000ffff057224 */ /* 0x000fe200078e0007 */
[----:B----4-:R0:W4:Y:S01]  /*4950*/  SHFL.DOWN PT, R8, R7, 0x8, 0x1f ;  /* 0x09001f0007087f89 */ /* 0x01012200000e0000 */
[----:B------:R-:W-:Y:S05]  /*4960*/  @P4 BRA `(.L_x_328) ;  /* 0x0000000000404947 */ /* 0x000fea0003800000 */
[----:B-1----:R-:W-:Y:S01]  /*4970*/  ISETP.GE.AND P0, PT, R2, R9, PT ;  /* 0x000000090200720c */ /* 0x002fe20003f06270 */
        /* <DEDUP_REMOVED lines=15> */
.L_x_328:
[----:B------:R-:W-:Y:S05]  /*4a70*/  BSYNC.RECONVERGENT B1 ;  /* 0x0000000000017941 */ /* 0x000fea0003800200 */
.L_x_327:
[----:B-1----:R1:W1:Y:S01]  /*4a80*/  SHFL.DOWN PT, R2, R3, 0x10, 0x1f ;  /* 0x0a001f0003027f89 */ /* 0x00226200000e0000 */
[----:B------:R-:W-:Y:S01]  /*4a90*/  BSSY.RECONVERGENT B1, `(.L_x_329) ;  /* 0x0000017000017945 */ /* 0x000fe20003800200 */
[----:B----4-:R-:W-:Y:S02]  /*4aa0*/  IMAD.MOV.U32 R8, RZ, RZ, R3 ;  /* 0x000000ffff087224 */ /* 0x010fe400078e0003 */
[----:B------:R4:W1:Y:S01]  /*4ab0*/  SHFL.DOWN PT, R9, R4, 0x10, 0x1f ;  /* 0x0a001f0004097f89 */ /* 0x00086200000e0000 */
[----:B0-----:R-:W-:Y:S02]  /*4ac0*/  IMAD.MOV.U32 R7, RZ, RZ, R4 ;  /* 0x000000ffff077224 */ /* 0x001fe400078e0004 */
[----:B------:R-:W-:Y:S01]  /*4ad0*/  IMAD.MOV.U32 R6, RZ, RZ, R5 ;  /* 0x000000ffff067224 */ /* 0x000fe200078e0005 */
[----:B--2---:R4:W0:Y:S01]  /*4ae0*/  SHFL.DOWN PT, R10, R5, 0x10, 0x1f ;  /* 0x0a001f00050a7f89 */ /* 0x00482200000e0000 */
[----:B------:R-:W-:Y:S05]  /*4af0*/  @P3 BRA `(.L_x_330) ;  /* 0x0000000000403947 */ /* 0x000fea0003800000 */
[----:B-1----:R-:W-:Y:S01]  /*4b00*/  ISETP.GE.AND P0, PT, R3, R2, PT ;  /* 0x000000020300720c */ /* 0x002fe20003f06270 */
        /* <DEDUP_REMOVED lines=15> */
.L_x_330:
[----:B------:R-:W-:Y:S05]  /*4c00*/  BSYNC.RECONVERGENT B1 ;  /* 0x0000000000017941 */ /* 0x000fea0003800200 */
.L_x_329:
[----:B------:R-:W-:Y:S04]  /*4c10*/  BSSY.RECONVERGENT B1, `(.L_x_331) ;  /* 0x000000c000017945 */ /* 0x000fe80003800200 */
[----:B------:R-:W-:Y:S05]  /*4c20*/  @P2 BRA `(.L_x_332) ;  /* 0x0000000000282947 */ /* 0x000fea0003800000 */
[----:B----4-:R-:W2:Y:S01]  /*4c30*/  S2R R4, SR_CgaCtaId ;  /* 0x0000000000047919 */ /* 0x010ea20000008800 */
[----:B-1----:R-:W-:Y:S02]  /*4c40*/  MOV R3, 0x400 ;  /* 0x0000040000037802 */ /* 0x002fe40000000f00 */
        /* <DEDUP_REMOVED lines=8> */
.L_x_332:
[----:B------:R-:W-:Y:S05]  /*4cd0*/  BSYNC.RECONVERGENT B1 ;  /* 0x0000000000017941 */ /* 0x000fea0003800200 */
.L_x_331:
[----:B------:R-:W-:Y:S01]  /*4ce0*/  BAR.SYNC.DEFER_BLOCKING 0x0 ;  /* 0x0000000000007b1d */ /* 0x000fe20000010000 */
[----:B------:R-:W-:-:S13]  /*4cf0*/  ISETP.NE.AND P1, PT, R0, RZ, PT ;  /* 0x000000ff0000720c */ /* 0x000fda0003f25270 */
[----:B------:R-:W-:Y:S05]  /*4d00*/  @P1 BRA `(.L_x_266) ;  /* 0x0000000800341947 */ /* 0x000fea0003800000 */
[----:B-12---:R-:W1:Y:S01]  /*4d10*/  S2R R3, SR_CgaCtaId ;  /* 0x0000000000037919 */ /* 0x006e620000008800 */
[----:B------:R-:W-:Y:S01]  /*4d20*/  MOV R0, 0x400 ;  /* 0x0000040000007802 */ /* 0x000fe20000000f00 */
[----:B------:R-:W-:Y:S03]  /*4d30*/  BSSY.RECONVERGENT B1, `(.L_x_333) ;  /* 0x0000016000017945 */ /* 0x000fe60003800200 */
[----:B-1----:R-:W-:-:S05]  /*4d40*/  LEA R24, R3, R0, 0x18 ;  /* 0x0000000003187211 */ /* 0x002fca00078ec0ff */
[----:B------:R-:W1:Y:S04]  /*4d50*/  LDS R3, [R24+0x18] ;  /* 0x0000180018037984 */ /* 0x000e680000000800 */
[----:B----4-:R-:W2:Y:S04]  /*4d60*/  LDS.64 R4, [R24+0x20] ;  /* 0x0000200018047984 */ /* 0x010ea80000000a00 */
[----:B------:R4:W0:Y:S04]  /*4d70*/  LDS R18, [R24+0x28] ;  /* 0x0000280018127984 */ /* 0x0008280000000800 */
[----:B------:R4:W0:Y:S01]  /*4d80*/  LDS R16, [R24+0x38] ;  /* 0x0000380018107984 */ /* 0x0008220000000800 */
[----:B-1----:R-:W-:Y:S01]  /*4d90*/  ISETP.GE.AND P0, PT, R8, R3, PT ;  /* 0x000000030800720c */ /* 0x002fe20003f06270 */
[----:B------:R-:W-:-:S02]  /*4da0*/  IMAD.MOV.U32 R19, RZ, RZ, R3 ;  /* 0x000000ffff137224 */ /* 0x000fc400078e0003 */
[----:B--2---:R-:W-:Y:S02]  /*4db0*/  IMAD.MOV.U32 R21, RZ, RZ, R4 ;  /* 0x000000ffff157224 */ /* 0x004fe400078e0004 */
[----:B------:R-:W-:-:S08]  /*4dc0*/  IMAD.MOV.U32 R20, RZ, RZ, R5 ;  /* 0x000000ffff147224 */ /* 0x000fd000078e0005 */
[----:B0---4-:R-:W-:Y:S05]  /*4dd0*/  @!P0 BRA `(.L_x_334) ;  /* 0x00000000002c8947 */ /* 0x011fea0003800000 */
        /* <DEDUP_REMOVED lines=11> */
.L_x_334:
[----:B------:R-:W-:Y:S05]  /*4e90*/  BSYNC.RECONVERGENT B1 ;  /* 0x0000000000017941 */ /* 0x000fea0003800200 */
.L_x_333:
        /* <DEDUP_REMOVED lines=27> */
.L_x_336:
[----:B------:R-:W-:Y:S05]  /*5050*/  BSYNC.RECONVERGENT B1 ;  /* 0x0000000000017941 */ /* 0x000fea0003800200 */
.L_x_335:
        /* <DEDUP_REMOVED lines=17> */
.L_x_338:
[----:B------:R-:W-:Y:S05]  /*5170*/  BSYNC.RECONVERGENT B1 ;  /* 0x0000000000017941 */ /* 0x000fea0003800200 */
.L_x_337:
        /* <DEDUP_REMOVED lines=17> */
.L_x_340:
[----:B------:R-:W-:Y:S05]  /*5290*/  BSYNC.RECONVERGENT B1 ;  /* 0x0000000000017941 */ /* 0x000fea0003800200 */
.L_x_339:
        /* <DEDUP_REMOVED lines=17> */
.L_x_342:
[----:B------:R-:W-:Y:S05]  /*53b0*/  BSYNC.RECONVERGENT B1 ;  /* 0x0000000000017941 */ /* 0x000fea0003800200 */
.L_x_341:
        /* <DEDUP_REMOVED lines=17> */
.L_x_344:
[----:B------:R-:W-:Y:S05]  /*54d0*/  BSYNC.RECONVERGENT B1 ;  /* 0x0000000000017941 */ /* 0x000fea0003800200 */
.L_x_343:
        /* <DEDUP_REMOVED lines=16> */
.L_x_266:
[----:B------:R-:W-:Y:S05]  /*55e0*/  BSYNC.RECONVERGENT B0 ;  /* 0x0000000000007941 */ /* 0x000fea0003800200 */
.L_x_233:
[----:B------:R-:W-:Y:S05]  /*55f0*/  @P1 EXIT ;  /* 0x000000000000194d */ /* 0x000fea0003800000 */
[----:B01234-:R-:W0:Y:S01]  /*5600*/  LDC.64 R2, c[0x0][0x390] ;  /* 0x0000e400ff027b82 */ /* 0x01fe220000000a00 */
[----:B------:R-:W-:-:S04]  /*5610*/  LOP3.LUT R7, R7, R6, RZ, 0x3c, !PT ;  /* 0x0000000607077212 */ /* 0x000fc800078e3cff */
[----:B------:R-:W-:-:S04]  /*5620*/  LOP3.LUT R6, R7, R6, RZ, 0x3c, !PT ;  /* 0x0000000607067212 */ /* 0x000fc800078e3cff */
[----:B------:R-:W-:-:S05]  /*5630*/  LOP3.LUT R7, R7, R6, RZ, 0x3c, !PT ;  /* 0x0000000607077212 */ /* 0x000fca00078e3cff */
[----:B0-----:R-:W-:Y:S04]  /*5640*/  STG.E.64 desc[UR8][R2.64+0x8], R6 ;  /* 0x0000080602007986 */ /* 0x001fe8000c101b08 */
[----:B------:R-:W-:Y:S01]  /*5650*/  STG.E desc[UR8][R2.64], R8 ;  /* 0x0000000802007986 */ /* 0x000fe2000c101908 */
[----:B------:R-:W-:Y:S05]  /*5660*/  EXIT ;  /* 0x000000000000794d */ /* 0x000fea0003800000 */
.L_x_345:
        /* <DEDUP_REMOVED lines=9> */
.L_x_711:


//--------------------- .text._ZN6thrust24THRUST_300001_SM_1000_NS8cuda_cub4core6detail13_kernel_agentINS1_8__reduce11ReduceAgentIPN4cuda3std3__45tupleIJilEEESC_SB_iNS1_9__extrema9arg_max_fIilNS9_4lessIiEEEEEEJSC_SC_iSH_EEEvDpT0_ --------------------------
	.section	.text._ZN6thrust24THRUST_300001_SM_1000_NS8cuda_cub4core6detail13_kernel_agentINS1_8__reduce11ReduceAgentIPN4cuda3std3__45tupleIJilEEESC_SB_iNS1_9__extrema9arg_max_fIilNS9_4lessIiEEEEEEJSC_SC_iSH_EEEvDpT0_,"ax",@progbits
	.align	128
        .global         _ZN6thrust24THRUST_300001_SM_1000_NS8cuda_cub4core6detail13_kernel_agentINS1_8__reduce11ReduceAgentIPN4cuda3std3__45tupleIJilEEESC_SB_iNS1_9__extrema9arg_max_fIilNS9_4lessIiEEEEEEJSC_SC_iSH_EEEvDpT0_
        .type           _ZN6thrust24THRUST_300001_SM_1000_NS8cuda_cub4core6detail13_kernel_agentINS1_8__reduce11ReduceAgentIPN4cuda3std3__45tupleIJilEEESC_SB_iNS1_9__extrema9arg_max_fIilNS9_4lessIiEEEEEEJSC_SC_iSH_EEEvDpT0_,@function
        .size           _ZN6thrust24THRUST_300001_SM_1000_NS8cuda_cub4core6detail13_kernel_agentINS1_8__reduce11ReduceAgentIPN4cuda3std3__45tupleIJilEEESC_SB_iNS1_9__extrema9arg_max_fIilNS9_4lessIiEEEEEEJSC_SC_iSH_EEEvDpT0_,(.L_x_712 - _ZN6thrust24THRUST_300001_SM_1000_NS8cuda_cub4core6detail13_kernel_agentINS1_8__reduce11ReduceAgentIPN4cuda3std3__45tupleIJilEEESC_SB_iNS1_9__extrema9arg_max_fIilNS9_4lessIiEEEEEEJSC_SC_iSH_EEEvDpT0_)
        .other          _ZN6thrust24THRUST_300001_SM_1000_NS8cuda_cub4core6detail13_kernel_agentINS1_8__reduce11ReduceAgentIPN4cuda3std3__45tupleIJilEEESC_SB_iNS1_9__extrema9arg_max_fIilNS9_4lessIiEEEEEEJSC_SC_iSH_EEEvDpT0_,@"STO_CUDA_ENTRY STV_DEFAULT"
_ZN6thrust24THRUST_300001_SM_1000_NS8cuda_cub4core6detail13_kernel_agentINS1_8__reduce11ReduceAgentIPN4cuda3std3__45tupleIJilEEESC_SB_iNS1_9__extrema9arg_max_fIilNS9_4lessIiEEEEEEJSC_SC_iSH_EEEvDpT0_:
.text._ZN6thrust24THRUST_300001_SM_1000_NS8cuda_cub4core6detail13_kernel_agentINS1_8__reduce11ReduceAgentIPN4cuda3std3__45tupleIJilEEESC_SB_iNS1_9__extrema9arg_max_fIilNS9_4lessIiEEEEEEJSC_SC_iSH_EEEvDpT0_:
        /* <DEDUP_REMOVED lines=21> */
.L_x_349:
[----:B0-----:R-:W-:Y:S05]  /*0150*/  BSYNC.RECONVERGENT B1 ;  /* 0x0000000000017941 */ /* 0x001fea0003800200 */
.L_x_348:
        /* <DEDUP_REMOVED lines=15> */
.L_x_356:
        /* <DEDUP_REMOVED lines=28> */
.L_x_355:
[----:B------:R-:W-:Y:S05]  /*0410*/  BSYNC.RECONVERGENT B3 ;  /* 0x0000000000037941 */ /* 0x000fea0003800200 */
.L_x_354:
[----:B------:R-:W-:Y:S02]  /*0420*/  IMAD.X R7, RZ, RZ, R7, P3 ;  /* 0x000000ffff077224 */ /* 0x000fe400018e0607 */
[----:B------:R-:W-:Y:S01]  /*0430*/  VIADD R5, R5, 0x100 ;  /* 0x0000010005057836 */ /* 0x000fe20000000000 */
[----:B------:R-:W-:Y:S06]  /*0440*/  @P2 BRA `(.L_x_356) ;  /* 0xfffffffc00802947 */ /* 0x000fec000383ffff */
.L_x_353:
[----:B------:R-:W-:Y:S05]  /*0450*/  BSYNC.RECONVERGENT B2 ;  /* 0x0000000000027941 */ /* 0x000fea0003800200 */
.L_x_352:
[----:B------:R-:W0:Y:S01]  /*0460*/  LDC.64 R8, c[0x0][0x380] ;  /* 0x0000e000ff087b82 */ /* 0x000e220000000a00 */
[----:B------:R-:W-:-:S13]  /*0470*/  ISETP.GE.U32.AND P0, PT, R12, 0x300, PT ;  /* 0x000003000c00780c */ /* 0x000fda0003f06070 */
[----:B------:R-:W-:Y:S05]  /*0480*/  @!P0 BRA `(.L_x_351) ;  /* 0x0000000400588947 */ /* 0x000fea0003800000 */
.L_x_365:
        /* <DEDUP_REMOVED lines=26> */
.L_x_358:
[----:B------:R-:W-:Y:S05]  /*0630*/  BSYNC.RECONVERGENT B2 ;  /* 0x0000000000027941 */ /* 0x000fea0003800200 */
.L_x_357:
        /* <DEDUP_REMOVED lines=17> */
.L_x_360:
[----:B------:R-:W-:Y:S05]  /*0750*/  BSYNC.RECONVERGENT B2 ;  /* 0x0000000000027941 */ /* 0x000fea0003800200 */
.L_x_359:
        /* <DEDUP_REMOVED lines=17> */
.L_x_362:
[----:B------:R-:W-:Y:S05]  /*0870*/  BSYNC.RECONVERGENT B2 ;  /* 0x0000000000027941 */ /* 0x000fea0003800200 */
.L_x_361:
        /* <DEDUP_REMOVED lines=19> */
.L_x_364:
[----:B------:R-:W-:Y:S05]  /*09b0*/  BSYNC.RECONVERGENT B2 ;  /* 0x0000000000027941 */ /* 0x000fea0003800200 */
.L_x_363:
[----:B------:R-:W-:-:S05]  /*09c0*/  VIADD R5, R5, 0x400 ;  /* 0x0000040005057836 */ /* 0x000fca0000000000 */
[----:B------:R-:W-:-:S13]  /*09d0*/  ISETP.GE.AND P0, PT, R5, UR5, PT ;  /* 0x0000000505007c0c */ /* 0x000fda000bf06270 */
[----:B------:R-:W-:Y:S05]  /*09e0*/  @!P0 BRA `(.L_x_365) ;  /* 0xfffffff800a88947 */ /* 0x000fea000383ffff */
.L_x_351:
[----:B------:R-:W-:Y:S05]  /*09f0*/  BSYNC.RECONVERGENT B1 ;  /* 0x0000000000017941 */ /* 0x000fea0003800200 */
.L_x_350:
        /* <DEDUP_REMOVED lines=31> */
.L_x_368:
[----:B------:R-:W-:Y:S05]  /*0bf0*/  BSYNC.RECONVERGENT B1 ;  /* 0x0000000000017941 */ /* 0x000fea0003800200 */
.L_x_367:
        /* <DEDUP_REMOVED lines=27> */
.L_x_370:
[----:B------:R-:W-:Y:S05]  /*0db0*/  BSYNC.RECONVERGENT B1 ;  /* 0x0000000000017941 */ /* 0x000fea0003800200 */
.L_x_369:
        /* <DEDUP_REMOVED lines=24> */
.L_x_372:
[----:B------:R-:W-:Y:S05]  /*0f40*/  BSYNC.RECONVERGENT B1 ;  /* 0x0000000000017941 */ /* 0x000fea0003800200 */
.L_x_371:
        /* <DEDUP_REMOVED lines=24> */
.L_x_374:
[----:B------:R-:W-:Y:S05]  /*10d0*/  BSYNC.RECONVERGENT B1 ;  /* 0x0000000000017941 */ /* 0x000fea0003800200 */
.L_x_373:
        /* <DEDUP_REMOVED lines=24> */
.L_x_376:
[----:B------:R-:W-:Y:S05]  /*1260*/  BSYNC.RECONVERGENT B1 ;  /* 0x0000000000017941 */ /* 0x000fea0003800200 */
.L_x_375:
        /* <DEDUP_REMOVED lines=12> */
.L_x_378:
[----:B------:R-:W-:Y:S05]  /*1330*/  BSYNC.RECONVERGENT B1 ;  /* 0x0000000000017941 */ /* 0x000fea0003800200 */
.L_x_377:
        /* <DEDUP_REMOVED lines=27> */
.L_x_381:
[----:B------:R-:W-:Y:S05]  /*14f0*/  BSYNC.RECONVERGENT B1 ;  /* 0x0000000000017941 */ /* 0x000fea0003800200 */
.L_x_380:
        /* <DEDUP_REMOVED lines=27> */
.L_x_383:
[----:B------:R-:W-:Y:S05]  /*16b0*/  BSYNC.RECONVERGENT B1 ;  /* 0x0000000000017941 */ /* 0x000fea0003800200 */
.L_x_382:
        /* <DEDUP_REMOVED lines=17> */
.L_x_385:
[----:B------:R-:W-:Y:S05]  /*17d0*/  BSYNC.RECONVERGENT B1 ;  /* 0x0000000000017941 */ /* 0x000fea0003800200 */
.L_x_384:
        /* <DEDUP_REMOVED lines=17> */
.L_x_387:
[----:B------:R-:W-:Y:S05]  /*18f0*/  BSYNC.RECONVERGENT B1 ;  /* 0x0000000000017941 */ /* 0x000fea0003800200 */
.L_x_386:
        /* <DEDUP_REMOVED lines=17> */
.L_x_389:
[----:B------:R-:W-:Y:S05]  /*1a10*/  BSYNC.RECONVERGENT B1 ;  /* 0x0000000000017941 */ /* 0x000fea0003800200 */
.L_x_388:
        /* <DEDUP_REMOVED lines=17> */
.L_x_391:
[----:B------:R-:W-:Y:S05]  /*1b30*/  BSYNC.RECONVERGENT B1 ;  /* 0x0000000000017941 */ /* 0x000fea0003800200 */
.L_x_390:
        /* <DEDUP_REMOVED lines=18> */
.L_x_366:
        /* <DEDUP_REMOVED lines=40> */
.L_x_393:
[----:B------:R-:W-:Y:S05]  /*1ee0*/  BSYNC.RECONVERGENT B1 ;  /* 0x0000000000017941 */ /* 0x000fea0003800200 */
.L_x_392:
        /* <DEDUP_REMOVED lines=25> */
.L_x_395:
[----:B------:R-:W-:Y:S05]  /*2080*/  BSYNC.RECONVERGENT B1 ;  /* 0x0000000000017941 */ /* 0x000fea0003800200 */
.L_x_394:
        /* <DEDUP_REMOVED lines=24> */
.L_x_397:
[----:B------:R-:W-:Y:S05]  /*2210*/  BSYNC.RECONVERGENT B1 ;  /* 0x0000000000017941 */ /* 0x000fea0003800200 */
.L_x_396:
        /* <DEDUP_REMOVED lines=24> */
.L_x_399:
[----:B------:R-:W-:Y:S05]  /*23a0*/  BSYNC.RECONVERGENT B1 ;  /* 0x0000000000017941 */ /* 0x000fea0003800200 */
.L_x_398:
        /* <DEDUP_REMOVED lines=24> */
.L_x_401:
[----:B------:R-:W-:Y:S05]  /*2530*/  BSYNC.RECONVERGENT B1 ;  /* 0x0000000000017941 */ /* 0x000fea0003800200 */
.L_x_400:
        /* <DEDUP_REMOVED lines=12> */
.L_x_403:
[----:B------:R-:W-:Y:S05]  /*2600*/  BSYNC.RECONVERGENT B1 ;  /* 0x0000000000017941 */ /* 0x000fea0003800200 */
.L_x_402:
        /* <DEDUP_REMOVED lines=30> */
.L_x_405:
[----:B------:R-:W-:Y:S05]  /*27f0*/  BSYNC.RECONVERGENT B1 ;  /* 0x0000000000017941 */ /* 0x000fea0003800200 */
.L_x_404:
        /* <DEDUP_REMOVED lines=27> */
.L_x_407:
[----:B------:R-:W-:Y:S05]  /*29b0*/  BSYNC.RECONVERGENT B1 ;  /* 0x0000000000017941 */ /* 0x000fea0003800200 */
.L_x_406:
        /* <DEDUP_REMOVED lines=27> */
.L_x_409:
[----:B------:R-:W-:Y:S05]  /*2b70*/  BSYNC.RECONVERGENT B1 ;  /* 0x0000000000017941 */ /* 0x000fea0003800200 */
.L_x_408:
        /* <DEDUP_REMOVED lines=27> */
.L_x_411:
[----:B------:R-:W-:Y:S05]  /*2d30*/  BSYNC.RECONVERGENT B1 ;  /* 0x0000000000017941 */ /* 0x000fea0003800200 */
.L_x_410:
        /* <DEDUP_REMOVED lines=27> */
.L_x_413:
[----:B------:R-:W-:Y:S05]  /*2ef0*/  BSYNC.RECONVERGENT B1 ;  /* 0x0000000000017941 */ /* 0x000fea0003800200 */
.L_x_412:
        /* <DEDUP_REMOVED lines=27> */
.L_x_415:
[----:B------:R-:W-:Y:S05]  /*30b0*/  BSYNC.RECONVERGENT B1 ;  /* 0x0000000000017941 */ /* 0x000fea0003800200 */
.L_x_414:
        /* <DEDUP_REMOVED lines=28> */
.L_x_347:
        /* <DEDUP_REMOVED lines=12> */
[----:B------:R-:W5:Y:S01]  /*3340*/  LDG.E.64.CONSTANT R2, desc[UR6][R6.64+0x4008] ;  /* 0x0040080606027981 */ /* 0x000f62000c1e9b00 */
[----:B------:R-:W-:Y:S01]  /*3350*/  UISETP.GE.U32.AND UP0, UPT, UR4, 0xa00, UPT ;  /* 0x00000a000400788c */ /* 0x000fe2000bf06070 */
[----:B------:R-:W-:Y:S01]  /*3360*/  IMAD.MOV.U32 R19, RZ, RZ, 0x500 ;  /* 0x00000500ff137424 */ /* 0x000fe200078e00ff */
        /* <DEDUP_REMOVED lines=29> */
[----:B------:R-:W0:Y:S01]  /*3540*/  LDC.64 R6, c[0x0][0x380] ;  /* 0x0000e000ff067b82 */ /* 0x000e220000000a00 */
[----:B------:R-:W-:Y:S01]  /*3550*/  IMAD.MOV.U32 R23, RZ, RZ, R2 ;  /* 0x000000ffff177224 */ /* 0x000fe200078e0002 */
[----:B------:R-:W1:Y:S01]  /*3560*/  LDCU UR4, c[0x0][0x390] ;  /* 0x00007200ff0477ac */ /* 0x000e620008000800 */
[----:B------:R-:W-:Y:S02]  /*3570*/  IMAD.MOV.U32 R24, RZ, RZ, R3 ;  /* 0x000000ffff187224 */ /* 0x000fe400078e0003 */
[----:B------:R-:W-:Y:S02]  /*3580*/  IMAD.MOV.U32 R18, RZ, RZ, R4 ;  /* 0x000000ffff127224 */ /* 0x000fe400078e0004 */
[----:B------:R-:W-:-:S07]  /*3590*/  IMAD.MOV.U32 R5, RZ, RZ, 0x500 ;  /* 0x00000500ff057424 */ /* 0x000fce00078e00ff */
.L_x_417:
[----:B------:R-:W-:-:S04]  /*35a0*/  IMAD.IADD R17, R0, 0x1, R5 ;  /* 0x0000000100117824 */ /* 0x000fc800078e0205 */
[----:B0-----:R-:W-:-:S05]  /*35b0*/  IMAD.WIDE.U32 R16, R17, 0x10, R6 ;  /* 0x0000001011107825 */ /* 0x001fca00078e0006 */
        /* <DEDUP_REMOVED lines=36> */
[----:B------:R-:W-:Y:S01]  /*3800*/  @P2 SEL R14, R8, R14, P0 ;  /* 0x0000000e080e2207 */ /* 0x000fe20000000000 */
[C---:B------:R-:W-:Y:S01]  /*3810*/  VIADD R8, R5.reuse, 0xa00 ;  /* 0x00000a0005087836 */ /* 0x040fe20000000000 */
[----:B------:R-:W-:Y:S01]  /*3820*/  ISETP.GE.AND P1, PT, R22, R4, PT ;  /* 0x000000041600720c */ /* 0x000fe20003f26270 */
[----:B------:R-:W-:Y:S01]  /*3830*/  VIADD R5, R5, 0x500 ;  /* 0x0000050005057836 */ /* 0x000fe20000000000 */
[----:B------:R-:W-:Y:S02]  /*3840*/  @P2 SEL R15, R9, R15, P0 ;  /* 0x0000000f090f2207 */ /* 0x000fe40000000000 */
[----:B-1----:R-:W-:-:S09]  /*3850*/  ISETP.GT.AND P2, PT, R8, UR4, PT ;  /* 0x0000000408007c0c */ /* 0x002fd2000bf44270 */
        /* <DEDUP_REMOVED lines=8> */
[----:B------:R-:W-:Y:S01]  /*38e0*/  IMAD.MOV.U32 R24, RZ, RZ, R3 ;  /* 0x000000ffff187224 */ /* 0x000fe200078e0003 */
[----:B------:R-:W-:Y:S06]  /*38f0*/  @!P2 BRA `(.L_x_417) ;  /* 0xfffffffc0028a947 */ /* 0x000fec000383ffff */
[----:B------:R-:W-:-:S07]  /*3900*/  IMAD.MOV.U32 R19, RZ, RZ, R5 ;  /* 0x000000ffff137224 */ /* 0x000fce00078e0005 */
.L_x_416:
[----:B------:R-:W-:-:S13]  /*3910*/  ISETP.GE.AND P0, PT, R19, UR4, PT ;  /* 0x0000000413007c0c */ /* 0x000fda000bf06270 */
        /* <DEDUP_REMOVED lines=12> */
[----:B------:R-:W0:Y:S01]  /*39e0*/  LDC.64 R6, c[0x0][0x380] ;  /* 0x0000e000ff067b82 */ /* 0x000e220000000a00 */
[----:B------:R-:W-:Y:S01]  /*39f0*/  LEA.HI R8, R14, 0x1, RZ, 0x18 ;  /* 0x000000010e087811 */ /* 0x000fe200078fc0ff */
[----:B------:R-:W-:Y:S02]  /*3a00*/  IMAD.IADD R13, R0, 0x1, R19 ;  /* 0x00000001000d7824 */ /* 0x000fe400078e0213 */
[----:B------:R-:W-:Y:S01]  /*3a10*/  IMAD.MOV.U32 R18, RZ, RZ, R0 ;  /* 0x000000ffff127224 */ /* 0x000fe200078e0000 */
[----:B------:R-:W-:-:S05]  /*3a20*/  LOP3.LUT R8, R8, 0x3, RZ, 0xc0, !PT ;  /* 0x0000000308087812 */ /* 0x000fca00078ec0ff */
[----:B------:R-:W-:-:S07]  /*3a30*/  IMAD.MOV R12, RZ, RZ, -R8 ;  /* 0x000000ffff0c7224 */ /* 0x000fce00078e0a08 */
.L_x_424:
[----:B0-----:R-:W-:-:S05]  /*3a40*/  IMAD.WIDE.U32 R10, R13, 0x10, R6 ;  /* 0x000000100d0a7825 */ /* 0x001fca00078e0006 */
[----:B------:R-:W2:Y:S04]  /*3a50*/  LDG.E.CONSTANT R21, desc[UR6][R10.64] ;  /* 0x000000060a157981 */ /* 0x000ea8000c1e9900 */
[----:B------:R-:W3:Y:S01]  /*3a60*/  LDG.E.64.CONSTANT R8, desc[UR6][R10.64+0x8] ;  /* 0x000008060a087981 */ /* 0x000ee2000c1e9b00 */
[----:B------:R-:W-:Y:S01]  /*3a70*/  VIADD R12, R12, 0x1 ;  /* 0x000000010c0c7836 */ /* 0x000fe20000000000 */
[----:B------:R-:W-:Y:S01]  /*3a80*/  BSSY.RECONVERGENT B3, `(.L_x_422) ;  /* 0x0000015000037945 */ /* 0x000fe20003800200 */
[----:B------:R-:W-:Y:S02]  /*3a90*/  IMAD.MOV.U32 R15, RZ, RZ, R2 ;  /* 0x000000ffff0f7224 */ /* 0x000fe400078e0002 */
        /* <DEDUP_REMOVED lines=19> */
.L_x_423:
[----:B------:R-:W-:Y:S05]  /*3bd0*/  BSYNC.RECONVERGENT B3 ;  /* 0x0000000000037941 */ /* 0x000fea0003800200 */
.L_x_422:
[----:B------:R-:W-:Y:S02]  /*3be0*/  VIADD R18, R18, 0x100 ;  /* 0x0000010012127836 */ /* 0x000fe40000000000 */
[----:B------:R-:W-:Y:S01]  /*3bf0*/  VIADD R13, R13, 0x100 ;  /* 0x000001000d0d7836 */ /* 0x000fe20000000000 */
[----:B------:R-:W-:Y:S06]  /*3c00*/  @P3 BRA `(.L_x_424) ;  /* 0xfffffffc008c3947 */ /* 0x000fec000383ffff */
.L_x_421:
[----:B------:R-:W-:Y:S05]  /*3c10*/  BSYNC.RECONVERGENT B2 ;  /* 0x0000000000027941 */ /* 0x000fea0003800200 */
.L_x_420:
[----:B------:R-:W-:-:S13]  /*3c20*/  ISETP.GE.U32.AND P0, PT, R14, 0x300, PT ;  /* 0x000003000e00780c */ /* 0x000fda0003f06070 */
[----:B------:R-:W-:Y:S05]  /*3c30*/  @!P0 BRA `(.L_x_419) ;  /* 0x0000000400888947 */ /* 0x000fea0003800000 */
[----:B------:R-:W0:Y:S01]  /*3c40*/  LDCU.64 UR8, c[0x0][0x380] ;  /* 0x00007000ff0877ac */ /* 0x000e220008000a00 */
[----:B------:R-:W1:Y:S01]  /*3c50*/  LDC.64 R6, c[0x0][0x380] ;  /* 0x0000e000ff067b82 */ /* 0x000e620000000a00 */
[C---:B------:R-:W-:Y:S01]  /*3c60*/  IADD3 R13, P0, PT, R18.reuse, R19, RZ ;  /* 0x00000013120d7210 */ /* 0x040fe20007f1e0ff */
[----:B------:R-:W-:-:S04]  /*3c70*/  IMAD.IADD R19, R18, 0x1, R19 ;  /* 0x0000000112137824 */ /* 0x000fc800078e0213 */
[----:B------:R-:W-:Y:S01]  /*3c80*/  IMAD.X R8, RZ, RZ, RZ, P0 ;  /* 0x000000ffff087224 */ /* 0x000fe200000e06ff */
[----:B0-----:R-:W-:-:S04]  /*3c90*/  LEA R12, P1, R13, UR8, 0x4 ;  /* 0x000000080d0c7c11 */ /* 0x001fc8000f8220ff */
[----:B------:R-:W-:Y:S02]  /*3ca0*/  IADD3 R12, P0, PT, R12, 0x3008, RZ ;  /* 0x000030080c0c7810 */ /* 0x000fe40007f1e0ff */
[----:B------:R-:W-:-:S05]  /*3cb0*/  LEA.HI.X R13, R13, UR9, R8, 0x4, P1 ;  /* 0x000000090d0d7c11 */ /* 0x000fca00088f2408 */
[----:B------:R-:W-:-:S07]  /*3cc0*/  IMAD.X R13, RZ, RZ, R13, P0 ;  /* 0x000000ffff0d7224 */ /* 0x000fce00000e060d */
.L_x_433:
[----:B-1----:R-:W-:-:S05]  /*3cd0*/  IMAD.WIDE.U32 R10, R19, 0x10, R6 ;  /* 0x00000010130a7825 */ /* 0x002fca00078e0006 */
[----:B------:R-:W2:Y:S04]  /*3ce0*/  LDG.E.CONSTANT R23, desc[UR6][R10.64] ;  /* 0x000000060a177981 */ /* 0x000ea8000c1e9900 */
[----:B------:R0:W3:Y:S02]  /*3cf0*/  LDG.E.64.CONSTANT R8, desc[UR6][R10.64+0x8] ;  /* 0x000008060a087981 */ /* 0x0000e4000c1e9b00 */
[----:B0-----:R-:W-:Y:S02]  /*3d00*/  IMAD.MOV.U32 R10, RZ, RZ, R12 ;  /* 0x000000ffff0a7224 */ /* 0x001fe400078e000c */
[----:B------:R-:W-:-:S05]  /*3d10*/  IMAD.MOV.U32 R11, RZ, RZ, R13 ;  /* 0x000000ffff0b7224 */ /* 0x000fca00078e000d */
        /* <DEDUP_REMOVED lines=16> */
[CC--:B------:R-:W-:Y:S02]  /*3e20*/  @P2 ISETP.LT.U32.AND P1, PT, R2.reuse, R8.reuse, PT ;  /* 0x000000080200220c */ /* 0x0c0fe40003f21070 */
[CC--:B------:R-:W-:Y:S02]  /*3e30*/  @P2 ISETP.GE.U32.AND P0, PT, R2.reuse, R8.reuse, PT ;  /* 0x000000080200220c */ /* 0x0c0fe40003f06070 */
[CC--:B------:R-:W-:Y:S02]  /*3e40*/  @P2 ISETP.LT.AND.EX P1, PT, R3.reuse, R9.reuse, PT, P1 ;  /* 0x000000090300220c */ /* 0x0c0fe40003f21310 */
[CC--:B------:R-:W-:Y:S02]  /*3e50*/  @P2 ISETP.GE.AND.EX P0, PT, R3.reuse, R9.reuse, PT, P0 ;  /* 0x000000090300220c */ /* 0x0c0fe40003f06300 */
[----:B------:R-:W-:Y:S02]  /*3e60*/  @P2 SEL R27, R2, R8, P1 ;  /* 0x00000008021b2207 */ /* 0x000fe40000800000 */
[----:B------:R-:W-:-:S02]  /*3e70*/  @P2 SEL R29, R3, R9, P1 ;  /* 0x00000009031d2207 */ /* 0x000fc40000800000 */
[----:B------:R-:W-:-:S07]  /*3e80*/  @P2 SEL R22, R4, R23, !P0 ;  /* 0x0000001704162207 */ /* 0x000fce0004000000 */
.L_x_426:
[----:B------:R-:W-:Y:S05]  /*3e90*/  BSYNC.RECONVERGENT B2 ;  /* 0x0000000000027941 */ /* 0x000fea0003800200 */
.L_x_425:
        /* <DEDUP_REMOVED lines=17> */
.L_x_428:
[----:B------:R-:W-:Y:S05]  /*3fb0*/  BSYNC.RECONVERGENT B2 ;  /* 0x0000000000027941 */ /* 0x000fea0003800200 */
.L_x_427:
        /* <DEDUP_REMOVED lines=17> */
.L_x_430:
[----:B------:R-:W-:Y:S05]  /*40d0*/  BSYNC.RECONVERGENT B2 ;  /* 0x0000000000027941 */ /* 0x000fea0003800200 */
.L_x_429:
        /* <DEDUP_REMOVED lines=17> */
.L_x_432:
[----:B------:R-:W-:Y:S05]  /*41f0*/  BSYNC.RECONVERGENT B2 ;  /* 0x0000000000027941 */ /* 0x000fea0003800200 */
.L_x_431:
[----:B------:R-:W-:Y:S01]  /*4200*/  VIADD R18, R18, 0x400 ;  /* 0x0000040012127836 */ /* 0x000fe20000000000 */
[----:B------:R-:W-:Y:S01]  /*4210*/  IADD3 R12, P1, PT, R10, 0x4000, RZ ;  /* 0x000040000a0c7810 */ /* 0x000fe20007f3e0ff */
[----:B------:R-:W-:-:S03]  /*4220*/  VIADD R19, R19, 0x400 ;  /* 0x0000040013137836 */ /* 0x000fc60000000000 */
[----:B------:R-:W-:Y:S01]  /*4230*/  ISETP.GE.AND P0, PT, R18, R5, PT ;  /* 0x000000051200720c */ /* 0x000fe20003f06270 */
[----:B------:R-:W-:-:S12]  /*4240*/  IMAD.X R13, RZ, RZ, R11, P1 ;  /* 0x000000ffff0d7224 */ /* 0x000fd800008e060b */
[----:B------:R-:W-:Y:S05]  /*4250*/  @!P0 BRA `(.L_x_433) ;  /* 0xfffffff8009c8947 */ /* 0x000fea000383ffff */
.L_x_419:
[----:B------:R-:W-:Y:S05]  /*4260*/  BSYNC.RECONVERGENT B1 ;  /* 0x0000000000017941 */ /* 0x000fea0003800200 */
.L_x_418:
        /* <DEDUP_REMOVED lines=31> */
.L_x_435:
[----:B------:R-:W-:Y:S05]  /*4460*/  BSYNC.RECONVERGENT B1 ;  /* 0x0000000000017941 */ /* 0x000fea0003800200 */
.L_x_434:
        /* <DEDUP_REMOVED lines=24> */
.L_x_437:
[----:B------:R-:W-:Y:S05]  /*45f0*/  BSYNC.RECONVERGENT B1 ;  /* 0x0000000000017941 */ /* 0x000fea0003800200 */
.L_x_436:
[----:B0-----:R0:W4:Y:S01]  /*4600*/  SHFL.DOWN PT, R5, R2, 0x4, 0x1f ;  /* 0x08801f0002057f89 */ /* 0x00112200000e0000 */
[----:B------:R-:W-:Y:S01]  /*4610*/  BSSY.RECONVERGENT B1, `(.L_x_438) ;  /* 0x0000017000017945 */ /* 0x000fe20003800200 */
[----:B--2---:R-:W-:Y:S02]  /*4620*/  IMAD.MOV.U32 R3, RZ, RZ, R2 ;  /* 0x000000ffff037224 */ /* 0x004fe400078e0002 */
[----:B------:R0:W2:Y:S01]  /*4630*/  SHFL.DOWN PT, R9, R4, 0x4, 0x1f ;  /* 0x08801f0004097f89 */ /* 0x0000a200000e0000 */
[----:B------:R-:W-:Y:S02]  /*4640*/  IMAD.MOV.U32 R6, RZ, RZ, R4 ;  /* 0x000000ffff067224 */ /* 0x000fe400078e0004 */
[----:B------:R-:W-:Y:S01]  /*4650*/  IMAD.MOV.U32 R7, RZ, RZ, R8 ;  /* 0x000000ffff077224 */ /* 0x000fe200078e0008 */
[----:B------:R0:W0:Y:S01]  /*4660*/  SHFL.DOWN PT, R11, R8, 0x4, 0x1f ;  /* 0x08801f00080b7f89 */ /* 0x00002200000e0000 */
[----:B------:R-:W-:Y:S05]  /*4670*/  @P5 BRA `(.L_x_439) ;  /* 0x0000000000405947 */ /* 0x000fea0003800000 */
[----:B----4-:R-:W-:Y:S01]  /*4680*/  ISETP.GE.AND P0, PT, R2, R5, PT ;  /* 0x000000050200720c */ /* 0x010fe20003f06270 */
[----:B------:R-:W-:Y:S02]  /*4690*/  IMAD.MOV.U32 R3, RZ, RZ, R5 ;  /* 0x000000ffff037224 */ /* 0x000fe400078e0005 */
[----:B--2---:R-:W-:Y:S02]  /*46a0*/  IMAD.MOV.U32 R6, RZ, RZ, R9 ;  /* 0x000000ffff067224 */ /* 0x004fe400078e0009 */
        /* <DEDUP_REMOVED lines=13> */
.L_x_439:
[----:B------:R-:W-:Y:S05]  /*4780*/  BSYNC.RECONVERGENT B1 ;  /* 0x0000000000017941 */ /* 0x000fea0003800200 */
.L_x_438:
        /* <DEDUP_REMOVED lines=24> */
.L_x_441:
[----:B------:R-:W-:Y:S05]  /*4910*/  BSYNC.RECONVERGENT B1 ;  /* 0x0000000000017941 */ /* 0x000fea0003800200 */
.L_x_440:
[----:B0-----:R0:W4:Y:S01]  /*4920*/  SHFL.DOWN PT, R3, R2, 0x10, 0x1f ;  /* 0x0a001f0002037f89 */ /* 0x00112200000e0000 */
[----:B------:R-:W-:Y:S01]  /*4930*/  BSSY.RECONVERGENT B1, `(.L_x_442) ;  /* 0x0000017000017945 */ /* 0x000fe20003800200 */
[----:B------:R-:W-:Y:S02]  /*4940*/  IMAD.MOV.U32 R8, RZ, RZ, R2 ;  /* 0x000000ffff087224 */ /* 0x000fe400078e0002 */
[----:B------:R0:W0:Y:S01]  /*4950*/  SHFL.DOWN PT, R9, R4, 0x10, 0x1f ;  /* 0x0a001f0004097f89 */ /* 0x00002200000e0000 */
[----:B--2---:R-:W-:Y:S02]  /*4960*/  IMAD.MOV.U32 R7, RZ, RZ, R4 ;  /* 0x000000ffff077224 */ /* 0x004fe400078e0004 */
[----:B------:R-:W-:Y:S01]  /*4970*/  IMAD.MOV.U32 R6, RZ, RZ, R5 ;  /* 0x000000ffff067224 */ /* 0x000fe200078e0005 */
[----:B-1----:R1:W2:Y:S01]  /*4980*/  SHFL.DOWN PT, R10, R5, 0x10, 0x1f ;  /* 0x0a001f00050a7f89 */ /* 0x0022a200000e0000 */
[----:B------:R-:W-:Y:S05]  /*4990*/  @P3 BRA `(.L_x_443) ;  /* 0x0000000000403947 */ /* 0x000fea0003800000 */
[----:B----4-:R-:W-:Y:S01]  /*49a0*/  ISETP.GE.AND P0, PT, R2, R3, PT ;  /* 0x000000030200720c */ /* 0x010fe20003f06270 */
[----:B------:R-:W-:Y:S02]  /*49b0*/  IMAD.MOV.U32 R8, RZ, RZ, R3 ;  /* 0x000000ffff087224 */ /* 0x000fe400078e0003 */
[----:B0-----:R-:W-:Y:S02]  /*49c0*/  IMAD.MOV.U32 R7, RZ, RZ, R9 ;  /* 0x000000ffff077224 */ /* 0x001fe400078e0009 */
[----:B--2---:R-:W-:-:S08]  /*49d0*/  IMAD.MOV.U32 R6, RZ, RZ, R10 ;  /* 0x000000ffff067224 */ /* 0x004fd000078e000a */
        /* <DEDUP_REMOVED lines=12> */
.L_x_443:
[----:B------:R-:W-:Y:S05]  /*4aa0*/  BSYNC.RECONVERGENT B1 ;  /* 0x0000000000017941 */ /* 0x000fea0003800200 */
.L_x_442:
[----:B------:R-:W-:Y:S04]  /*4ab0*/  BSSY.RECONVERGENT B1, `(.L_x_444) ;  /* 0x000000c000017945 */ /* 0x000fe80003800200 */
[----:B------:R-:W-:Y:S05]  /*4ac0*/  @P2 BRA `(.L_x_445) ;  /* 0x0000000000282947 */ /* 0x000fea0003800000 */
[----:B0-----:R-:W0:Y:S01]  /*4ad0*/  S2R R4, SR_CgaCtaId ;  /* 0x0000000000047919 */ /* 0x001e220000008800 */
[----:B----4-:R-:W-:Y:S02]  /*4ae0*/  MOV R3, 0x400 ;  /* 0x0000040000037802 */ /* 0x010fe40000000f00 */
[----:B------:R-:W-:-:S04]  /*4af0*/  SHF.R.U32.HI R2, RZ, 0x1, R0 ;  /* 0x00000001ff027819 */ /* 0x000fc80000011600 */
[----:B------:R-:W-:Y:S02]  /*4b00*/  LOP3.LUT R2, R2, 0x1f0, RZ, 0xc0, !PT ;  /* 0x000001f002027812 */ /* 0x000fe400078ec0ff */
[----:B0-----:R-:W-:-:S05]  /*4b10*/  LEA R3, R4, R3, 0x18 ;  /* 0x0000000304037211 */ /* 0x001fca00078ec0ff */
[----:B-1----:R-:W-:Y:S02]  /*4b20*/  IMAD.IADD R5, R2, 0x1, R3 ;  /* 0x0000000102057824 */ /* 0x002fe400078e0203 */
[----:B------:R-:W-:Y:S02]  /*4b30*/  IMAD.MOV.U32 R2, RZ, RZ, R7 ;  /* 0x000000ffff027224 */ /* 0x000fe400078e0007 */
[----:B------:R-:W-:Y:S01]  /*4b40*/  IMAD.MOV.U32 R3, RZ, RZ, R6 ;  /* 0x000000ffff037224 */ /* 0x000fe200078e0006 */
[----:B------:R0:W-:Y:S04]  /*4b50*/  STS [R5+0x8], R8 ;  /* 0x0000080805007388 */ /* 0x0001e80000000800 */
[----:B------:R0:W-:Y:S02]  /*4b60*/  STS.64 [R5+0x10], R2 ;  /* 0x0000100205007388 */ /* 0x0001e40000000a00 */
.L_x_445:
[----:B------:R-:W-:Y:S05]  /*4b70*/  BSYNC.RECONVERGENT B1 ;  /* 0x0000000000017941 */ /* 0x000fea0003800200 */
.L_x_444:
        /* <DEDUP_REMOVED lines=8> */
[----:B-1----:R-:W1:Y:S04]  /*4c00*/  LDS.64 R4, [R24+0x20] ;  /* 0x0000200018047984 */ /* 0x002e680000000a00 */
[----:B------:R4:W2:Y:S04]  /*4c10*/  LDS R18, [R24+0x28] ;  /* 0x0000280018127984 */ /* 0x0008a80000000800 */
[----:B------:R4:W2:Y:S01]  /*4c20*/  LDS R16, [R24+0x38] ;  /* 0x0000380018107984 */ /* 0x0008a20000000800 */
[----:B0-----:R-:W-:Y:S01]  /*4c30*/  ISETP.GE.AND P0, PT, R8, R3, PT ;  /* 0x000000030800720c */ /* 0x001fe20003f06270 */
[----:B------:R-:W-:-:S02]  /*4c40*/  IMAD.MOV.U32 R19, RZ, RZ, R3 ;  /* 0x000000ffff137224 */ /* 0x000fc400078e0003 */
[----:B-1----:R-:W-:Y:S02]  /*4c50*/  IMAD.MOV.U32 R21, RZ, RZ, R4 ;  /* 0x000000ffff157224 */ /* 0x002fe400078e0004 */
[----:B------:R-:W-:-:S08]  /*4c60*/  IMAD.MOV.U32 R20, RZ, RZ, R5 ;  /* 0x000000ffff147224 */ /* 0x000fd000078e0005 */
[----:B--2-4-:R-:W-:Y:S05]  /*4c70*/  @!P0 BRA `(.L_x_447) ;  /* 0x00000000002c8947 */ /* 0x014fea0003800000 */
        /* <DEDUP_REMOVED lines=11> */
.L_x_447:
[----:B------:R-:W-:Y:S05]  /*4d30*/  BSYNC.RECONVERGENT B1 ;  /* 0x0000000000017941 */ /* 0x000fea0003800200 */
.L_x_446:
        /* <DEDUP_REMOVED lines=27> */
.L_x_449:
[----:B------:R-:W-:Y:S05]  /*4ef0*/  BSYNC.RECONVERGENT B1 ;  /* 0x0000000000017941 */ /* 0x000fea0003800200 */
.L_x_448:
        /* <DEDUP_REMOVED lines=17> */
.L_x_451:
[----:B------:R-:W-:Y:S05]  /*5010*/  BSYNC.RECONVERGENT B1 ;  /* 0x0000000000017941 */ /* 0x000fea0003800200 */
.L_x_450:
        /* <DEDUP_REMOVED lines=17> */
.L_x_453:
[----:B------:R-:W-:Y:S05]  /*5130*/  BSYNC.RECONVERGENT B1 ;  /* 0x0000000000017941 */ /* 0x000fea0003800200 */
.L_x_452:
        /* <DEDUP_REMOVED lines=17> */
.L_x_455:
[----:B------:R-:W-:Y:S05]  /*5250*/  BSYNC.RECONVERGENT B1 ;  /* 0x0000000000017941 */ /* 0x000fea0003800200 */
.L_x_454:
        /* <DEDUP_REMOVED lines=17> */
.L_x_457:
[----:B------:R-:W-:Y:S05]  /*5370*/  BSYNC.RECONVERGENT B1 ;  /* 0x0000000000017941 */ /* 0x000fea0003800200 */
.L_x_456:
        /* <DEDUP_REMOVED lines=16> */
.L_x_379:
[----:B------:R-:W-:Y:S05]  /*5480*/  BSYNC.RECONVERGENT B0 ;  /* 0x0000000000007941 */ /* 0x000fea0003800200 */
.L_x_346:
        /* <DEDUP_REMOVED lines=8> */
.L_x_458:
        /* <DEDUP_REMOVED lines=15> */
.L_x_712:


//--------------------- .text._ZN6thrust24THRUST_300001_SM_1000_NS8cuda_cub4core6detail13_kernel_agentINS1_8__reduce10DrainAgentIiEEJN3cub18CUB_300001_SM_10009GridQueueIjEEiEEEvDpT0_ --------------------------
	.section	.text._ZN6thrust24THRUST_300001_SM_1000_NS8cuda_cub4core6detail13_kernel_agentINS1_8__reduce10DrainAgentIiEEJN3cub18CUB_300001_SM_10009GridQueueIjEEiEEEvDpT0_,"ax",@progbits
	.align	128
        .global         _ZN6thrust24THRUST_300001_SM_1000_NS8cuda_cub4core6detail13_kernel_agentINS1_8__reduce10DrainAgentIiEEJN3cub18CUB_300001_SM_10009GridQueueIjEEiEEEvDpT0_
        .type           _ZN6thrust24THRUST_300001_SM_1000_NS8cuda_cub4core6detail13_kernel_agentINS1_8__reduce10DrainAgentIiEEJN3cub18CUB_300001_SM_10009GridQueueIjEEiEEEvDpT0_,@function
        .size           _ZN6thrust24THRUST_300001_SM_1000_NS8cuda_cub4core6detail13_kernel_agentINS1_8__reduce10DrainAgentIiEEJN3cub18CUB_300001_SM_10009GridQueueIjEEiEEEvDpT0_,(.L_x_713 - _ZN6thrust24THRUST_300001_SM_1000_NS8cuda_cub4core6detail13_kernel_agentINS1_8__reduce10DrainAgentIiEEJN3cub18CUB_300001_SM_10009GridQueueIjEEiEEEvDpT0_)
        .other          _ZN6thrust24THRUST_300001_SM_1000_NS8cuda_cub4core6detail13_kernel_agentINS1_8__reduce10DrainAgentIiEEJN3cub18CUB_300001_SM_10009GridQueueIjEEiEEEvDpT0_,@"STO_CUDA_ENTRY STV_DEFAULT"
_ZN6thrust24THRUST_300001_SM_1000_NS8cuda_cub4core6detail13_kernel_agentINS1_8__reduce10DrainAgentIiEEJN3cub18CUB_300001_SM_10009GridQueueIjEEiEEEvDpT0_:
.text._ZN6thrust24THRUST_300001_SM_1000_NS8cuda_cub4core6detail13_kernel_agentINS1_8__reduce10DrainAgentIiEEJN3cub18CUB_300001_SM_10009GridQueueIjEEiEEEvDpT0_:
[----:B------:R-:W-:Y:S08]  /*0000*/  LDC R1, c[0x0][0x37c] ;  /* 0x0000df00ff017b82 */ /* 0x000ff00000000800 */
[----:B------:R-:W0:Y:S01]  /*0010*/  LDC.64 R2, c[0x0][0x380] ;  /* 0x0000e000ff027b82 */ /* 0x000e220000000a00 */
[----:B------:R-:W0:Y:S07]  /*0020*/  LDCU.64 UR4, c[0x0][0x358] ;  /* 0x00006b00ff0477ac */ /* 0x000e2e0008000a00 */
[----:B------:R-:W1:Y:S01]  /*0030*/  LDC R5, c[0x0][0x388] ;  /* 0x0000e200ff057b82 */ /* 0x000e620000000800 */
[----:B0-----:R-:W-:Y:S04]  /*0040*/  STG.E desc[UR4][R2.64+0x4], RZ ;  /* 0x000004ff02007986 */ /* 0x001fe8000c101904 */
[----:B-1----:R-:W-:Y:S01]  /*0050*/  STG.E desc[UR4][R2.64], R5 ;  /* 0x0000000502007986 */ /* 0x002fe2000c101904 */
[----:B------:R-:W-:Y:S05]  /*0060*/  EXIT ;  /* 0x000000000000794d */ /* 0x000fea0003800000 */
.L_x_459:
        /* <DEDUP_REMOVED lines=9> */
.L_x_713:


//--------------------- .text._ZN6thrust24THRUST_300001_SM_1000_NS8cuda_cub4core6detail13_kernel_agentINS1_8__reduce11ReduceAgentINS0_12zip_iteratorIN4cuda3std3__45tupleIJNS0_10device_ptrIiEENS0_17counting_iteratorIlNS0_11use_defaultESF_SF_EEEEEEEPNSB_IJilEEESJ_iNS1_9__extrema9arg_max_fIilNSA_4lessIiEEEEEEJSI_SK_iN3cub18CUB_300001_SM_100013GridEvenShareIiEENSS_9GridQueueIjEESP_EEEvDpT0_ --------------------------
	.section	.text._ZN6thrust24THRUST_300001_SM_1000_NS8cuda_cub4core6detail13_kernel_agentINS1_8__reduce11ReduceAgentINS0_12zip_iteratorIN4cuda3std3__45tupleIJNS0_10device_ptrIiEENS0_17counting_iteratorIlNS0_11use_defaultESF_SF_EEEEEEEPNSB_IJilEEESJ_iNS1_9__extrema9arg_max_fIilNSA_4lessIiEEEEEEJSI_SK_iN3cub18CUB_300001_SM_100013GridEvenShareIiEENSS_9GridQueueIjEESP_EEEvDpT0_,"ax",@progbits
	.align	128
        .global         _ZN6thrust24THRUST_300001_SM_1000_NS8cuda_cub4core6detail13_kernel_agentINS1_8__reduce11ReduceAgentINS0_12zip_iteratorIN4cuda3std3__45tupleIJNS0_10device_ptrIiEENS0_17counting_iteratorIlNS0_11use_defaultESF_SF_EEEEEEEPNSB_IJilEEESJ_iNS1_9__extrema9arg_max_fIilNSA_4lessIiEEEEEEJSI_SK_iN3cub18CUB_300001_SM_100013GridEvenShareIiEENSS_9GridQueueIjEESP_EEEvDpT0_
        .type           _ZN6thrust24THRUST_300001_SM_1000_NS8cuda_cub4core6detail13_kernel_agentINS1_8__reduce11ReduceAgentINS0_12zip_iteratorIN4cuda3std3__45tupleIJNS0_10device_ptrIiEENS0_17counting_iteratorIlNS0_11use_defaultESF_SF_EEEEEEEPNSB_IJilEEESJ_iNS1_9__extrema9arg_max_fIilNSA_4lessIiEEEEEEJSI_SK_iN3cub18CUB_300001_SM_100013GridEvenShareIiEENSS_9GridQueueIjEESP_EEEvDpT0_,@function
        .size           _ZN6thrust24THRUST_300001_SM_1000_NS8cuda_cub4core6detail13_kernel_agentINS1_8__reduce11ReduceAgentINS0_12zip_iteratorIN4cuda3std3__45tupleIJNS0_10device_ptrIiEENS0_17counting_iteratorIlNS0_11use_defaultESF_SF_EEEEEEEPNSB_IJilEEESJ_iNS1_9__extrema9arg_max_fIilNSA_4lessIiEEEEEEJSI_SK_iN3cub18CUB_300001_SM_100013GridEvenShareIiEENSS_9GridQueueIjEESP_EEEvDpT0_,(.L_x_714 - _ZN6thrust24THRUST_300001_SM_1000_NS8cuda_cub4core6detail13_kernel_agentINS1_8__reduce11ReduceAgentINS0_12zip_iteratorIN4cuda3std3__45tupleIJNS0_10device_ptrIiEENS0_17counting_iteratorIlNS0_11use_defaultESF_SF_EEEEEEEPNSB_IJilEEESJ_iNS1_9__extrema9arg_max_fIilNSA_4lessIiEEEEEEJSI_SK_iN3cub18CUB_300001_SM_100013GridEvenShareIiEENSS_9GridQueueIjEESP_EEEvDpT0_)
        .other          _ZN6thrust24THRUST_300001_SM_1000_NS8cuda_cub4core6detail13_kernel_agentINS1_8__reduce11ReduceAgentINS0_12zip_iteratorIN4cuda3std3__45tupleIJNS0_10device_ptrIiEENS0_17counting_iteratorIlNS0_11use_defaultESF_SF_EEEEEEEPNSB_IJilEEESJ_iNS1_9__extrema9arg_max_fIilNSA_4lessIiEEEEEEJSI_SK_iN3cub18CUB_300001_SM_100013GridEvenShareIiEENSS_9GridQueueIjEESP_EEEvDpT0_,@"STO_CUDA_ENTRY STV_DEFAULT"
_ZN6thrust24THRUST_300001_SM_1000_NS8cuda_cub4core6detail13_kernel_agentINS1_8__reduce11ReduceAgentINS0_12zip_iteratorIN4cuda3std3__45tupleIJNS0_10device_ptrIiEENS0_17counting_iteratorIlNS0_11use_defaultESF_SF_EEEEEEEPNSB_IJilEEESJ_iNS1_9__extrema9arg_max_fIilNSA_4lessIiEEEEEEJSI_SK_iN3cub18CUB_300001_SM_100013GridEvenShareIiEENSS_9GridQueueIjEESP_EEEvDpT0_:
.text._ZN6thrust24THRUST_300001_SM_1000_NS8cuda_cub4core6detail13_kernel_agentINS1_8__reduce11ReduceAgentINS0_12zip_iteratorIN4cuda3std3__45tupleIJNS0_10device_ptrIiEENS0_17counting_iteratorIlNS0_11use_defaultESF_SF_EEEEEEEPNSB_IJilEEESJ_iNS1_9__extrema9arg_max_fIilNSA_4lessIiEEEEEEJSI_SK_iN3cub18CUB_300001_SM_100013GridEvenShareIiEENSS_9GridQueueIjEESP_EEEvDpT0_:
[----:B------:R-:W-:Y:S01]  /*0000*/  LDC R1, c[0x0][0x37c] ;  /* 0x0000df00ff017b82 */ /* 0x000fe20000000800 */
[----:B------:R-:W0:Y:S01]  /*0010*/  S2R R0, SR_CTAID.X ;  /* 0x0000000000007919 */ /* 0x000e220000002500 */
[----:B------:R-:W1:Y:S01]  /*0020*/  LDCU UR4, c[0x0][0x398] ;  /* 0x00007300ff0477ac */ /* 0x000e620008000800 */
[----:B------:R-:W-:Y:S01]  /*0030*/  BSSY.RECONVERGENT B0, `(.L_x_460) ;  /* 0x0000586000007945 */ /* 0x000fe20003800200 */
[----:B------:R-:W2:Y:S01]  /*0040*/  LDCU UR6, c[0x0][0x370] ;  /* 0x00006e00ff0677ac */ /* 0x000ea20008000800 */
[----:B------:R-:W3:Y:S01]  /*0050*/  LDCU.64 UR10, c[0x0][0x358] ;  /* 0x00006b00ff0a77ac */ /* 0x000ee20008000a00 */
[----:B-1----:R-:W-:Y:S01]  /*0060*/  IMAD.U32 R4, RZ, RZ, UR4 ;  /* 0x00000004ff047e24 */ /* 0x002fe2000f8e00ff */
[----:B--2---:R-:W-:Y:S01]  /*0070*/  UIMAD UR6, UR6, 0x500, URZ ;  /* 0x00000500060678a4 */ /* 0x004fe2000f8e02ff */
[----:B0-----:R-:W-:-:S04]  /*0080*/  IMAD R5, R0, 0x500, RZ ;  /* 0x0000050000057824 */ /* 0x001fc800078e02ff */
[----:B------:R-:W-:-:S05]  /*0090*/  VIADD R3, R5, 0x500 ;  /* 0x0000050005037836 */ /* 0x000fca0000000000 */
[----:B------:R-:W-:-:S13]  /*00a0*/  ISETP.GT.AND P0, PT, R3, R4, PT ;  /* 0x000000040300720c */ /* 0x000fda0003f04270 */
[----:B---3--:R-:W-:Y:S05]  /*00b0*/  @!P0 BRA `(.L_x_461) ;  /* 0x0000003000b48947 */ /* 0x008fea0003800000 */
[----:B------:R-:W0:Y:S01]  /*00c0*/  S2R R2, SR_TID.X ;  /* 0x0000000000027919 */ /* 0x000e220000002100 */
[----:B------:R-:W-:Y:S01]  /*00d0*/  IMAD.IADD R3, R4, 0x1, -R5 ;  /* 0x0000000104037824 */ /* 0x000fe200078e0a05 */
[----:B------:R-:W1:Y:S01]  /*00e0*/  LDCU.64 UR6, c[0x0][0x388] ;  /* 0x00007100ff0677ac */ /* 0x000e620008000a00 */
[----:B------:R-:W-:Y:S01]  /*00f0*/  BSSY.RECONVERGENT B1, `(.L_x_462) ;  /* 0x000000f000017945 */ /* 0x000fe20003800200 */
[----:B------:R-:W-:Y:S01]  /*0100*/  CS2R R6, SRZ ;  /* 0x0000000000067805 */ /* 0x000fe2000001ff00 */
[----:B------:R-:W-:Y:S01]  /*0110*/  IMAD.MOV.U32 R8, RZ, RZ, RZ ;  /* 0x000000ffff087224 */ /* 0x000fe200078e00ff */
[----:B------:R-:W2:Y:S01]  /*0120*/  LDCU.64 UR8, c[0x0][0x388] ;  /* 0x00007100ff0877ac */ /* 0x000ea20008000a00 */
[----:B0-----:R-:W-:Y:S01]  /*0130*/  ISETP.GE.AND P0, PT, R2, R3, PT ;  /* 0x000000030200720c */ /* 0x001fe20003f06270 */
[----:B------:R-:W-:-:S12]  /*0140*/  IMAD.MOV.U32 R10, RZ, RZ, R2 ;  /* 0x000000ffff0a7224 */ /* 0x000fd800078e0002 */
[----:B-12---:R-:W-:Y:S05]  /*0150*/  @P0 BRA `(.L_x_463) ;  /* 0x0000000000200947 */ /* 0x006fea0003800000 */
[----:B------:R-:W0:Y:S01]  /*0160*/  LDC.64 R12, c[0x0][0x380] ;  /* 0x0000e000ff0c7b82 */ /* 0x000e220000000a00 */
[----:B------:R-:W-:Y:S01]  /*0170*/  IMAD.IADD R9, R5, 0x1, R2 ;  /* 0x0000000105097824 */ /* 0x000fe200078e0202 */
[----:B------:R-:W1:Y:S03]  /*0180*/  LDCU.64 UR4, c[0x0][0x388] ;  /* 0x00007100ff0477ac */ /* 0x000e660008000a00 */
[----:B0-----:R-:W-:-:S05]  /*0190*/  IMAD.WIDE R12, R9, 0x4, R12 ;  /* 0x00000004090c7825 */ /* 0x001fca00078e020c */
[----:B------:R0:W5:Y:S01]  /*01a0*/  LDG.E R7, desc[UR10][R12.64] ;  /* 0x0000000a0c077981 */ /* 0x000162000c1e1900 */
[----:B-1----:R-:W-:Y:S01]  /*01b0*/  IADD3 R6, P0, PT, R9, UR4, RZ ;  /* 0x0000000409067c10 */ /* 0x002fe2000ff1e0ff */
[----:B------:R-:W-:-:S03]  /*01c0*/  VIADD R10, R2, 0x100 ;  /* 0x00000100020a7836 */ /* 0x000fc60000000000 */
[----:B------:R-:W-:-:S09]  /*01d0*/  LEA.HI.X.SX32 R8, R9, UR5, 0x1, P0 ;  /* 0x0000000509087c11 */ /* 0x000fd200080f0eff */
.L_x_463:
[----:B------:R-:W-:Y:S05]  /*01e0*/  BSYNC.RECONVERGENT B1 ;  /* 0x0000000000017941 */ /* 0x000fea0003800200 */
.L_x_462:
[----:B------:R-:W-:Y:S01]  /*01f0*/  ISETP.GE.AND P0, PT, R10, R3, PT ;  /* 0x000000030a00720c */ /* 0x000fe20003f06270 */
[----:B------:R-:W-:-:S12]  /*0200*/  BSSY.RECONVERGENT B1, `(.L_x_464) ;  /* 0x0000091000017945 */ /* 0x000fd80003800200 */
[----:B------:R-:W-:Y:S05]  /*0210*/  @P0 BRA `(.L_x_465) ;  /* 0x00000008003c0947 */ /* 0x000fea0003800000 */
[----:B------:R-:W-:Y:S01]  /*0220*/  LOP3.LUT R9, RZ, R10, RZ, 0x33, !PT ;  /* 0x0000000aff097212 */ /* 0x000fe200078e33ff */
[----:B------:R-:W-:Y:S03]  /*0230*/  BSSY.RECONVERGENT B2, `(.L_x_466) ;  /* 0x0000028000027945 */ /* 0x000fe60003800200 */
[----:B------:R-:W-:-:S04]  /*0240*/  IADD3 R11, PT, PT, -R5, R4, R9 ;  /* 0x00000004050b7210 */ /* 0x000fc80007ffe109 */
[----:B------:R-:W-:-:S04]  /*0250*/  LOP3.LUT R4, R11, 0x300, RZ, 0xc0, !PT ;  /* 0x000003000b047812 */ /* 0x000fc800078ec0ff */
[----:B------:R-:W-:-:S13]  /*0260*/  ISETP.NE.AND P0, PT, R4, 0x300, PT ;  /* 0x000003000400780c */ /* 0x000fda0003f05270 */
[----:B------:R-:W-:Y:S05]  /*0270*/  @!P0 BRA `(.L_x_467) ;  /* 0x00000000008c8947 */ /* 0x000fea0003800000 */
[----:B0-----:R-:W0:Y:S01]  /*0280*/  LDC.64 R12, c[0x0][0x380] ;  /* 0x0000e000ff0c7b82 */ /* 0x001e220000000a00 */
[----:B------:R-:W-:Y:S01]  /*0290*/  LEA.HI R4, R11, 0x1, RZ, 0x18 ;  /* 0x000000010b047811 */ /* 0x000fe200078fc0ff */
[----:B------:R-:W-:-:S03]  /*02a0*/  IMAD.IADD R9, R5, 0x1, R10 ;  /* 0x0000000105097824 */ /* 0x000fc600078e020a */
[----:B------:R-:W-:-:S05]  /*02b0*/  LOP3.LUT R4, R4, 0x3, RZ, 0xc0, !PT ;  /* 0x0000000304047812 */ /* 0x000fca00078ec0ff */
[----:B------:R-:W-:-:S07]  /*02c0*/  IMAD.MOV R4, RZ, RZ, -R4 ;  /* 0x000000ffff047224 */ /* 0x000fce00078e0a04 */
.L_x_470:
[----:B0-----:R-:W-:-:S06]  /*02d0*/  IMAD.WIDE R14, R9, 0x4, R12 ;  /* 0x00000004090e7825 */ /* 0x001fcc00078e020c */
[----:B------:R-:W2:Y:S01]  /*02e0*/  LDG.E R15, desc[UR10][R14.64] ;  /* 0x0000000a0e0f7981 */ /* 0x000ea2000c1e1900 */
[C---:B------:R-:W-:Y:S01]  /*02f0*/  IADD3 R20, P1, PT, R9.reuse, UR6, RZ ;  /* 0x0000000609147c10 */ /* 0x040fe2000ff3e0ff */
[----:B------:R-:W-:Y:S01]  /*0300*/  VIADD R4, R4, 0x1 ;  /* 0x0000000104047836 */ /* 0x000fe20000000000 */
[----:B------:R-:W-:Y:S01]  /*0310*/  BSSY.RECONVERGENT B3, `(.L_x_468) ;  /* 0x0000016000037945 */ /* 0x000fe20003800200 */
[----:B------:R-:W-:Y:S01]  /*0320*/  IMAD.MOV.U32 R17, RZ, RZ, R6 ;  /* 0x000000ffff117224 */ /* 0x000fe200078e0006 */
[----:B------:R-:W-:Y:S01]  /*0330*/  LEA.HI.X.SX32 R19, R9, UR7, 0x1, P1 ;  /* 0x0000000709137c11 */ /* 0x000fe200088f0eff */
[----:B------:R-:W-:Y:S01]  /*0340*/  IMAD.MOV.U32 R18, RZ, RZ, R8 ;  /* 0x000000ffff127224 */ /* 0x000fe200078e0008 */
[----:B------:R-:W-:Y:S01]  /*0350*/  ISETP.NE.AND P2, PT, R4, RZ, PT ;  /* 0x000000ff0400720c */ /* 0x000fe20003f45270 */
[----:B-----5:R-:W-:Y:S02]  /*0360*/  IMAD.MOV.U32 R16, RZ, RZ, R7 ;  /* 0x000000ffff107224 */ /* 0x020fe400078e0007 */
[----:B------:R-:W-:-:S02]  /*0370*/  IMAD.MOV.U32 R6, RZ, RZ, R20 ;  /* 0x000000ffff067224 */ /* 0x000fc400078e0014 */
        /* <DEDUP_REMOVED lines=15> */
.L_x_469:
[----:B------:R-:W-:Y:S05]  /*0470*/  BSYNC.RECONVERGENT B3 ;  /* 0x0000000000037941 */ /* 0x000fea0003800200 */
.L_x_468:
[----:B------:R-:W-:Y:S02]  /*0480*/  VIADD R10, R10, 0x100 ;  /* 0x000001000a0a7836 */ /* 0x000fe40000000000 */
[----:B------:R-:W-:Y:S01]  /*0490*/  VIADD R9, R9, 0x100 ;  /* 0x0000010009097836 */ /* 0x000fe20000000000 */
[----:B------:R-:W-:Y:S06]  /*04a0*/  @P2 BRA `(.L_x_470) ;  /* 0xfffffffc00882947 */ /* 0x000fec000383ffff */
.L_x_467:
[----:B------:R-:W-:Y:S05]  /*04b0*/  BSYNC.RECONVERGENT B2 ;  /* 0x0000000000027941 */ /* 0x000fea0003800200 */
.L_x_466:
[----:B------:R-:W-:-:S13]  /*04c0*/  ISETP.GE.U32.AND P0, PT, R11, 0x300, PT ;  /* 0x000003000b00780c */ /* 0x000fda0003f06070 */
[----:B------:R-:W-:Y:S05]  /*04d0*/  @!P0 BRA `(.L_x_465) ;  /* 0x00000004008c8947 */ /* 0x000fea0003800000 */
[----:B0-----:R-:W0:Y:S01]  /*04e0*/  LDC.64 R12, c[0x0][0x380] ;  /* 0x0000e000ff0c7b82 */ /* 0x001e220000000a00 */
[----:B------:R-:W-:-:S04]  /*04f0*/  IMAD.IADD R9, R5, 0x1, R10 ;  /* 0x0000000105097824 */ /* 0x000fc800078e020a */
[C---:B------:R-:W-:Y:S02]  /*0500*/  VIADD R19, R9.reuse, 0x100 ;  /* 0x0000010009137836 */ /* 0x040fe40000000000 */
[C---:B------:R-:W-:Y:S02]  /*0510*/  VIADD R18, R9.reuse, 0x200 ;  /* 0x0000020009127836 */ /* 0x040fe40000000000 */
[----:B------:R-:W-:Y:S01]  /*0520*/  VIADD R20, R9, 0x300 ;  /* 0x0000030009147836 */ /* 0x000fe20000000000 */
[----:B0-----:R-:W-:-:S05]  /*0530*/  IADD3 R4, P0, PT, R12, 0x800, RZ ;  /* 0x000008000c047810 */ /* 0x001fca0007f1e0ff */
[----:B------:R-:W-:-:S08]  /*0540*/  IMAD.X R5, RZ, RZ, R13, P0 ;  /* 0x000000ffff057224 */ /* 0x000fd000000e060d */
.L_x_479:
[----:B------:R-:W-:-:S05]  /*0550*/  IMAD.WIDE R14, R9, 0x4, R4 ;  /* 0x00000004090e7825 */ /* 0x000fca00078e0204 */
[----:B------:R-:W2:Y:S04]  /*0560*/  LDG.E R22, desc[UR10][R14.64+-0x800] ;  /* 0xfff8000a0e167981 */ /* 0x000ea8000c1e1900 */
[----:B-----5:R0:W5:Y:S04]  /*0570*/  LDG.E R24, desc[UR10][R14.64+-0x400] ;  /* 0xfffc000a0e187981 */ /* 0x020168000c1e1900 */
[----:B------:R0:W5:Y:S04]  /*0580*/  LDG.E R11, desc[UR10][R14.64] ;  /* 0x0000000a0e0b7981 */ /* 0x000168000c1e1900 */
[----:B------:R0:W5:Y:S01]  /*0590*/  LDG.E R12, desc[UR10][R14.64+0x400] ;  /* 0x0004000a0e0c7981 */ /* 0x000162000c1e1900 */
[C---:B------:R-:W-:Y:S01]  /*05a0*/  IADD3 R21, P1, PT, R9.reuse, UR8, RZ ;  /* 0x0000000809157c10 */ /* 0x040fe2000ff3e0ff */
[----:B------:R-:W-:Y:S03]  /*05b0*/  BSSY.RECONVERGENT B2, `(.L_x_471) ;  /* 0x0000012000027945 */ /* 0x000fe60003800200 */
[----:B------:R-:W-:Y:S01]  /*05c0*/  LEA.HI.X.SX32 R23, R9, UR9, 0x1, P1 ;  /* 0x0000000909177c11 */ /* 0x000fe200088f0eff */
[----:B------:R-:W-:-:S04]  /*05d0*/  IMAD.MOV.U32 R16, RZ, RZ, R21 ;  /* 0x000000ffff107224 */ /* 0x000fc800078e0015 */
        /* <DEDUP_REMOVED lines=15> */
.L_x_472:
[----:B------:R-:W-:Y:S05]  /*06d0*/  BSYNC.RECONVERGENT B2 ;  /* 0x0000000000027941 */ /* 0x000fea0003800200 */
.L_x_471:
[----:B-----5:R-:W-:Y:S01]  /*06e0*/  ISETP.GE.AND P0, PT, R13, R24, PT ;  /* 0x000000180d00720c */ /* 0x020fe20003f06270 */
[----:B------:R-:W-:Y:S01]  /*06f0*/  BSSY.RECONVERGENT B2, `(.L_x_473) ;  /* 0x0000012000027945 */ /* 0x000fe20003800200 */
[----:B------:R-:W-:Y:S01]  /*0700*/  IADD3 R15, P1, PT, R19, UR8, RZ ;  /* 0x00000008130f7c10 */ /* 0x000fe2000ff3e0ff */
[----:B------:R-:W-:-:S03]  /*0710*/  IMAD.MOV.U32 R6, RZ, RZ, R24 ;  /* 0x000000ffff067224 */ /* 0x000fc600078e0018 */
[----:B------:R-:W-:Y:S01]  /*0720*/  LEA.HI.X.SX32 R14, R19, UR9, 0x1, P1 ;  /* 0x00000009130e7c11 */ /* 0x000fe200088f0eff */
        /* <DEDUP_REMOVED lines=14> */
.L_x_474:
[----:B------:R-:W-:Y:S05]  /*0810*/  BSYNC.RECONVERGENT B2 ;  /* 0x0000000000027941 */ /* 0x000fea0003800200 */
.L_x_473:
[----:B------:R-:W-:Y:S01]  /*0820*/  ISETP.GE.AND P0, PT, R6, R11, PT ;  /* 0x0000000b0600720c */ /* 0x000fe20003f06270 */
[----:B------:R-:W-:Y:S01]  /*0830*/  BSSY.RECONVERGENT B2, `(.L_x_475) ;  /* 0x0000013000027945 */ /* 0x000fe20003800200 */
[----:B------:R-:W-:Y:S01]  /*0840*/  IADD3 R16, P1, PT, R18, UR8, RZ ;  /* 0x0000000812107c10 */ /* 0x000fe2000ff3e0ff */
[----:B------:R-:W-:Y:S01]  /*0850*/  IMAD.MOV.U32 R13, RZ, RZ, R11 ;  /* 0x000000ffff0d7224 */ /* 0x000fe200078e000b */
[----:B------:R-:W-:Y:S02]  /*0860*/  IADD3 R21, P2, PT, R20, UR8, RZ ;  /* 0x0000000814157c10 */ /* 0x000fe4000ff5e0ff */
        /* <DEDUP_REMOVED lines=15> */
.L_x_476:
[----:B------:R-:W-:Y:S05]  /*0960*/  BSYNC.RECONVERGENT B2 ;  /* 0x0000000000027941 */ /* 0x000fea0003800200 */
.L_x_475:
[----:B------:R-:W-:Y:S01]  /*0970*/  ISETP.GE.AND P0, PT, R13, R12, PT ;  /* 0x0000000c0d00720c */ /* 0x000fe20003f06270 */
[----:B------:R-:W-:Y:S01]  /*0980*/  BSSY.RECONVERGENT B2, `(.L_x_477) ;  /* 0x0000011000027945 */ /* 0x000fe20003800200 */
[----:B------:R-:W-:Y:S01]  /*0990*/  LEA.HI.X.SX32 R16, R20, UR9, 0x1, P2 ;  /* 0x0000000914107c11 */ /* 0x000fe200090f0eff */
        /* <DEDUP_REMOVED lines=15> */
.L_x_478:
[----:B------:R-:W-:Y:S05]  /*0a90*/  BSYNC.RECONVERGENT B2 ;  /* 0x0000000000027941 */ /* 0x000fea0003800200 */
.L_x_477:
[----:B------:R-:W-:Y:S02]  /*0aa0*/  VIADD R10, R10, 0x400 ;  /* 0x000004000a0a7836 */ /* 0x000fe40000000000 */
[----:B------:R-:W-:Y:S02]  /*0ab0*/  VIADD R19, R19, 0x400 ;  /* 0x0000040013137836 */ /* 0x000fe40000000000 */
[----:B------:R-:W-:Y:S01]  /*0ac0*/  VIADD R18, R18, 0x400 ;  /* 0x0000040012127836 */ /* 0x000fe20000000000 */
[----:B------:R-:W-:Y:S01]  /*0ad0*/  ISETP.GE.AND P0, PT, R10, R3, PT ;  /* 0x000000030a00720c */ /* 0x000fe20003f06270 */
[----:B------:R-:W-:Y:S02]  /*0ae0*/  VIADD R20, R20, 0x400 ;  /* 0x0000040014147836 */ /* 0x000fe40000000000 */
[----:B------:R-:W-:-:S10]  /*0af0*/  VIADD R9, R9, 0x400 ;  /* 0x0000040009097836 */ /* 0x000fd40000000000 */
[----:B------:R-:W-:Y:S05]  /*0b00*/  @!P0 BRA `(.L_x_479) ;  /* 0xfffffff800908947 */ /* 0x000fea000383ffff */
.L_x_465:
[----:B------:R-:W-:Y:S05]  /*0b10*/  BSYNC.RECONVERGENT B1 ;  /* 0x0000000000017941 */ /* 0x000fea0003800200 */
.L_x_464:
[----:B------:R-:W-:-:S13]  /*0b20*/  ISETP.GE.AND P0, PT, R3, 0x100, PT ;  /* 0x000001000300780c */ /* 0x000fda0003f06270 */
[----:B------:R-:W-:Y:S05]  /*0b30*/  @!P0 BRA `(.L_x_480) ;  /* 0x00000010008c8947 */ /* 0x000fea0003800000 */
[----:B0-----:R-:W0:Y:S01]  /*0b40*/  S2R R12, SR_LANEID ;  /* 0x00000000000c7919 */ /* 0x001e220000000000 */
[----:B------:R-:W-:Y:S01]  /*0b50*/  BSSY.RECONVERGENT B1, `(.L_x_481) ;  /* 0x000001b000017945 */ /* 0x000fe20003800200 */
[----:B------:R-:W-:Y:S01]  /*0b60*/  IMAD.MOV.U32 R9, RZ, RZ, R6 ;  /* 0x000000ffff097224 */ /* 0x000fe200078e0006 */
[----:B-----5:R1:W2:Y:S01]  /*0b70*/  SHFL.DOWN PT, R4, R7, 0x1, 0x1f ;  /* 0x08201f0007047f89 */ /* 0x0202a200000e0000 */
        /* <DEDUP_REMOVED lines=24> */
.L_x_482:
[----:B------:R-:W-:Y:S05]  /*0d00*/  BSYNC.RECONVERGENT B1 ;  /* 0x0000000000017941 */ /* 0x000fea0003800200 */
.L_x_481:
        /* <DEDUP_REMOVED lines=12> */
[----:B---3--:R-:W-:Y:S02]  /*0dd0*/  IMAD.MOV.U32 R5, RZ, RZ, R12 ;  /* 0x000000ffff057224 */ /* 0x008fe400078e000c */
        /* <DEDUP_REMOVED lines=14> */
.L_x_484:
[----:B------:R-:W-:Y:S05]  /*0ec0*/  BSYNC.RECONVERGENT B1 ;  /* 0x0000000000017941 */ /* 0x000fea0003800200 */
.L_x_483:
[----:B0-----:R0:W4:Y:S01]  /*0ed0*/  SHFL.DOWN PT, R9, R4, 0x4, 0x1f ;  /* 0x08801f0004097f89 */ /* 0x00112200000e0000 */
[----:B------:R-:W-:Y:S01]  /*0ee0*/  BSSY.RECONVERGENT B1, `(.L_x_485) ;  /* 0x0000017000017945 */ /* 0x000fe20003800200 */
[----:B-1----:R-:W-:Y:S02]  /*0ef0*/  IMAD.MOV.U32 R6, RZ, RZ, R5 ;  /* 0x000000ffff067224 */ /* 0x002fe400078e0005 */
[----:B------:R0:W1:Y:S01]  /*0f00*/  SHFL.DOWN PT, R10, R5, 0x4, 0x1f ;  /* 0x08801f00050a7f89 */ /* 0x00006200000e0000 */
[----:B--2---:R-:W-:Y:S02]  /*0f10*/  IMAD.MOV.U32 R7, RZ, RZ, R8 ;  /* 0x000000ffff077224 */ /* 0x004fe400078e0008 */
[----:B------:R-:W-:Y:S01]  /*0f20*/  IMAD.MOV.U32 R3, RZ, RZ, R4 ;  /* 0x000000ffff037224 */ /* 0x000fe200078e0004 */
[----:B------:R0:W2:Y:S01]  /*0f30*/  SHFL.DOWN PT, R11, R8, 0x4, 0x1f ;  /* 0x08801f00080b7f89 */ /* 0x0000a200000e0000 */
[----:B------:R-:W-:Y:S05]  /*0f40*/  @P3 BRA `(.L_x_486) ;  /* 0x0000000000403947 */ /* 0x000fea0003800000 */
[----:B----4-:R-:W-:Y:S01]  /*0f50*/  ISETP.GE.AND P0, PT, R4, R9, PT ;  /* 0x000000090400720c */ /* 0x010fe20003f06270 */
[----:B-1----:R-:W-:Y:S02]  /*0f60*/  IMAD.MOV.U32 R6, RZ, RZ, R10 ;  /* 0x000000ffff067224 */ /* 0x002fe400078e000a */
        /* <DEDUP_REMOVED lines=14> */
.L_x_486:
[----:B------:R-:W-:Y:S05]  /*1050*/  BSYNC.RECONVERGENT B1 ;  /* 0x0000000000017941 */ /* 0x000fea0003800200 */
.L_x_485:
[----:B0-----:R0:W0:Y:S01]  /*1060*/  SHFL.DOWN PT, R8, R3, 0x8, 0x1f ;  /* 0x09001f0003087f89 */ /* 0x00102200000e0000 */
[----:B------:R-:W-:Y:S01]  /*1070*/  BSSY.RECONVERGENT B1, `(.L_x_487) ;  /* 0x0000017000017945 */ /* 0x000fe20003800200 */
[----:B------:R-:W-:Y:S02]  /*1080*/  IMAD.MOV.U32 R5, RZ, RZ, R6 ;  /* 0x000000ffff057224 */ /* 0x000fe400078e0006 */
[----:B--2---:R2:W0:Y:S01]  /*1090*/  SHFL.DOWN PT, R11, R6, 0x8, 0x1f ;  /* 0x09001f00060b7f89 */ /* 0x00442200000e0000 */
        /* <DEDUP_REMOVED lines=20> */
.L_x_488:
[----:B------:R-:W-:Y:S05]  /*11e0*/  BSYNC.RECONVERGENT B1 ;  /* 0x0000000000017941 */ /* 0x000fea0003800200 */
.L_x_487:
[----:B0-----:R0:W4:Y:S01]  /*11f0*/  SHFL.DOWN PT, R3, R4, 0x10, 0x1f ;  /* 0x0a001f0004037f89 */ /* 0x00112200000e0000 */
[----:B------:R-:W-:Y:S01]  /*1200*/  BSSY.RECONVERGENT B1, `(.L_x_489) ;  /* 0x0000017000017945 */ /* 0x000fe20003800200 */
[----:B--2---:R-:W-:Y:S02]  /*1210*/  IMAD.MOV.U32 R7, RZ, RZ, R5 ;  /* 0x000000ffff077224 */ /* 0x004fe400078e0005 */
[----:B-1----:R0:W1:Y:S01]  /*1220*/  SHFL.DOWN PT, R10, R5, 0x10, 0x1f ;  /* 0x0a001f00050a7f89 */ /* 0x00206200000e0000 */
[----:B------:R-:W-:Y:S02]  /*1230*/  IMAD.MOV.U32 R8, RZ, RZ, R9 ;  /* 0x000000ffff087224 */ /* 0x000fe400078e0009 */
[----:B------:R-:W-:Y:S01]  /*1240*/  IMAD.MOV.U32 R6, RZ, RZ, R4 ;  /* 0x000000ffff067224 */ /* 0x000fe200078e0004 */
[----:B---3--:R0:W2:Y:S01]  /*1250*/  SHFL.DOWN PT, R12, R9, 0x10, 0x1f ;  /* 0x0a001f00090c7f89 */ /* 0x0080a200000e0000 */
        /* <DEDUP_REMOVED lines=17> */
.L_x_490:
[----:B------:R-:W-:Y:S05]  /*1370*/  BSYNC.RECONVERGENT B1 ;  /* 0x0000000000017941 */ /* 0x000fea0003800200 */
.L_x_489:
[----:B------:R-:W-:Y:S04]  /*1380*/  BSSY.RECONVERGENT B1, `(.L_x_491) ;  /* 0x000000c000017945 */ /* 0x000fe80003800200 */
[----:B------:R-:W-:Y:S05]  /*1390*/  @P2 BRA `(.L_x_492) ;  /* 0x0000000000282947 */ /* 0x000fea0003800000 */
[----:B0-----:R-:W0:Y:S01]  /*13a0*/  S2R R5, SR_CgaCtaId ;  /* 0x0000000000057919 */ /* 0x001e220000008800 */
[----:B------:R-:W-:Y:S02]  /*13b0*/  MOV R4, 0x400 ;  /* 0x0000040000047802 */ /* 0x000fe40000000f00 */
[----:B----4-:R-:W-:-:S04]  /*13c0*/  SHF.R.U32.HI R3, RZ, 0x1, R2 ;  /* 0x00000001ff037819 */ /* 0x010fc80000011602 */
[----:B------:R-:W-:Y:S02]  /*13d0*/  LOP3.LUT R3, R3, 0x1f0, RZ, 0xc0, !PT ;  /* 0x000001f003037812 */ /* 0x000fe400078ec0ff */
[----:B0-----:R-:W-:Y:S01]  /*13e0*/  LEA R4, R5, R4, 0x18 ;  /* 0x0000000405047211 */ /* 0x001fe200078ec0ff */
[----:B------:R-:W-:-:S04]  /*13f0*/  IMAD.MOV.U32 R5, RZ, RZ, R8 ;  /* 0x000000ffff057224 */ /* 0x000fc800078e0008 */
[----:B------:R-:W-:Y:S02]  /*1400*/  IMAD.IADD R3, R3, 0x1, R4 ;  /* 0x0000000103037824 */ /* 0x000fe400078e0204 */
[----:B------:R-:W-:-:S03]  /*1410*/  IMAD.MOV.U32 R4, RZ, RZ, R7 ;  /* 0x000000ffff047224 */ /* 0x000fc600078e0007 */
[----:B------:R3:W-:Y:S04]  /*1420*/  STS [R3+0x8], R6 ;  /* 0x0000080603007388 */ /* 0x0007e80000000800 */
[----:B------:R3:W-:Y:S02]  /*1430*/  STS.64 [R3+0x10], R4 ;  /* 0x0000100403007388 */ /* 0x0007e40000000a00 */
.L_x_492:
[----:B------:R-:W-:Y:S05]  /*1440*/  BSYNC.RECONVERGENT B1 ;  /* 0x0000000000017941 */ /* 0x000fea0003800200 */
.L_x_491:
[----:B------:R-:W-:Y:S01]  /*1450*/  BAR.SYNC.DEFER_BLOCKING 0x0 ;  /* 0x0000000000007b1d */ /* 0x000fe20000010000 */
[----:B------:R-:W-:-:S13]  /*1460*/  ISETP.NE.AND P2, PT, R2, RZ, PT ;  /* 0x000000ff0200720c */ /* 0x000fda0003f45270 */
[----:B------:R-:W-:Y:S05]  /*1470*/  @P2 BRA `(.L_x_493) ;  /* 0x0000004400042947 */ /* 0x000fea0003800000 */
[----:B---34-:R-:W3:Y:S01]  /*1480*/  S2R R3, SR_CgaCtaId ;  /* 0x0000000000037919 */ /* 0x018ee20000008800 */
[----:B------:R-:W-:Y:S01]  /*1490*/  MOV R2, 0x400 ;  /* 0x0000040000027802 */ /* 0x000fe20000000f00 */
[----:B------:R-:W-:Y:S03]  /*14a0*/  BSSY.RECONVERGENT B1, `(.L_x_494) ;  /* 0x0000016000017945 */ /* 0x000fe60003800200 */
[----:B---3--:R-:W-:-:S05]  /*14b0*/  LEA R26, R3, R2, 0x18 ;  /* 0x00000002031a7211 */ /* 0x008fca00078ec0ff */
[----:B0-----:R-:W0:Y:S04]  /*14c0*/  LDS R5, [R26+0x18] ;  /* 0x000018001a057984 */ /* 0x001e280000000800 */
        /* <DEDUP_REMOVED lines=19> */
.L_x_495:
[----:B------:R-:W-:Y:S05]  /*1600*/  BSYNC.RECONVERGENT B1 ;  /* 0x0000000000017941 */ /* 0x000fea0003800200 */
.L_x_494:
[----:B------:R-:W0:Y:S01]  /*1610*/  LDS.64 R6, [R26+0x30] ;  /* 0x000030001a067984 */ /* 0x000e220000000a00 */
[----:B------:R-:W-:Y:S01]  /*1620*/  ISETP.GE.AND P0, PT, R21, R22, PT ;  /* 0x000000161500720c */ /* 0x000fe20003f06270 */
[----:B------:R-:W-:Y:S01]  /*1630*/  BSSY.RECONVERGENT B1, `(.L_x_496) ;  /* 0x0000019000017945 */ /* 0x000fe20003800200 */
[----:B------:R-:W-:Y:S01]  /*1640*/  IMAD.MOV.U32 R23, RZ, RZ, R22 ;  /* 0x000000ffff177224 */ /* 0x000fe200078e0016 */
[----:B------:R1:W3:Y:S04]  /*1650*/  LDS R20, [R26+0x48] ;  /* 0x000048001a147984 */ /* 0x0002e80000000800 */
[----:B------:R1:W4:Y:S04]  /*1660*/  LDS R19, [R26+0x58] ;  /* 0x000058001a137984 */ /* 0x0003280000000800 */
[----:B------:R1:W1:Y:S04]  /*1670*/  LDS R18, [R26+0x68] ;  /* 0x000068001a127984 */ /* 0x0002680000000800 */
[----:B------:R0:W1:Y:S04]  /*1680*/  LDS R17, [R26+0x78] ;  /* 0x000078001a117984 */ /* 0x0000680000000800 */
[----:B------:R0:W1:Y:S04]  /*1690*/  LDS.64 R8, [R26+0x40] ;  /* 0x000040001a087984 */ /* 0x0000680000000a00 */
[----:B------:R0:W1:Y:S04]  /*16a0*/  LDS.64 R10, [R26+0x50] ;  /* 0x000050001a0a7984 */ /* 0x0000680000000a00 */
[----:B--2---:R2:W1:Y:S04]  /*16b0*/  LDS.64 R12, [R26+0x60] ;  /* 0x000060001a0c7984 */ /* 0x0044680000000a00 */
        /* <DEDUP_REMOVED lines=16> */
.L_x_497:
[----:B------:R-:W-:Y:S05]  /*17c0*/  BSYNC.RECONVERGENT B1 ;  /* 0x0000000000017941 */ /* 0x000fea0003800200 */
.L_x_496:
        /* <DEDUP_REMOVED lines=17> */
.L_x_499:
[----:B------:R-:W-:Y:S05]  /*18e0*/  BSYNC.RECONVERGENT B1 ;  /* 0x0000000000017941 */ /* 0x000fea0003800200 */
.L_x_498:
[----:B---3--:R-:W-:Y:S01]  /*18f0*/  ISETP.GE.AND P0, PT, R3, R20, PT ;  /* 0x000000140300720c */ /* 0x008fe20003f06270 */
        /* <DEDUP_REMOVED lines=16> */
.L_x_501:
[----:B------:R-:W-:Y:S05]  /*1a00*/  BSYNC.RECONVERGENT B1 ;  /* 0x0000000000017941 */ /* 0x000fea0003800200 */
.L_x_500:
        /* <DEDUP_REMOVED lines=17> */
.L_x_503:
[----:B------:R-:W-:Y:S05]  /*1b20*/  BSYNC.RECONVERGENT B1 ;  /* 0x0000000000017941 */ /* 0x000fea0003800200 */
.L_x_502:
        /* <DEDUP_REMOVED lines=17> */
.L_x_505:
[----:B------:R-:W-:Y:S05]  /*1c40*/  BSYNC.RECONVERGENT B1 ;  /* 0x0000000000017941 */ /* 0x000fea0003800200 */
.L_x_504:
        /* <DEDUP_REMOVED lines=18> */
.L_x_480:
[----:B------:R-:W1:Y:S01]  /*1d70*/  S2R R14, SR_LANEID ;  /* 0x00000000000e7919 */ /* 0x000e620000000000 */
[----:B------:R-:W-:Y:S01]  /*1d80*/  LOP3.LUT R4, R2, 0x3e0, RZ, 0xc0, !PT ;  /* 0x000003e002047812 */ /* 0x000fe200078ec0ff */
[----:B------:R-:W-:Y:S01]  /*1d90*/  BSSY.RECONVERGENT B1, `(.L_x_506) ;  /* 0x0000027000017945 */ /* 0x000fe20003800200 */
[----:B------:R-:W-:-:S03]  /*1da0*/  IMAD.MOV.U32 R16, RZ, RZ, R8 ;  /* 0x000000ffff107224 */ /* 0x000fc600078e0008 */
[----:B------:R-:W-:Y:S01]  /*1db0*/  VIADD R10, R4, 0x20 ;  /* 0x00000020040a7836 */ /* 0x000fe20000000000 */
[----:B------:R-:W-:-:S04]  /*1dc0*/  LOP3.LUT R4, RZ, R4, RZ, 0x33, !PT ;  /* 0x00000004ff047212 */ /* 0x000fc800078e33ff */
[----:B------:R-:W-:Y:S01]  /*1dd0*/  ISETP.GT.AND P0, PT, R10, R3, PT ;  /* 0x000000030a00720c */ /* 0x000fe20003f04270 */
[----:B------:R-:W-:-:S05]  /*1de0*/  IMAD.IADD R4, R3, 0x1, R4 ;  /* 0x0000000103047824 */ /* 0x000fca00078e0204 */
[----:B------:R-:W-:-:S05]  /*1df0*/  SEL R5, R4, 0x1f, P0 ;  /* 0x0000001f04057807 */ /* 0x000fca0000000000 */
[----:B------:R2:W3:Y:S04]  /*1e00*/  SHFL.DOWN PT, R9, R6, 0x1, R5 ;  /* 0x0820000006097989 */ /* 0x0004e800000e0005 */
[----:B------:R2:W4:Y:S01]  /*1e10*/  SHFL.DOWN PT, R11, R8, 0x1, R5 ;  /* 0x08200000080b7989 */ /* 0x00052200000e0005 */
[CC--:B-1----:R-:W-:Y:S01]  /*1e20*/  ISETP.GE.AND P0, PT, R14.reuse, R5.reuse, PT ;  /* 0x000000050e00720c */ /* 0x0c2fe20003f06270 */
[C---:B------:R-:W-:Y:S01]  /*1e30*/  VIADD R10, R14.reuse, 0x4 ;  /* 0x000000040e0a7836 */ /* 0x040fe20000000000 */
[C---:B------:R-:W-:Y:S01]  /*1e40*/  ISETP.NE.AND P2, PT, R14.reuse, RZ, PT ;  /* 0x000000ff0e00720c */ /* 0x040fe20003f45270 */
[C---:B------:R-:W-:Y:S02]  /*1e50*/  VIADD R4, R14.reuse, 0x2 ;  /* 0x000000020e047836 */ /* 0x040fe40000000000 */
[----:B0-----:R-:W-:Y:S01]  /*1e60*/  VIADD R12, R14, 0x8 ;  /* 0x000000080e0c7836 */ /* 0x001fe20000000000 */
[-C--:B------:R-:W-:Y:S01]  /*1e70*/  ISETP.GT.AND P5, PT, R10, R5.reuse, PT ;  /* 0x000000050a00720c */ /* 0x080fe20003fa4270 */
[----:B------:R-:W-:Y:S01]  /*1e80*/  VIADD R14, R14, 0x10 ;  /* 0x000000100e0e7836 */ /* 0x000fe20000000000 */
[----:B-----5:R2:W0:Y:S01]  /*1e90*/  SHFL.DOWN PT, R10, R7, 0x1, R5 ;  /* 0x08200000070a7989 */ /* 0x02042200000e0005 */
[-C--:B------:R-:W-:Y:S01]  /*1ea0*/  ISETP.GT.AND P1, PT, R4, R5.reuse, PT ;  /* 0x000000050400720c */ /* 0x080fe20003f24270 */
[----:B------:R-:W-:Y:S01]  /*1eb0*/  IMAD.MOV.U32 R4, RZ, RZ, R7 ;  /* 0x000000ffff047224 */ /* 0x000fe200078e0007 */
[----:B------:R-:W-:-:S02]  /*1ec0*/  ISETP.GT.AND P4, PT, R12, R5, PT ;  /* 0x000000050c00720c */ /* 0x000fc40003f84270 */
[----:B------:R-:W-:Y:S01]  /*1ed0*/  ISETP.GT.AND P3, PT, R14, R5, PT ;  /* 0x000000050e00720c */ /* 0x000fe20003f64270 */
[----:B------:R-:W-:Y:S01]  /*1ee0*/  IMAD.MOV.U32 R14, RZ, RZ, R6 ;  /* 0x000000ffff0e7224 */ /* 0x000fe200078e0006 */
[----:B---3--:R-:W-:Y:S11]  /*1ef0*/  @P0 BRA `(.L_x_507) ;  /* 0x0000000000400947 */ /* 0x008ff60003800000 */
[----:B0-----:R-:W-:Y:S01]  /*1f00*/  ISETP.GE.AND P0, PT, R7, R10, PT ;  /* 0x0000000a0700720c */ /* 0x001fe20003f06270 */
[----:B------:R-:W-:Y:S02]  /*1f10*/  IMAD.MOV.U32 R4, RZ, RZ, R10 ;  /* 0x000000ffff047224 */ /* 0x000fe400078e000a */
[----:B------:R-:W-:Y:S02]  /*1f20*/  IMAD.MOV.U32 R14, RZ, RZ, R9 ;  /* 0x000000ffff0e7224 */ /* 0x000fe400078e0009 */
[----:B----4-:R-:W-:-:S08]  /*1f30*/  IMAD.MOV.U32 R16, RZ, RZ, R11 ;  /* 0x000000ffff107224 */ /* 0x010fd000078e000b */
        /* <DEDUP_REMOVED lines=12> */
.L_x_507:
[----:B------:R-:W-:Y:S05]  /*2000*/  BSYNC.RECONVERGENT B1 ;  /* 0x0000000000017941 */ /* 0x000fea0003800200 */
.L_x_506:
[----:B--2---:R1:W2:Y:S01]  /*2010*/  SHFL.DOWN PT, R7, R4, 0x2, R5 ;  /* 0x0840000004077989 */ /* 0x0042a200000e0005 */
[----:B------:R-:W-:Y:S01]  /*2020*/  BSSY.RECONVERGENT B1, `(.L_x_508) ;  /* 0x0000017000017945 */ /* 0x000fe20003800200 */
[----:B------:R-:W-:Y:S02]  /*2030*/  IMAD.MOV.U32 R6, RZ, RZ, R4 ;  /* 0x000000ffff067224 */ /* 0x000fe400078e0004 */
[----:B------:R1:W3:Y:S01]  /*2040*/  SHFL.DOWN PT, R9, R14, 0x2, R5 ;  /* 0x084000000e097989 */ /* 0x0002e200000e0005 */
[----:B0-----:R-:W-:Y:S02]  /*2050*/  IMAD.MOV.U32 R10, RZ, RZ, R14 ;  /* 0x000000ffff0a7224 */ /* 0x001fe400078e000e */
[----:B------:R-:W-:Y:S01]  /*2060*/  IMAD.MOV.U32 R12, RZ, RZ, R16 ;  /* 0x000000ffff0c7224 */ /* 0x000fe200078e0010 */
[----:B----4-:R1:W0:Y:S01]  /*2070*/  SHFL.DOWN PT, R11, R16, 0x2, R5 ;  /* 0x08400000100b7989 */ /* 0x01022200000e0005 */
[----:B------:R-:W-:Y:S05]  /*2080*/  @P1 BRA `(.L_x_509) ;  /* 0x0000000000401947 */ /* 0x000fea0003800000 */
[----:B--2---:R-:W-:Y:S01]  /*2090*/  ISETP.GE.AND P0, PT, R4, R7, PT ;  /* 0x000000070400720c */ /* 0x004fe20003f06270 */
[----:B------:R-:W-:Y:S02]  /*20a0*/  IMAD.MOV.U32 R6, RZ, RZ, R7 ;  /* 0x000000ffff067224 */ /* 0x000fe400078e0007 */
[----:B---3--:R-:W-:Y:S02]  /*20b0*/  IMAD.MOV.U32 R10, RZ, RZ, R9 ;  /* 0x000000ffff0a7224 */ /* 0x008fe400078e0009 */
        /* <DEDUP_REMOVED lines=13> */
.L_x_509:
[----:B------:R-:W-:Y:S05]  /*2190*/  BSYNC.RECONVERGENT B1 ;  /* 0x0000000000017941 */ /* 0x000fea0003800200 */
.L_x_508:
[----:B--2---:R2:W4:Y:S01]  /*21a0*/  SHFL.DOWN PT, R7, R6, 0x4, R5 ;  /* 0x0880000006077989 */ /* 0x00452200000e0005 */
[----:B------:R-:W-:Y:S01]  /*21b0*/  BSSY.RECONVERGENT B1, `(.L_x_510) ;  /* 0x0000017000017945 */ /* 0x000fe20003800200 */
[----:B-1----:R-:W-:Y:S02]  /*21c0*/  IMAD.MOV.U32 R4, RZ, RZ, R6 ;  /* 0x000000ffff047224 */ /* 0x002fe400078e0006 */
[----:B---3--:R2:W1:Y:S01]  /*21d0*/  SHFL.DOWN PT, R9, R10, 0x4, R5 ;  /* 0x088000000a097989 */ /* 0x00846200000e0005 */
        /* <DEDUP_REMOVED lines=20> */
.L_x_511:
[----:B------:R-:W-:Y:S05]  /*2320*/  BSYNC.RECONVERGENT B1 ;  /* 0x0000000000017941 */ /* 0x000fea0003800200 */
.L_x_510:
        /* <DEDUP_REMOVED lines=24> */
.L_x_513:
[----:B------:R-:W-:Y:S05]  /*24b0*/  BSYNC.RECONVERGENT B1 ;  /* 0x0000000000017941 */ /* 0x000fea0003800200 */
.L_x_512:
[----:B-1----:R1:W2:Y:S01]  /*24c0*/  SHFL.DOWN PT, R9, R10, 0x10, R5 ;  /* 0x0a0000000a097989 */ /* 0x0022a200000e0005 */
[----:B------:R-:W-:Y:S01]  /*24d0*/  BSSY.RECONVERGENT B1, `(.L_x_514) ;  /* 0x0000017000017945 */ /* 0x000fe20003800200 */
[----:B------:R-:W-:Y:S02]  /*24e0*/  IMAD.MOV.U32 R6, RZ, RZ, R10 ;  /* 0x000000ffff067224 */ /* 0x000fe400078e000a */
[----:B0-----:R1:W0:Y:S01]  /*24f0*/  SHFL.DOWN PT, R11, R12, 0x10, R5 ;  /* 0x0a0000000c0b7989 */ /* 0x00122200000e0005 */
[----:B----4-:R-:W-:Y:S02]  /*2500*/  IMAD.MOV.U32 R7, RZ, RZ, R12 ;  /* 0x000000ffff077224 */ /* 0x010fe400078e000c */
[----:B---3--:R-:W-:Y:S01]  /*2510*/  IMAD.MOV.U32 R8, RZ, RZ, R14 ;  /* 0x000000ffff087224 */ /* 0x008fe200078e000e */
[----:B------:R1:W3:Y:S01]  /*2520*/  SHFL.DOWN PT, R13, R14, 0x10, R5 ;  /* 0x0a0000000e0d7989 */ /* 0x0002e200000e0005 */
[----:B------:R-:W-:Y:S05]  /*2530*/  @P3 BRA `(.L_x_515) ;  /* 0x0000000000403947 */ /* 0x000fea0003800000 */
        /* <DEDUP_REMOVED lines=16> */
.L_x_515:
[----:B------:R-:W-:Y:S05]  /*2640*/  BSYNC.RECONVERGENT B1 ;  /* 0x0000000000017941 */ /* 0x000fea0003800200 */
.L_x_514:
[----:B------:R-:W-:Y:S04]  /*2650*/  BSSY.RECONVERGENT B1, `(.L_x_516) ;  /* 0x000000c000017945 */ /* 0x000fe80003800200 */
[----:B------:R-:W-:Y:S05]  /*2660*/  @P2 BRA `(.L_x_517) ;  /* 0x0000000000282947 */ /* 0x000fea0003800000 */
[----:B-1----:R-:W1:Y:S01]  /*2670*/  S2R R10, SR_CgaCtaId ;  /* 0x00000000000a7919 */ /* 0x002e620000008800 */
[----:B------:R-:W-:Y:S02]  /*2680*/  MOV R5, 0x400 ;  /* 0x0000040000057802 */ /* 0x000fe40000000f00 */
[----:B------:R-:W-:-:S04]  /*2690*/  SHF.R.U32.HI R4, RZ, 0x1, R2 ;  /* 0x00000001ff047819 */ /* 0x000fc80000011602 */
[----:B------:R-:W-:Y:S02]  /*26a0*/  LOP3.LUT R4, R4, 0x1f0, RZ, 0xc0, !PT ;  /* 0x000001f004047812 */ /* 0x000fe400078ec0ff */
[----:B-1----:R-:W-:-:S05]  /*26b0*/  LEA R5, R10, R5, 0x18 ;  /* 0x000000050a057211 */ /* 0x002fca00078ec0ff */
[----:B--2---:R-:W-:Y:S02]  /*26c0*/  IMAD.IADD R9, R4, 0x1, R5 ;  /* 0x0000000104097824 */ /* 0x004fe400078e0205 */
[----:B------:R-:W-:Y:S02]  /*26d0*/  IMAD.MOV.U32 R4, RZ, RZ, R7 ;  /* 0x000000ffff047224 */ /* 0x000fe400078e0007 */
[----:B------:R-:W-:Y:S01]  /*26e0*/  IMAD.MOV.U32 R5, RZ, RZ, R8 ;  /* 0x000000ffff057224 */ /* 0x000fe200078e0008 */
[----:B------:R4:W-:Y:S04]  /*26f0*/  STS [R9+0x8], R6 ;  /* 0x0000080609007388 */ /* 0x0009e80000000800 */
[----:B------:R4:W-:Y:S02]  /*2700*/  STS.64 [R9+0x10], R4 ;  /* 0x0000100409007388 */ /* 0x0009e40000000a00 */
.L_x_517:
[----:B------:R-:W-:Y:S05]  /*2710*/  BSYNC.RECONVERGENT B1 ;  /* 0x0000000000017941 */ /* 0x000fea0003800200 */
.L_x_516:
[----:B------:R-:W-:Y:S01]  /*2720*/  BAR.SYNC.DEFER_BLOCKING 0x0 ;  /* 0x0000000000007b1d */ /* 0x000fe20000010000 */
[----:B------:R-:W-:-:S13]  /*2730*/  ISETP.NE.AND P2, PT, R2, RZ, PT ;  /* 0x000000ff0200720c */ /* 0x000fda0003f45270 */
[----:B------:R-:W-:Y:S05]  /*2740*/  @P2 BRA `(.L_x_493) ;  /* 0x0000003000502947 */ /* 0x000fea0003800000 */
[C---:B------:R-:W-:Y:S01]  /*2750*/  ISETP.GE.AND P0, PT, R3.reuse, 0x21, PT ;  /* 0x000000210300780c */ /* 0x040fe20003f06270 */
[----:B------:R-:W-:Y:S01]  /*2760*/  IMAD.MOV.U32 R2, RZ, RZ, R6 ;  /* 0x000000ffff027224 */ /* 0x000fe200078e0006 */
[C---:B------:R-:W-:Y:S01]  /*2770*/  ISETP.GE.AND P5, PT, R3.reuse, 0x41, PT ;  /* 0x000000410300780c */ /* 0x040fe20003fa6270 */
[----:B0-----:R-:W-:Y:S01]  /*2780*/  IMAD.MOV.U32 R11, RZ, RZ, R7 ;  /* 0x000000ffff0b7224 */ /* 0x001fe200078e0007 */
[C---:B------:R-:W-:Y:S01]  /*2790*/  ISETP.GE.AND P4, PT, R3.reuse, 0x61, PT ;  /* 0x000000610300780c */ /* 0x040fe20003f86270 */
[----:B-1----:R-:W-:Y:S01]  /*27a0*/  IMAD.MOV.U32 R10, RZ, RZ, R8 ;  /* 0x000000ffff0a7224 */ /* 0x002fe200078e0008 */
[----:B------:R-:W-:-:S07]  /*27b0*/  ISETP.GE.AND P3, PT, R3, 0x81, PT ;  /* 0x000000810300780c */ /* 0x000fce0003f66270 */
[----:B------:R-:W-:Y:S06]  /*27c0*/  @!P0 BRA `(.L_x_518) ;  /* 0x00000000005c8947 */ /* 0x000fec0003800000 */
[----:B------:R-:W0:Y:S01]  /*27d0*/  S2UR UR5, SR_CgaCtaId ;  /* 0x00000000000579c3 */ /* 0x000e220000008800 */
[----:B------:R-:W-:Y:S01]  /*27e0*/  UMOV UR4, 0x400 ;  /* 0x0000040000047882 */ /* 0x000fe20000000000 */
[----:B------:R-:W-:Y:S01]  /*27f0*/  BSSY.RECONVERGENT B1, `(.L_x_518) ;  /* 0x0000014000017945 */ /* 0x000fe20003800200 */
[----:B0-----:R-:W-:-:S09]  /*2800*/  ULEA UR4, UR5, UR4, 0x18 ;  /* 0x0000000405047291 */ /* 0x001fd2000f8ec0ff */
[----:B----4-:R-:W0:Y:S04]  /*2810*/  LDS R5, [UR4+0x18] ;  /* 0x00001804ff057984 */ /* 0x010e280008000800 */
[----:B---3--:R-:W1:Y:S01]  /*2820*/  LDS.64 R12, [UR4+0x20] ;  /* 0x00002004ff0c7984 */ /* 0x008e620008000a00 */
        /* <DEDUP_REMOVED lines=16> */
.L_x_519:
[----:B------:R-:W-:Y:S05]  /*2930*/  BSYNC.RECONVERGENT B1 ;  /* 0x0000000000017941 */ /* 0x000fea0003800200 */
.L_x_518:
[----:B----4-:R-:W-:Y:S02]  /*2940*/  IMAD.MOV.U32 R4, RZ, RZ, R2 ;  /* 0x000000ffff047224 */ /* 0x010fe400078e0002 */
[----:B--2---:R-:W-:Y:S02]  /*2950*/  IMAD.MOV.U32 R9, RZ, RZ, R11 ;  /* 0x000000ffff097224 */ /* 0x004fe400078e000b */
[----:B------:R-:W-:Y:S01]  /*2960*/  IMAD.MOV.U32 R8, RZ, RZ, R10 ;  /* 0x000000ffff087224 */ /* 0x000fe200078e000a */
[----:B------:R-:W-:Y:S06]  /*2970*/  @!P5 BRA `(.L_x_520) ;  /* 0x00000000005cd947 */ /* 0x000fec0003800000 */
[----:B------:R-:W0:Y:S01]  /*2980*/  S2UR UR5, SR_CgaCtaId ;  /* 0x00000000000579c3 */ /* 0x000e220000008800 */
[----:B------:R-:W-:Y:S01]  /*2990*/  UMOV UR4, 0x400 ;  /* 0x0000040000047882 */ /* 0x000fe20000000000 */
[----:B------:R-:W-:Y:S01]  /*29a0*/  BSSY.RECONVERGENT B1, `(.L_x_520) ;  /* 0x0000014000017945 */ /* 0x000fe20003800200 */
[----:B0-----:R-:W-:-:S09]  /*29b0*/  ULEA UR4, UR5, UR4, 0x18 ;  /* 0x0000000405047291 */ /* 0x001fd2000f8ec0ff */
[----:B------:R-:W0:Y:S04]  /*29c0*/  LDS R5, [UR4+0x28] ;  /* 0x00002804ff057984 */ /* 0x000e280008000800 */
[----:B------:R-:W1:Y:S01]  /*29d0*/  LDS.64 R6, [UR4+0x30] ;  /* 0x00003004ff067984 */ /* 0x000e620008000a00 */
        /* <DEDUP_REMOVED lines=16> */
.L_x_521:
[----:B------:R-:W-:Y:S05]  /*2ae0*/  BSYNC.RECONVERGENT B1 ;  /* 0x0000000000017941 */ /* 0x000fea0003800200 */
.L_x_520:
        /* <DEDUP_REMOVED lines=29> */
.L_x_523:
[----:B------:R-:W-:Y:S05]  /*2cc0*/  BSYNC.RECONVERGENT B1 ;  /* 0x0000000000017941 */ /* 0x000fea0003800200 */
.L_x_522:
        /* <DEDUP_REMOVED lines=26> */
.L_x_525:
[----:B------:R-:W-:Y:S05]  /*2e70*/  BSYNC.RECONVERGENT B1 ;  /* 0x0000000000017941 */ /* 0x000fea0003800200 */
.L_x_524:
        /* <DEDUP_REMOVED lines=26> */
.L_x_527:
[----:B------:R-:W-:Y:S05]  /*3020*/  BSYNC.RECONVERGENT B1 ;  /* 0x0000000000017941 */ /* 0x000fea0003800200 */
.L_x_526:
        /* <DEDUP_REMOVED lines=26> */
.L_x_529:
[----:B------:R-:W-:Y:S05]  /*31d0*/  BSYNC.RECONVERGENT B1 ;  /* 0x0000000000017941 */ /* 0x000fea0003800200 */
.L_x_528:
        /* <DEDUP_REMOVED lines=27> */
.L_x_461:
[----:B------:R-:W0:Y:S01]  /*3390*/  S2R R2, SR_TID.X ;  /* 0x0000000000027919 */ /* 0x000e220000002100 */
[----:B------:R-:W1:Y:S01]  /*33a0*/  LDCU.128 UR12, c[0x0][0x380] ;  /* 0x00007000ff0c77ac */ /* 0x000e620008000c00 */
[----:B------:R-:W-:Y:S02]  /*33b0*/  SHF.R.S32.HI R14, RZ, 0x1f, R5 ;  /* 0x0000001fff0e7819 */ /* 0x000fe40000011405 */
[----:B0-----:R-:W-:-:S04]  /*33c0*/  IADD3 R3, P0, PT, R5, R2, RZ ;  /* 0x0000000205037210 */ /* 0x001fc80007f1e0ff */
[----:B-1----:R-:W-:Y:S01]  /*33d0*/  LEA R6, P1, R3, UR12, 0x2 ;  /* 0x0000000c03067c11 */ /* 0x002fe2000f8210ff */
[----:B------:R-:W-:-:S05]  /*33e0*/  IMAD.X R8, RZ, RZ, R14, P0 ;  /* 0x000000ffff087224 */ /* 0x000fca00000e060e */
[----:B------:R-:W-:-:S05]  /*33f0*/  LEA.HI.X R7, R3, UR13, R8, 0x2, P1 ;  /* 0x0000000d03077c11 */ /* 0x000fca00088f1408 */
[----:B------:R-:W2:Y:S04]  /*3400*/  LDG.E R8, desc[UR10][R6.64] ;  /* 0x0000000a06087981 */ /* 0x000ea8000c1e1900 */
[----:B------:R-:W2:Y:S04]  /*3410*/  LDG.E R9, desc[UR10][R6.64+0x400] ;  /* 0x0004000a06097981 */ /* 0x000ea8000c1e1900 */
[----:B------:R-:W3:Y:S04]  /*3420*/  LDG.E R10, desc[UR10][R6.64+0x800] ;  /* 0x0008000a060a7981 */ /* 0x000ee8000c1e1900 */
[----:B------:R-:W4:Y:S04]  /*3430*/  LDG.E R11, desc[UR10][R6.64+0xc00] ;  /* 0x000c000a060b7981 */ /* 0x000f28000c1e1900 */
[----:B------:R0:W5:Y:S02]  /*3440*/  LDG.E R3, desc[UR10][R6.64+0x1000] ;  /* 0x0010000a06037981 */ /* 0x000164000c1e1900 */
[----:B0-----:R-:W-:-:S02]  /*3450*/  LOP3.LUT R6, R2, 0x400, RZ, 0xfc, !PT ;  /* 0x0000040002067812 */ /* 0x001fc400078efcff */
[CC--:B--2---:R-:W-:Y:S02]  /*3460*/  VIMNMX R13, PT, PT, R8.reuse, R9.reuse, !PT ;  /* 0x00000009080d7248 */ /* 0x0c4fe40007fe0100 */
[----:B------:R-:W-:Y:S01]  /*3470*/  ISETP.GE.AND P0, PT, R8, R9, PT ;  /* 0x000000090800720c */ /* 0x000fe20003f06270 */
[----:B------:R-:W-:Y:S01]  /*3480*/  VIADD R9, R2, 0x200 ;  /* 0x0000020002097836 */ /* 0x000fe20000000000 */
[----:B---3--:R-:W-:Y:S02]  /*3490*/  VIMNMX R12, PT, PT, R10, R13, !PT ;  /* 0x0000000d0a0c7248 */ /* 0x008fe40007fe0100 */
[----:B------:R-:W-:Y:S02]  /*34a0*/  ISETP.GE.AND P2, PT, R13, R10, PT ;  /* 0x0000000a0d00720c */ /* 0x000fe40003f46270 */
[----:B----4-:R-:W-:Y:S02]  /*34b0*/  ISETP.GE.AND P3, PT, R12, R11, PT ;  /* 0x0000000b0c00720c */ /* 0x010fe40003f66270 */
[----:B------:R-:W-:Y:S01]  /*34c0*/  VIMNMX R12, PT, PT, R11, R12, !PT ;  /* 0x0000000c0b0c7248 */ /* 0x000fe20007fe0100 */
[----:B------:R-:W-:-:S03]  /*34d0*/  VIADD R11, R2, 0x100 ;  /* 0x00000100020b7836 */ /* 0x000fc60000000000 */
[----:B-----5:R-:W-:-:S05]  /*34e0*/  ISETP.GE.AND P1, PT, R12, R3, PT ;  /* 0x000000030c00720c */ /* 0x020fca0003f26270 */
[----:B------:R-:W-:Y:S02]  /*34f0*/  @P2 SEL R9, R11, R2, !P0 ;  /* 0x000000020b092207 */ /* 0x000fe40004000000 */
[----:B------:R-:W-:Y:S01]  /*3500*/  IADD3 R8, P2, PT, R5, UR14, RZ ;  /* 0x0000000e05087c10 */ /* 0x000fe2000ff5e0ff */
[----:B------:R-:W-:-:S03]  /*3510*/  @!P3 VIADD R9, R2, 0x300 ;  /* 0x000003000209b836 */ /* 0x000fc60000000000 */
[----:B------:R-:W-:Y:S02]  /*3520*/  IADD3.X R7, PT, PT, R14, UR15, RZ, P2, !PT ;  /* 0x0000000f0e077c10 */ /* 0x000fe400097fe4ff */
[----:B------:R-:W-:Y:S02]  /*3530*/  ISETP.LE.AND P2, PT, R4, UR6, PT ;  /* 0x0000000604007c0c */ /* 0x000fe4000bf43270 */
[C---:B------:R-:W-:Y:S02]  /*3540*/  @P1 ISETP.GE.U32.AND P0, PT, R9.reuse, R6, PT ;  /* 0x000000060900120c */ /* 0x040fe40003f06070 */
[-C--:B------:R-:W-:Y:S02]  /*3550*/  IADD3 R5, P3, PT, R6, R8.reuse, RZ ;  /* 0x0000000806057210 */ /* 0x080fe40007f7e0ff */
[----:B------:R-:W-:Y:S02]  /*3560*/  @P1 IADD3 R8, P4, PT, R9, R8, RZ ;  /* 0x0000000809081210 */ /* 0x000fe40007f9e0ff */
[----:B------:R-:W-:Y:S01]  /*3570*/  @P1 ISETP.GE.U32.AND.EX P0, PT, RZ, RZ, PT, P0 ;  /* 0x000000ffff00120c */ /* 0x000fe20003f06100 */
[----:B------:R-:W-:-:S02]  /*3580*/  IMAD.X R6, RZ, RZ, R7, P3 ;  /* 0x000000ffff067224 */ /* 0x000fc400018e0607 */
        /* <DEDUP_REMOVED lines=17> */
[----:B------:R-:W-:-:S05]  /*36a0*/  IMAD.MOV.U32 R11, RZ, RZ, 0x500 ;  /* 0x00000500ff0b7424 */ /* 0x000fca00078e00ff */
[----:B------:R-:W2:Y:S01]  /*36b0*/  ATOMG.E.ADD.STRONG.GPU PT, R7, desc[UR10][R8.64], R11 ;  /* 0x8000000b080779a8 */ /* 0x000ea200081ef10a */
[----:B------:R-:W0:Y:S01]  /*36c0*/  S2UR UR5, SR_CgaCtaId ;  /* 0x00000000000579c3 */ /* 0x000e220000008800 */
[----:B------:R-:W-:Y:S02]  /*36d0*/  UMOV UR4, 0x400 ;  /* 0x0000040000047882 */ /* 0x000fe40000000000 */
[----:B0-----:R-:W-:Y:S01]  /*36e0*/  ULEA UR4, UR5, UR4, 0x18 ;  /* 0x0000000405047291 */ /* 0x001fe2000f8ec0ff */
[----:B--2---:R-:W-:-:S08]  /*36f0*/  VIADD R7, R7, UR6 ;  /* 0x0000000607077c36 */ /* 0x004fd00008000000 */
[----:B------:R0:W-:Y:S03]  /*3700*/  STS [UR4+0x98], R7 ;  /* 0x00009807ff007988 */ /* 0x0001e60008000804 */
.L_x_532:
[----:B------:R-:W-:Y:S05]  /*3710*/  BSYNC.RECONVERGENT B1 ;  /* 0x0000000000017941 */ /* 0x000fea0003800200 */
.L_x_531:
[----:B------:R-:W1:Y:S08]  /*3720*/  S2UR UR5, SR_CgaCtaId ;  /* 0x00000000000579c3 */ /* 0x000e700000008800 */
[----:B------:R-:W-:Y:S06]  /*3730*/  BAR.SYNC.DEFER_BLOCKING 0x0 ;  /* 0x0000000000007b1d */ /* 0x000fec0000010000 */
[----:B------:R-:W-:-:S02]  /*3740*/  UMOV UR4, 0x400 ;  /* 0x0000040000047882 */ /* 0x000fc40000000000 */
[----:B-1----:R-:W-:-:S06]  /*3750*/  ULEA UR4, UR5, UR4, 0x18 ;  /* 0x0000000405047291 */ /* 0x002fcc000f8ec0ff */
[----:B0-----:R-:W-:-:S05]  /*3760*/  IMAD.U32 R7, RZ, RZ, UR4 ;  /* 0x00000004ff077e24 */ /* 0x001fca000f8e00ff */
[----:B------:R-:W0:Y:S02]  /*3770*/  LDS R11, [R7+0x98] ;  /* 0x00009800070b7984 */ /* 0x000e240000000800 */
[----:B0-----:R-:W-:-:S05]  /*3780*/  VIADD R13, R11, 0x500 ;  /* 0x000005000b0d7836 */ /* 0x001fca0000000000 */
[----:B------:R-:W-:-:S13]  /*3790*/  ISETP.GT.AND P0, PT, R13, R4, PT ;  /* 0x000000040d00720c */ /* 0x000fda0003f04270 */
[----:B------:R-:W-:Y:S05]  /*37a0*/  @P0 BRA `(.L_x_533) ;  /* 0x00000004004c0947 */ /* 0x000fea0003800000 */
[----:B------:R-:W-:Y:S01]  /*37b0*/  BSSY.RECONVERGENT B1, `(.L_x_533) ;  /* 0x0000052000017945 */ /* 0x000fe20003800200 */
[----:B------:R-:W-:Y:S01]  /*37c0*/  IMAD.MOV.U32 R12, RZ, RZ, R3 ;  /* 0x000000ffff0c7224 */ /* 0x000fe200078e0003 */
[----:B------:R-:W0:Y:S01]  /*37d0*/  LDCU UR7, c[0x0][0x398] ;  /* 0x00007300ff0777ac */ /* 0x000e220008000800 */
[----:B------:R-:W-:Y:S02]  /*37e0*/  IMAD.MOV.U32 R16, RZ, RZ, R5 ;  /* 0x000000ffff107224 */ /* 0x000fe400078e0005 */
[----:B------:R-:W-:Y:S01]  /*37f0*/  IMAD.MOV.U32 R23, RZ, RZ, R6 ;  /* 0x000000ffff177224 */ /* 0x000fe200078e0006 */
[----:B------:R-:W1:Y:S06]  /*3800*/  LDCU.128 UR12, c[0x0][0x380] ;  /* 0x00007000ff0c77ac */ /* 0x000e6c0008000c00 */
.L_x_536:
[----:B------:R-:W-:-:S04]  /*3810*/  IADD3 R21, P0, PT, R2, R11, RZ ;  /* 0x0000000b02157210 */ /* 0x000fc80007f1e0ff */
[----:B------:R-:W-:Y:S02]  /*3820*/  LEA.HI.X.SX32 R20, R11, RZ, 0x1, P0 ;  /* 0x000000ff0b147211 */ /* 0x000fe400000f0eff */
[----:B-1----:R-:W-:-:S04]  /*3830*/  LEA R4, P0, R21, UR12, 0x2 ;  /* 0x0000000c15047c11 */ /* 0x002fc8000f8010ff */
[----:B------:R-:W-:-:S05]  /*3840*/  LEA.HI.X R5, R21, UR13, R20, 0x2, P0 ;  /* 0x0000000d15057c11 */ /* 0x000fca00080f1414 */
[----:B------:R-:W2:Y:S04]  /*3850*/  LDG.E R11, desc[UR10][R4.64] ;  /* 0x0000000a040b7981 */ /* 0x000ea8000c1e1900 */
[----:B------:R-:W3:Y:S04]  /*3860*/  LDG.E R14, desc[UR10][R4.64+0x400] ;  /* 0x0004000a040e7981 */ /* 0x000ee8000c1e1900 */
[----:B------:R-:W4:Y:S04]  /*3870*/  LDG.E R13, desc[UR10][R4.64+0x800] ;  /* 0x0008000a040d7981 */ /* 0x000f28000c1e1900 */
[----:B------:R-:W4:Y:S01]  /*3880*/  LDG.E R10, desc[UR10][R4.64+0xc00] ;  /* 0x000c000a040a7981 */ /* 0x000f22000c1e1900 */
[----:B------:R-:W-:-:S03]  /*3890*/  IADD3 R21, P0, PT, R21, UR14, RZ ;  /* 0x0000000e15157c10 */ /* 0x000fc6000ff1e0ff */
[----:B------:R1:W5:Y:S01]  /*38a0*/  LDG.E R3, desc[UR10][R4.64+0x1000] ;  /* 0x0010000a04037981 */ /* 0x000362000c1e1900 */
[----:B------:R-:W-:Y:S01]  /*38b0*/  IADD3.X R20, PT, PT, R20, UR15, RZ, P0, !PT ;  /* 0x0000000f14147c10 */ /* 0x000fe200087fe4ff */
[----:B------:R-:W-:Y:S01]  /*38c0*/  BSSY.RECONVERGENT B2, `(.L_x_534) ;  /* 0x000002a000027945 */ /* 0x000fe20003800200 */
[----:B------:R-:W-:Y:S01]  /*38d0*/  BAR.SYNC.DEFER_BLOCKING 0x0 ;  /* 0x0000000000007b1d */ /* 0x000fe20000010000 */
[C---:B------:R-:W-:Y:S02]  /*38e0*/  IADD3 R18, P3, PT, R21.reuse, 0x100, RZ ;  /* 0x0000010015127810 */ /* 0x040fe40007f7e0ff */
[C---:B------:R-:W-:Y:S02]  /*38f0*/  IADD3 R17, P4, PT, R21.reuse, 0x200, RZ ;  /* 0x0000020015117810 */ /* 0x040fe40007f9e0ff */
[----:B-1----:R-:W-:Y:S01]  /*3900*/  IADD3 R5, P6, PT, R21, 0x400, RZ ;  /* 0x0000040015057810 */ /* 0x002fe20007fde0ff */
[----:B------:R-:W-:Y:S01]  /*3910*/  IMAD.X R19, RZ, RZ, R20, P3 ;  /* 0x000000ffff137224 */ /* 0x000fe200018e0614 */
[----:B------:R-:W-:-:S03]  /*3920*/  ISETP.NE.AND P3, PT, R2, RZ, PT ;  /* 0x000000ff0200720c */ /* 0x000fc60003f65270 */
        /* <DEDUP_REMOVED lines=9> */
[--C-:B------:R-:W-:Y:S02]  /*39c0*/  IMAD.X R16, RZ, RZ, R20.reuse, P4 ;  /* 0x000000ffff107224 */ /* 0x100fe400020e0614 */
[----:B------:R-:W-:Y:S01]  /*39d0*/  IMAD.X R15, RZ, RZ, R20, P5 ;  /* 0x000000ffff0f7224 */ /* 0x000fe200028e0614 */
[----:B------:R-:W-:-:S07]  /*39e0*/  @P2 SEL R20, R23, R20, P0 ;  /* 0x0000001417142207 */ /* 0x000fce0000000000 */
        /* <DEDUP_REMOVED lines=10> */
[----:B------:R-:W-:Y:S02]  /*3a90*/  @P2 SEL R13, R14, R13, P0 ;  /* 0x0000000d0e0d2207 */ /* 0x000fe40000000000 */
[----:B------:R-:W-:Y:S02]  /*3aa0*/  @P2 SEL R17, R18, R17, P0 ;  /* 0x0000001112112207 */ /* 0x000fe40000000000 */
[----:B------:R-:W-:Y:S02]  /*3ab0*/  ISETP.GE.AND P1, PT, R13, R10, PT ;  /* 0x0000000a0d00720c */ /* 0x000fe40003f26270 */
[----:B------:R-:W-:Y:S01]  /*3ac0*/  @P2 SEL R16, R19, R16, P0 ;  /* 0x0000001013102207 */ /* 0x000fe20000000000 */
[----:B------:R-:W-:Y:S10]  /*3ad0*/  @P3 BRA `(.L_x_535) ;  /* 0x0000000000203947 */ /* 0x000ff40003800000 */
[----:B------:R-:W-:-:S05]  /*3ae0*/  IMAD.MOV.U32 R11, RZ, RZ, 0x500 ;  /* 0x00000500ff0b7424 */ /* 0x000fca00078e00ff */
[----:B------:R-:W2:Y:S01]  /*3af0*/  ATOMG.E.ADD.STRONG.GPU PT, R4, desc[UR10][R8.64], R11 ;  /* 0x8000000b080479a8 */ /* 0x000ea200081ef10a */
[----:B------:R-:W1:Y:S01]  /*3b00*/  S2UR UR5, SR_CgaCtaId ;  /* 0x00000000000579c3 */ /* 0x000e620000008800 */
[----:B------:R-:W-:Y:S02]  /*3b10*/  UMOV UR4, 0x400 ;  /* 0x0000040000047882 */ /* 0x000fe40000000000 */
[----:B-1----:R-:W-:-:S06]  /*3b20*/  ULEA UR4, UR5, UR4, 0x18 ;  /* 0x0000000405047291 */ /* 0x002fcc000f8ec0ff */
[----:B------:R-:W-:Y:S02]  /*3b30*/  IMAD.U32 R7, RZ, RZ, UR4 ;  /* 0x00000004ff077e24 */ /* 0x000fe4000f8e00ff */
[----:B--2---:R-:W-:-:S05]  /*3b40*/  VIADD R4, R4, UR6 ;  /* 0x0000000604047c36 */ /* 0x004fca0008000000 */
[----:B------:R1:W-:Y:S02]  /*3b50*/  STS [R7+0x98], R4 ;  /* 0x0000980407007388 */ /* 0x0003e40000000800 */
.L_x_535:
[----:B0-----:R-:W-:Y:S05]  /*3b60*/  BSYNC.RECONVERGENT B2 ;  /* 0x0000000000027941 */ /* 0x001fea0003800200 */
.L_x_534:
[----:B------:R-:W-:Y:S01]  /*3b70*/  BAR.SYNC.DEFER_BLOCKING 0x0 ;  /* 0x0000000000007b1d */ /* 0x000fe20000010000 */
[----:B------:R-:W-:Y:S01]  /*3b80*/  @P1 ISETP.GE.U32.AND P0, PT, R17, R12, PT ;  /* 0x0000000c1100120c */ /* 0x000fe20003f06070 */
[----:B-1----:R-:W-:-:S03]  /*3b90*/  IMAD.U32 R4, RZ, RZ, UR7 ;  /* 0x00000007ff047e24 */ /* 0x002fc6000f8e00ff */
[----:B------:R-:W-:-:S04]  /*3ba0*/  @P1 ISETP.GE.AND.EX P0, PT, R16, R15, PT, P0 ;  /* 0x0000000f1000120c */ /* 0x000fc80003f06300 */
[----:B------:R-:W-:-:S04]  /*3bb0*/  @P1 ISETP.LT.OR P0, PT, R10, R13, !P0 ;  /* 0x0000000d0a00120c */ /* 0x000fc80004701670 */
[----:B------:R-:W-:Y:S02]  /*3bc0*/  @P1 SEL R10, R13, R10, P0 ;  /* 0x0000000a0d0a1207 */ /* 0x000fe40000000000 */
[----:B------:R-:W-:Y:S02]  /*3bd0*/  @P1 SEL R12, R17, R12, P0 ;  /* 0x0000000c110c1207 */ /* 0x000fe40000000000 */
[----:B-----5:R-:W-:Y:S02]  /*3be0*/  ISETP.GE.AND P2, PT, R10, R3, PT ;  /* 0x000000030a00720c */ /* 0x020fe40003f46270 */
[----:B------:R-:W-:Y:S01]  /*3bf0*/  @P1 SEL R15, R16, R15, P0 ;  /* 0x0000000f100f1207 */ /* 0x000fe20000000000 */
[----:B------:R-:W0:Y:S10]  /*3c00*/  LDS R11, [R7+0x98] ;  /* 0x00009800070b7984 */ /* 0x000e340000000800 */
        /* <DEDUP_REMOVED lines=8> */
[----:B------:R-:W-:Y:S02]  /*3c90*/  IMAD.MOV.U32 R23, RZ, RZ, R6 ;  /* 0x000000ffff177224 */ /* 0x000fe400078e0006 */
[----:B0-----:R-:W-:-:S05]  /*3ca0*/  VIADD R13, R11, 0x500 ;  /* 0x000005000b0d7836 */ /* 0x001fca0000000000 */
[----:B------:R-:W-:-:S13]  /*3cb0*/  ISETP.GT.AND P0, PT, R13, R4, PT ;  /* 0x000000040d00720c */ /* 0x000fda0003f04270 */
[----:B------:R-:W-:Y:S05]  /*3cc0*/  @!P0 BRA `(.L_x_536) ;  /* 0xfffffff800d08947 */ /* 0x000fea000383ffff */
[----:B------:R-:W-:Y:S05]  /*3cd0*/  BSYNC.RECONVERGENT B1 ;  /* 0x0000000000017941 */ /* 0x000fea0003800200 */
.L_x_533:
[----:B------:R-:W-:Y:S01]  /*3ce0*/  ISETP.GE.AND P0, PT, R11, R4, PT ;  /* 0x000000040b00720c */ /* 0x000fe20003f06270 */
[----:B------:R-:W0:Y:S01]  /*3cf0*/  LDCU.64 UR6, c[0x0][0x388] ;  /* 0x00007100ff0677ac */ /* 0x000e220008000a00 */
[----:B------:R-:W-:Y:S01]  /*3d00*/  BSSY.RECONVERGENT B1, `(.L_x_530) ;  /* 0x0000097000017945 */ /* 0x000fe20003800200 */
[----:B------:R-:W1:Y:S10]  /*3d10*/  LDCU.64 UR4, c[0x0][0x388] ;  /* 0x00007100ff0477ac */ /* 0x000e740008000a00 */
[----:B------:R-:W-:Y:S05]  /*3d20*/  @P0 BRA `(.L_x_537) ;  /* 0x0000000800500947 */ /* 0x000fea0003800000 */
[----:B------:R-:W-:-:S05]  /*3d30*/  IMAD.IADD R7, R4, 0x1, -R11 ;  /* 0x0000000104077824 */ /* 0x000fca00078e0a0b */
[----:B------:R-:W-:-:S13]  /*3d40*/  ISETP.GE.AND P0, PT, R2, R7, PT ;  /* 0x000000070200720c */ /* 0x000fda0003f06270 */
[----:B------:R-:W-:Y:S05]  /*3d50*/  @P0 BRA `(.L_x_537) ;  /* 0x0000000800440947 */ /* 0x000fea0003800000 */
[----:B------:R-:W-:Y:S01]  /*3d60*/  LOP3.LUT R8, RZ, R2, RZ, 0x33, !PT ;  /* 0x00000002ff087212 */ /* 0x000fe200078e33ff */
[----:B------:R-:W-:Y:S03]  /*3d70*/  BSSY.RECONVERGENT B2, `(.L_x_538) ;  /* 0x000002a000027945 */ /* 0x000fe60003800200 */
[----:B------:R-:W-:-:S04]  /*3d80*/  IADD3 R14, PT, PT, -R11, R4, R8 ;  /* 0x000000040b0e7210 */ /* 0x000fc80007ffe108 */
[----:B------:R-:W-:-:S04]  /*3d90*/  LOP3.LUT R4, R14, 0x300, RZ, 0xc0, !PT ;  /* 0x000003000e047812 */ /* 0x000fc800078ec0ff */
[----:B------:R-:W-:Y:S01]  /*3da0*/  ISETP.NE.AND P0, PT, R4, 0x300, PT ;  /* 0x000003000400780c */ /* 0x000fe20003f05270 */
[----:B------:R-:W-:-:S12]  /*3db0*/  IMAD.MOV.U32 R4, RZ, RZ, R2 ;  /* 0x000000ffff047224 */ /* 0x000fd800078e0002 */
[----:B------:R-:W-:Y:S05]  /*3dc0*/  @!P0 BRA `(.L_x_539) ;  /* 0x0000000000908947 */ /* 0x000fea0003800000 */
[----:B------:R-:W2:Y:S01]  /*3dd0*/  LDC.64 R8, c[0x0][0x380] ;  /* 0x0000e000ff087b82 */ /* 0x000ea20000000a00 */
[----:B------:R-:W-:Y:S01]  /*3de0*/  LEA.HI R4, R14, 0x1, RZ, 0x18 ;  /* 0x000000010e047811 */ /* 0x000fe200078fc0ff */
[----:B------:R-:W-:-:S03]  /*3df0*/  IMAD.IADD R15, R2, 0x1, R11 ;  /* 0x00000001020f7824 */ /* 0x000fc600078e020b */
[----:B------:R-:W-:Y:S01]  /*3e00*/  LOP3.LUT R10, R4, 0x3, RZ, 0xc0, !PT ;  /* 0x00000003040a7812 */ /* 0x000fe200078ec0ff */
[----:B------:R-:W-:-:S04]  /*3e10*/  IMAD.MOV.U32 R4, RZ, RZ, R2 ;  /* 0x000000ffff047224 */ /* 0x000fc800078e0002 */
[----:B------:R-:W-:-:S07]  /*3e20*/  IMAD.MOV R10, RZ, RZ, -R10 ;  /* 0x000000ffff0a7224 */ /* 0x000fce00078e0a0a */
.L_x_542:
[----:B--2---:R-:W-:-:S06]  /*3e30*/  IMAD.WIDE R12, R15, 0x4, R8 ;  /* 0x000000040f0c7825 */ /* 0x004fcc00078e0208 */
[----:B------:R-:W2:Y:S01]  /*3e40*/  LDG.E R13, desc[UR10][R12.64] ;  /* 0x0000000a0c0d7981 */ /* 0x000ea2000c1e1900 */
[C---:B-1----:R-:W-:Y:S01]  /*3e50*/  IADD3 R19, P1, PT, R15.reuse, UR4, RZ ;  /* 0x000000040f137c10 */ /* 0x042fe2000ff3e0ff */
[----:B------:R-:W-:Y:S01]  /*3e60*/  VIADD R10, R10, 0x1 ;  /* 0x000000010a0a7836 */ /* 0x000fe20000000000 */
[----:B------:R-:W-:Y:S01]  /*3e70*/  BSSY.RECONVERGENT B3, `(.L_x_540) ;  /* 0x0000016000037945 */ /* 0x000fe20003800200 */
[----:B------:R-:W-:Y:S01]  /*3e80*/  IMAD.MOV.U32 R16, RZ, RZ, R5 ;  /* 0x000000ffff107224 */ /* 0x000fe200078e0005 */
[----:B------:R-:W-:Y:S01]  /*3e90*/  LEA.HI.X.SX32 R20, R15, UR5, 0x1, P1 ;  /* 0x000000050f147c11 */ /* 0x000fe200088f0eff */
[----:B------:R-:W-:Y:S01]  /*3ea0*/  IMAD.MOV.U32 R17, RZ, RZ, R6 ;  /* 0x000000ffff117224 */ /* 0x000fe200078e0006 */
[----:B------:R-:W-:Y:S01]  /*3eb0*/  ISETP.NE.AND P2, PT, R10, RZ, PT ;  /* 0x000000ff0a00720c */ /* 0x000fe20003f45270 */
[----:B------:R-:W-:Y:S02]  /*3ec0*/  IMAD.MOV.U32 R18, RZ, RZ, R3 ;  /* 0x000000ffff127224 */ /* 0x000fe400078e0003 */
        /* <DEDUP_REMOVED lines=16> */
.L_x_541:
[----:B0-----:R-:W-:Y:S05]  /*3fd0*/  BSYNC.RECONVERGENT B3 ;  /* 0x0000000000037941 */ /* 0x001fea0003800200 */
.L_x_540:
[----:B------:R-:W-:Y:S02]  /*3fe0*/  VIADD R4, R4, 0x100 ;  /* 0x0000010004047836 */ /* 0x000fe40000000000 */
[----:B------:R-:W-:Y:S01]  /*3ff0*/  VIADD R15, R15, 0x100 ;  /* 0x000001000f0f7836 */ /* 0x000fe20000000000 */
[----:B------:R-:W-:Y:S06]  /*4000*/  @P2 BRA `(.L_x_542) ;  /* 0xfffffffc00882947 */ /* 0x000fec000383ffff */
.L_x_539:
[----:B01----:R-:W-:Y:S05]  /*4010*/  BSYNC.RECONVERGENT B2 ;  /* 0x0000000000027941 */ /* 0x003fea0003800200 */
.L_x_538:
[----:B------:R-:W-:-:S13]  /*4020*/  ISETP.GE.U32.AND P0, PT, R14, 0x300, PT ;  /* 0x000003000e00780c */ /* 0x000fda0003f06070 */
[----:B------:R-:W-:Y:S05]  /*4030*/  @!P0 BRA `(.L_x_537) ;  /* 0x00000004008c8947 */ /* 0x000fea0003800000 */
[----:B------:R-:W0:Y:S01]  /*4040*/  LDC.64 R8, c[0x0][0x380] ;  /* 0x0000e000ff087b82 */ /* 0x000e220000000a00 */
[----:B------:R-:W-:-:S04]  /*4050*/  IMAD.IADD R11, R4, 0x1, R11 ;  /* 0x00000001040b7824 */ /* 0x000fc800078e020b */
[C---:B------:R-:W-:Y:S02]  /*4060*/  VIADD R20, R11.reuse, 0x100 ;  /* 0x000001000b147836 */ /* 0x040fe40000000000 */
[C---:B------:R-:W-:Y:S02]  /*4070*/  VIADD R19, R11.reuse, 0x200 ;  /* 0x000002000b137836 */ /* 0x040fe40000000000 */
[----:B------:R-:W-:Y:S01]  /*4080*/  VIADD R18, R11, 0x300 ;  /* 0x000003000b127836 */ /* 0x000fe20000000000 */
[----:B0-----:R-:W-:-:S05]  /*4090*/  IADD3 R8, P0, PT, R8, 0x800, RZ ;  /* 0x0000080008087810 */ /* 0x001fca0007f1e0ff */
[----:B------:R-:W-:-:S08]  /*40a0*/  IMAD.X R9, RZ, RZ, R9, P0 ;  /* 0x000000ffff097224 */ /* 0x000fd000000e0609 */
.L_x_551:
[----:B------:R-:W-:-:S05]  /*40b0*/  IMAD.WIDE R14, R11, 0x4, R8 ;  /* 0x000000040b0e7825 */ /* 0x000fca00078e0208 */
[----:B------:R-:W2:Y:S04]  /*40c0*/  LDG.E R24, desc[UR10][R14.64+-0x800] ;  /* 0xfff8000a0e187981 */ /* 0x000ea8000c1e1900 */
[----:B------:R0:W5:Y:S04]  /*40d0*/  LDG.E R26, desc[UR10][R14.64+-0x400] ;  /* 0xfffc000a0e1a7981 */ /* 0x000168000c1e1900 */
        /* <DEDUP_REMOVED lines=21> */
.L_x_544:
[----:B------:R-:W-:Y:S05]  /*4230*/  BSYNC.RECONVERGENT B2 ;  /* 0x0000000000027941 */ /* 0x000fea0003800200 */
.L_x_543:
        /* <DEDUP_REMOVED lines=19> */
.L_x_546:
[----:B------:R-:W-:Y:S05]  /*4370*/  BSYNC.RECONVERGENT B2 ;  /* 0x0000000000027941 */ /* 0x000fea0003800200 */
.L_x_545:
[----:B------:R-:W-:Y:S01]  /*4380*/  ISETP.GE.AND P0, PT, R3, R10, PT ;  /* 0x0000000a0300720c */ /* 0x000fe20003f06270 */
[----:B------:R-:W-:Y:S01]  /*4390*/  BSSY.RECONVERGENT B2, `(.L_x_547) ;  /* 0x0000013000027945 */ /* 0x000fe20003800200 */
[C---:B------:R-:W-:Y:S01]  /*43a0*/  IADD3 R16, P1, PT, R19.reuse, UR6, RZ ;  /* 0x0000000613107c10 */ /* 0x040fe2000ff3e0ff */
        /* <DEDUP_REMOVED lines=17> */
.L_x_548:
[----:B------:R-:W-:Y:S05]  /*44c0*/  BSYNC.RECONVERGENT B2 ;  /* 0x0000000000027941 */ /* 0x000fea0003800200 */
.L_x_547:
        /* <DEDUP_REMOVED lines=18> */
.L_x_550:
[----:B------:R-:W-:Y:S05]  /*45f0*/  BSYNC.RECONVERGENT B2 ;  /* 0x0000000000027941 */ /* 0x000fea0003800200 */
.L_x_549:
[----:B------:R-:W-:Y:S02]  /*4600*/  VIADD R4, R4, 0x400 ;  /* 0x0000040004047836 */ /* 0x000fe40000000000 */
[----:B------:R-:W-:Y:S02]  /*4610*/  VIADD R20, R20, 0x400 ;  /* 0x0000040014147836 */ /* 0x000fe40000000000 */
[----:B------:R-:W-:Y:S01]  /*4620*/  VIADD R19, R19, 0x400 ;  /* 0x0000040013137836 */ /* 0x000fe20000000000 */
[----:B------:R-:W-:Y:S01]  /*4630*/  ISETP.GE.AND P0, PT, R4, R7, PT ;  /* 0x000000070400720c */ /* 0x000fe20003f06270 */
[----:B------:R-:W-:Y:S02]  /*4640*/  VIADD R18, R18, 0x400 ;  /* 0x0000040012127836 */ /* 0x000fe40000000000 */
[----:B------:R-:W-:-:S10]  /*4650*/  VIADD R11, R11, 0x400 ;  /* 0x000004000b0b7836 */ /* 0x000fd40000000000 */
[----:B------:R-:W-:Y:S05]  /*4660*/  @!P0 BRA `(.L_x_551) ;  /* 0xfffffff800908947 */ /* 0x000fea000383ffff */
.L_x_537:
[----:B01----:R-:W-:Y:S05]  /*4670*/  BSYNC.RECONVERGENT B1 ;  /* 0x0000000000017941 */ /* 0x003fea0003800200 */
.L_x_530:
        /* <DEDUP_REMOVED lines=31> */
.L_x_553:
[----:B------:R-:W-:Y:S05]  /*4870*/  BSYNC.RECONVERGENT B1 ;  /* 0x0000000000017941 */ /* 0x000fea0003800200 */
.L_x_552:
        /* <DEDUP_REMOVED lines=24> */
.L_x_555:
[----:B------:R-:W-:Y:S05]  /*4a00*/  BSYNC.RECONVERGENT B1 ;  /* 0x0000000000017941 */ /* 0x000fea0003800200 */
.L_x_554:
[----:B---3--:R3:W4:Y:S01]  /*4a10*/  SHFL.DOWN PT, R10, R3, 0x4, 0x1f ;  /* 0x08801f00030a7f89 */ /* 0x00872200000e0000 */
[----:B------:R-:W-:Y:S01]  /*4a20*/  BSSY.RECONVERGENT B1, `(.L_x_556) ;  /* 0x0000017000017945 */ /* 0x000fe20003800200 */
[----:B0-----:R-:W-:Y:S02]  /*4a30*/  IMAD.MOV.U32 R4, RZ, RZ, R3 ;  /* 0x000000ffff047224 */ /* 0x001fe400078e0003 */
[----:B------:R3:W0:Y:S01]  /*4a40*/  SHFL.DOWN PT, R12, R5, 0x4, 0x1f ;  /* 0x08801f00050c7f89 */ /* 0x00062200000e0000 */
[----:B--2---:R-:W-:Y:S02]  /*4a50*/  IMAD.MOV.U32 R6, RZ, RZ, R5 ;  /* 0x000000ffff067224 */ /* 0x004fe400078e0005 */
[----:B------:R-:W-:Y:S01]  /*4a60*/  IMAD.MOV.U32 R7, RZ, RZ, R8 ;  /* 0x000000ffff077224 */ /* 0x000fe200078e0008 */
[----:B------:R3:W2:Y:S01]  /*4a70*/  SHFL.DOWN PT, R9, R8, 0x4, 0x1f ;  /* 0x08801f0008097f89 */ /* 0x0006a200000e0000 */
        /* <DEDUP_REMOVED lines=17> */
.L_x_557:
[----:B------:R-:W-:Y:S05]  /*4b90*/  BSYNC.RECONVERGENT B1 ;  /* 0x0000000000017941 */ /* 0x000fea0003800200 */
.L_x_556:
[----:B-1----:R1:W0:Y:S01]  /*4ba0*/  SHFL.DOWN PT, R11, R4, 0x8, 0x1f ;  /* 0x09001f00040b7f89 */ /* 0x00222200000e0000 */
[----:B------:R-:W-:Y:S01]  /*4bb0*/  BSSY.RECONVERGENT B1, `(.L_x_558) ;  /* 0x0000017000017945 */ /* 0x000fe20003800200 */
[----:B---3--:R-:W-:Y:S02]  /*4bc0*/  IMAD.MOV.U32 R3, RZ, RZ, R4 ;  /* 0x000000ffff037224 */ /* 0x008fe400078e0004 */
[----:B------:R1:W3:Y:S01]  /*4bd0*/  SHFL.DOWN PT, R13, R6, 0x8, 0x1f ;  /* 0x09001f00060d7f89 */ /* 0x0002e200000e0000 */
[----:B------:R-:W-:Y:S02]  /*4be0*/  IMAD.MOV.U32 R5, RZ, RZ, R6 ;  /* 0x000000ffff057224 */ /* 0x000fe400078e0006 */
[----:B--2---:R-:W-:Y:S01]  /*4bf0*/  IMAD.MOV.U32 R9, RZ, RZ, R7 ;  /* 0x000000ffff097224 */ /* 0x004fe200078e0007 */
[----:B------:R1:W2:Y:S01]  /*4c00*/  SHFL.DOWN PT, R8, R7, 0x8, 0x1f ;  /* 0x09001f0007087f89 */ /* 0x0002a200000e0000 */
[----:B------:R-:W-:Y:S05]  /*4c10*/  @P4 BRA `(.L_x_559) ;  /* 0x0000000000404947 */ /* 0x000fea0003800000 */
[----:B0-----:R-:W-:Y:S01]  /*4c20*/  ISETP.GE.AND P0, PT, R4, R11, PT ;  /* 0x0000000b0400720c */ /* 0x001fe20003f06270 */
[----:B------:R-:W-:Y:S02]  /*4c30*/  IMAD.MOV.U32 R3, RZ, RZ, R11 ;  /* 0x000000ffff037224 */ /* 0x000fe400078e000b */
[----:B---3--:R-:W-:Y:S02]  /*4c40*/  IMAD.MOV.U32 R5, RZ, RZ, R13 ;  /* 0x000000ffff057224 */ /* 0x008fe400078e000d */
        /* <DEDUP_REMOVED lines=13> */
.L_x_559:
[----:B------:R-:W-:Y:S05]  /*4d20*/  BSYNC.RECONVERGENT B1 ;  /* 0x0000000000017941 */ /* 0x000fea0003800200 */
.L_x_558:
[----:B-1----:R1:W1:Y:S01]  /*4d30*/  SHFL.DOWN PT, R4, R3, 0x10, 0x1f ;  /* 0x0a001f0003047f89 */ /* 0x00226200000e0000 */
[----:B------:R-:W-:Y:S01]  /*4d40*/  BSSY.RECONVERGENT B1, `(.L_x_560) ;  /* 0x0000017000017945 */ /* 0x000fe20003800200 */
[----:B------:R-:W-:Y:S02]  /*4d50*/  IMAD.MOV.U32 R6, RZ, RZ, R3 ;  /* 0x000000ffff067224 */ /* 0x000fe400078e0003 */
[----:B----4-:R4:W1:Y:S01]  /*4d60*/  SHFL.DOWN PT, R10, R5, 0x10, 0x1f ;  /* 0x0a001f00050a7f89 */ /* 0x01086200000e0000 */
[----:B------:R-:W-:Y:S02]  /*4d70*/  IMAD.MOV.U32 R7, RZ, RZ, R5 ;  /* 0x000000ffff077224 */ /* 0x000fe400078e0005 */
[----:B--2---:R-:W-:Y:S01]  /*4d80*/  IMAD.MOV.U32 R8, RZ, RZ, R9 ;  /* 0x000000ffff087224 */ /* 0x004fe200078e0009 */
[----:B0-----:R4:W0:Y:S01]  /*4d90*/  SHFL.DOWN PT, R12, R9, 0x10, 0x1f ;  /* 0x0a001f00090c7f89 */ /* 0x00182200000e0000 */
        /* <DEDUP_REMOVED lines=17> */
.L_x_561:
[----:B------:R-:W-:Y:S05]  /*4eb0*/  BSYNC.RECONVERGENT B1 ;  /* 0x0000000000017941 */ /* 0x000fea0003800200 */
.L_x_560:
[----:B------:R-:W-:Y:S04]  /*4ec0*/  BSSY.RECONVERGENT B1, `(.L_x_562) ;  /* 0x000000c000017945 */ /* 0x000fe80003800200 */
[----:B------:R-:W-:Y:S05]  /*4ed0*/  @P2 BRA `(.L_x_563) ;  /* 0x0000000000282947 */ /* 0x000fea0003800000 */
[----:B----4-:R-:W2:Y:S01]  /*4ee0*/  S2R R5, SR_CgaCtaId ;  /* 0x0000000000057919 */ /* 0x010ea20000008800 */
[----:B-1----:R-:W-:Y:S02]  /*4ef0*/  MOV R4, 0x400 ;  /* 0x0000040000047802 */ /* 0x002fe40000000f00 */
[----:B------:R-:W-:-:S04]  /*4f00*/  SHF.R.U32.HI R3, RZ, 0x1, R2 ;  /* 0x00000001ff037819 */ /* 0x000fc80000011602 */
[----:B------:R-:W-:Y:S02]  /*4f10*/  LOP3.LUT R3, R3, 0x1f0, RZ, 0xc0, !PT ;  /* 0x000001f003037812 */ /* 0x000fe400078ec0ff */
[----:B--2---:R-:W-:Y:S01]  /*4f20*/  LEA R4, R5, R4, 0x18 ;  /* 0x0000000405047211 */ /* 0x004fe200078ec0ff */
[----:B------:R-:W-:-:S04]  /*4f30*/  IMAD.MOV.U32 R5, RZ, RZ, R8 ;  /* 0x000000ffff057224 */ /* 0x000fc800078e0008 */
[----:B------:R-:W-:Y:S02]  /*4f40*/  IMAD.IADD R3, R3, 0x1, R4 ;  /* 0x0000000103037824 */ /* 0x000fe400078e0204 */
[----:B------:R-:W-:-:S03]  /*4f50*/  IMAD.MOV.U32 R4, RZ, RZ, R7 ;  /* 0x000000ffff047224 */ /* 0x000fc600078e0007 */
[----:B------:R2:W-:Y:S04]  /*4f60*/  STS [R3+0x8], R6 ;  /* 0x0000080603007388 */ /* 0x0005e80000000800 */
[----:B------:R2:W-:Y:S02]  /*4f70*/  STS.64 [R3+0x10], R4 ;  /* 0x0000100403007388 */ /* 0x0005e40000000a00 */
.L_x_563:
[----:B------:R-:W-:Y:S05]  /*4f80*/  BSYNC.RECONVERGENT B1 ;  /* 0x0000000000017941 */ /* 0x000fea0003800200 */
.L_x_562:
        /* <DEDUP_REMOVED lines=27> */
.L_x_565:
[----:B------:R-:W-:Y:S05]  /*5140*/  BSYNC.RECONVERGENT B1 ;  /* 0x0000000000017941 */ /* 0x000fea0003800200 */
.L_x_564:
        /* <DEDUP_REMOVED lines=27> */
.L_x_567:
[----:B------:R-:W-:Y:S05]  /*5300*/  BSYNC.RECONVERGENT B1 ;  /* 0x0000000000017941 */ /* 0x000fea0003800200 */
.L_x_566:
        /* <DEDUP_REMOVED lines=17> */
.L_x_569:
[----:B------:R-:W-:Y:S05]  /*5420*/  BSYNC.RECONVERGENT B1 ;  /* 0x0000000000017941 */ /* 0x000fea0003800200 */
.L_x_568:
        /* <DEDUP_REMOVED lines=17> */
.L_x_571:
[----:B------:R-:W-:Y:S05]  /*5540*/  BSYNC.RECONVERGENT B1 ;  /* 0x0000000000017941 */ /* 0x000fea0003800200 */
.L_x_570:
        /* <DEDUP_REMOVED lines=17> */
.L_x_573:
[----:B------:R-:W-:Y:S05]  /*5660*/  BSYNC.RECONVERGENT B1 ;  /* 0x0000000000017941 */ /* 0x000fea0003800200 */
.L_x_572:
        /* <DEDUP_REMOVED lines=17> */
.L_x_575:
[----:B------:R-:W-:Y:S05]  /*5780*/  BSYNC.RECONVERGENT B1 ;  /* 0x0000000000017941 */ /* 0x000fea0003800200 */
.L_x_574:
        /* <DEDUP_REMOVED lines=16> */
.L_x_493:
[----:B------:R-:W-:Y:S05]  /*5890*/  BSYNC.RECONVERGENT B0 ;  /* 0x0000000000007941 */ /* 0x000fea0003800200 */
.L_x_460:
[----:B------:R-:W-:Y:S05]  /*58a0*/  @P2 EXIT ;  /* 0x000000000000294d */ /* 0x000fea0003800000 */
[----:B-1234-:R-:W1:Y:S01]  /*58b0*/  LDC.64 R2, c[0x0][0x390] ;  /* 0x0000e400ff027b82 */ /* 0x01ee620000000a00 */
[----:B0-----:R-:W-:Y:S02]  /*58c0*/  IMAD.MOV.U32 R9, RZ, RZ, R8 ;  /* 0x000000ffff097224 */ /* 0x001fe400078e0008 */
[----:B------:R-:W-:Y:S02]  /*58d0*/  IMAD.MOV.U32 R8, RZ, RZ, R7 ;  /* 0x000000ffff087224 */ /* 0x000fe400078e0007 */
[----:B-1----:R-:W-:-:S05]  /*58e0*/  IMAD.WIDE.U32 R2, R0, 0x10, R2 ;  /* 0x0000001000027825 */ /* 0x002fca00078e0002 */
[----:B------:R-:W-:Y:S04]  /*58f0*/  STG.E.64 desc[UR10][R2.64+0x8], R8 ;  /* 0x0000080802007986 */ /* 0x000fe8000c101b0a */
[----:B------:R-:W-:Y:S01]  /*5900*/  STG.E desc[UR10][R2.64], R6 ;  /* 0x0000000602007986 */ /* 0x000fe2000c10190a */
[----:B------:R-:W-:Y:S05]  /*5910*/  EXIT ;  /* 0x000000000000794d */ /* 0x000fea0003800000 */
.L_x_576:
        /* <DEDUP_REMOVED lines=14> */
.L_x_714:


//--------------------- .text._ZN6thrust24THRUST_300001_SM_1000_NS8cuda_cub4core6detail13_kernel_agentINS1_8__reduce11ReduceAgentINS0_12zip_iteratorIN4cuda3std3__45tupleIJNS0_10device_ptrIiEENS0_17counting_iteratorIlNS0_11use_defaultESF_SF_EEEEEEEPNSB_IJilEEESJ_iNS1_9__extrema9arg_max_fIilNSA_4lessIiEEEEEEJSI_SK_iSP_EEEvDpT0_ --------------------------
	.section	.text._ZN6thrust24THRUST_300001_SM_1000_NS8cuda_cub4core6detail13_kernel_agentINS1_8__reduce11ReduceAgentINS0_12zip_iteratorIN4cuda3std3__45tupleIJNS0_10device_ptrIiEENS0_17counting_iteratorIlNS0_11use_defaultESF_SF_EEEEEEEPNSB_IJilEEESJ_iNS1_9__extrema9arg_max_fIilNSA_4lessIiEEEEEEJSI_SK_iSP_EEEvDpT0_,"ax",@progbits
	.align	128
        .global         _ZN6thrust24THRUST_300001_SM_1000_NS8cuda_cub4core6detail13_kernel_agentINS1_8__reduce11ReduceAgentINS0_12zip_iteratorIN4cuda3std3__45tupleIJNS0_10device_ptrIiEENS0_17counting_iteratorIlNS0_11use_defaultESF_SF_EEEEEEEPNSB_IJilEEESJ_iNS1_9__extrema9arg_max_fIilNSA_4lessIiEEEEEEJSI_SK_iSP_EEEvDpT0_
        .type           _ZN6thrust24THRUST_300001_SM_1000_NS8cuda_cub4core6detail13_kernel_agentINS1_8__reduce11ReduceAgentINS0_12zip_iteratorIN4cuda3std3__45tupleIJNS0_10device_ptrIiEENS0_17counting_iteratorIlNS0_11use_defaultESF_SF_EEEEEEEPNSB_IJilEEESJ_iNS1_9__extrema9arg_max_fIilNSA_4lessIiEEEEEEJSI_SK_iSP_EEEvDpT0_,@function
        .size           _ZN6thrust24THRUST_300001_SM_1000_NS8cuda_cub4core6detail13_kernel_agentINS1_8__reduce11ReduceAgentINS0_12zip_iteratorIN4cuda3std3__45tupleIJNS0_10device_ptrIiEENS0_17counting_iteratorIlNS0_11use_defaultESF_SF_EEEEEEEPNSB_IJilEEESJ_iNS1_9__extrema9arg_max_fIilNSA_4lessIiEEEEEEJSI_SK_iSP_EEEvDpT0_,(.L_x_715 - _ZN6thrust24THRUST_300001_SM_1000_NS8cuda_cub4core6detail13_kernel_agentINS1_8__reduce11ReduceAgentINS0_12zip_iteratorIN4cuda3std3__45tupleIJNS0_10device_ptrIiEENS0_17counting_iteratorIlNS0_11use_defaultESF_SF_EEEEEEEPNSB_IJilEEESJ_iNS1_9__extrema9arg_max_fIilNSA_4lessIiEEEEEEJSI_SK_iSP_EEEvDpT0_)
        .other          _ZN6thrust24THRUST_300001_SM_1000_NS8cuda_cub4core6detail13_kernel_agentINS1_8__reduce11ReduceAgentINS0_12zip_iteratorIN4cuda3std3__45tupleIJNS0_10device_ptrIiEENS0_17counting_iteratorIlNS0_11use_defaultESF_SF_EEEEEEEPNSB_IJilEEESJ_iNS1_9__extrema9arg_max_fIilNSA_4lessIiEEEEEEJSI_SK_iSP_EEEvDpT0_,@"STO_CUDA_ENTRY STV_DEFAULT"
_ZN6thrust24THRUST_300001_SM_1000_NS8cuda_cub4core6detail13_kernel_agentINS1_8__reduce11ReduceAgentINS0_12zip_iteratorIN4cuda3std3__45tupleIJNS0_10device_ptrIiEENS0_17counting_iteratorIlNS0_11use_defaultESF_SF_EEEEEEEPNSB_IJilEEESJ_iNS1_9__extrema9arg_max_fIilNSA_4lessIiEEEEEEJSI_SK_iSP_EEEvDpT0_:
.text._ZN6thrust24THRUST_300001_SM_1000_NS8cuda_cub4core6detail13_kernel_agentINS1_8__reduce11ReduceAgentINS0_12zip_iteratorIN4cuda3std3__45tupleIJNS0_10device_ptrIiEENS0_17counting_iteratorIlNS0_11use_defaultESF_SF_EEEEEEEPNSB_IJilEEESJ_iNS1_9__extrema9arg_max_fIilNSA_4lessIiEEEEEEJSI_SK_iSP_EEEvDpT0_:
        /* <DEDUP_REMOVED lines=23> */
.L_x_580:
[----:B0-----:R-:W-:Y:S05]  /*0170*/  BSYNC.RECONVERGENT B1 ;  /* 0x0000000000017941 */ /* 0x001fea0003800200 */
.L_x_579:
        /* <DEDUP_REMOVED lines=17> */
.L_x_587:
        /* <DEDUP_REMOVED lines=24> */
.L_x_586:
[----:B------:R-:W-:Y:S05]  /*0410*/  BSYNC.RECONVERGENT B3 ;  /* 0x0000000000037941 */ /* 0x000fea0003800200 */
.L_x_585:
[----:B------:R-:W-:Y:S01]  /*0420*/  IADD3 R5, P0, PT, R5, 0x100, RZ ;  /* 0x0000010005057810 */ /* 0x000fe20007f1e0ff */
[----:B------:R-:W-:Y:S02]  /*0430*/  VIADD R9, R9, 0x100 ;  /* 0x0000010009097836 */ /* 0x000fe40000000000 */
[----:B------:R-:W-:Y:S02]  /*0440*/  IMAD.X R3, RZ, RZ, R3, P3 ;  /* 0x000000ffff037224 */ /* 0x000fe400018e0603 */
[----:B------:R-:W-:Y:S01]  /*0450*/  IMAD.X R10, RZ, RZ, R10, P0 ;  /* 0x000000ffff0a7224 */ /* 0x000fe200000e060a */
[----:B------:R-:W-:Y:S07]  /*0460*/  @P2 BRA `(.L_x_587) ;  /* 0xfffffffc00882947 */ /* 0x000fee000383ffff */
.L_x_584:
[----:B------:R-:W-:Y:S05]  /*0470*/  BSYNC.RECONVERGENT B2 ;  /* 0x0000000000027941 */ /* 0x000fea0003800200 */
.L_x_583:
[----:B------:R-:W-:-:S13]  /*0480*/  ISETP.GE.U32.AND P0, PT, R11, 0x300, PT ;  /* 0x000003000b00780c */ /* 0x000fda0003f06070 */
[----:B------:R-:W-:Y:S05]  /*0490*/  @!P0 BRA `(.L_x_582) ;  /* 0x00000004007c8947 */ /* 0x000fea0003800000 */
[----:B------:R-:W0:Y:S01]  /*04a0*/  LDC.64 R4, c[0x0][0x380] ;  /* 0x0000e000ff047b82 */ /* 0x000e220000000a00 */
[----:B------:R-:W-:-:S07]  /*04b0*/  VIADD R10, R9, 0x200 ;  /* 0x00000200090a7836 */ /* 0x000fce0000000000 */
[----:B------:R-:W1:Y:S02]  /*04c0*/  LDC.64 R2, c[0x0][0x388] ;  /* 0x0000e200ff027b82 */ /* 0x000e640000000a00 */
.L_x_596:
        /* <DEDUP_REMOVED lines=26> */
.L_x_589:
[----:B------:R-:W-:Y:S05]  /*0670*/  BSYNC.RECONVERGENT B2 ;  /* 0x0000000000027941 */ /* 0x000fea0003800200 */
.L_x_588:
        /* <DEDUP_REMOVED lines=20> */
.L_x_591:
[----:B------:R-:W-:Y:S05]  /*07c0*/  BSYNC.RECONVERGENT B2 ;  /* 0x0000000000027941 */ /* 0x000fea0003800200 */
.L_x_590:
        /* <DEDUP_REMOVED lines=20> */
.L_x_593:
[----:B------:R-:W-:Y:S05]  /*0910*/  BSYNC.RECONVERGENT B2 ;  /* 0x0000000000027941 */ /* 0x000fea0003800200 */
.L_x_592:
        /* <DEDUP_REMOVED lines=18> */
.L_x_595:
[----:B------:R-:W-:Y:S05]  /*0a40*/  BSYNC.RECONVERGENT B2 ;  /* 0x0000000000027941 */ /* 0x000fea0003800200 */
.L_x_594:
[C---:B------:R-:W-:Y:S02]  /*0a50*/  VIADD R9, R10.reuse, 0x200 ;  /* 0x000002000a097836 */ /* 0x040fe40000000000 */
[----:B------:R-:W-:-:S03]  /*0a60*/  VIADD R10, R10, 0x400 ;  /* 0x000004000a0a7836 */ /* 0x000fc60000000000 */
[----:B------:R-:W-:-:S13]  /*0a70*/  ISETP.GE.AND P0, PT, R9, UR5, PT ;  /* 0x0000000509007c0c */ /* 0x000fda000bf06270 */
[----:B------:R-:W-:Y:S05]  /*0a80*/  @!P0 BRA `(.L_x_596) ;  /* 0xfffffff800908947 */ /* 0x000fea000383ffff */
.L_x_582:
[----:B------:R-:W-:Y:S05]  /*0a90*/  BSYNC.RECONVERGENT B1 ;  /* 0x0000000000017941 */ /* 0x000fea0003800200 */
.L_x_581:
        /* <DEDUP_REMOVED lines=31> */
.L_x_599:
[----:B------:R-:W-:Y:S05]  /*0c90*/  BSYNC.RECONVERGENT B1 ;  /* 0x0000000000017941 */ /* 0x000fea0003800200 */
.L_x_598:
        /* <DEDUP_REMOVED lines=27> */
.L_x_601:
[----:B------:R-:W-:Y:S05]  /*0e50*/  BSYNC.RECONVERGENT B1 ;  /* 0x0000000000017941 */ /* 0x000fea0003800200 */
.L_x_600:
        /* <DEDUP_REMOVED lines=24> */
.L_x_603:
[----:B------:R-:W-:Y:S05]  /*0fe0*/  BSYNC.RECONVERGENT B1 ;  /* 0x0000000000017941 */ /* 0x000fea0003800200 */
.L_x_602:
        /* <DEDUP_REMOVED lines=24> */
.L_x_605:
[----:B------:R-:W-:Y:S05]  /*1170*/  BSYNC.RECONVERGENT B1 ;  /* 0x0000000000017941 */ /* 0x000fea0003800200 */
.L_x_604:
        /* <DEDUP_REMOVED lines=24> */
.L_x_607:
[----:B------:R-:W-:Y:S05]  /*1300*/  BSYNC.RECONVERGENT B1 ;  /* 0x0000000000017941 */ /* 0x000fea0003800200 */
.L_x_606:
        /* <DEDUP_REMOVED lines=12> */
.L_x_609:
[----:B------:R-:W-:Y:S05]  /*13d0*/  BSYNC.RECONVERGENT B1 ;  /* 0x0000000000017941 */ /* 0x000fea0003800200 */
.L_x_608:
        /* <DEDUP_REMOVED lines=27> */
.L_x_612:
[----:B------:R-:W-:Y:S05]  /*1590*/  BSYNC.RECONVERGENT B1 ;  /* 0x0000000000017941 */ /* 0x000fea0003800200 */
.L_x_611:
        /* <DEDUP_REMOVED lines=27> */
.L_x_614:
[----:B------:R-:W-:Y:S05]  /*1750*/  BSYNC.RECONVERGENT B1 ;  /* 0x0000000000017941 */ /* 0x000fea0003800200 */
.L_x_613:
        /* <DEDUP_REMOVED lines=17> */
.L_x_616:
[----:B------:R-:W-:Y:S05]  /*1870*/  BSYNC.RECONVERGENT B1 ;  /* 0x0000000000017941 */ /* 0x000fea0003800200 */
.L_x_615:
        /* <DEDUP_REMOVED lines=17> */
.L_x_618:
[----:B------:R-:W-:Y:S05]  /*1990*/  BSYNC.RECONVERGENT B1 ;  /* 0x0000000000017941 */ /* 0x000fea0003800200 */
.L_x_617:
        /* <DEDUP_REMOVED lines=17> */
.L_x_620:
[----:B------:R-:W-:Y:S05]  /*1ab0*/  BSYNC.RECONVERGENT B1 ;  /* 0x0000000000017941 */ /* 0x000fea0003800200 */
.L_x_619:
        /* <DEDUP_REMOVED lines=17> */
.L_x_622:
[----:B------:R-:W-:Y:S05]  /*1bd0*/  BSYNC.RECONVERGENT B1 ;  /* 0x0000000000017941 */ /* 0x000fea0003800200 */
.L_x_621:
        /* <DEDUP_REMOVED lines=18> */
.L_x_597:
        /* <DEDUP_REMOVED lines=41> */
.L_x_624:
[----:B------:R-:W-:Y:S05]  /*1f90*/  BSYNC.RECONVERGENT B1 ;  /* 0x0000000000017941 */ /* 0x000fea0003800200 */
.L_x_623:
        /* <DEDUP_REMOVED lines=24> */
.L_x_626:
[----:B------:R-:W-:Y:S05]  /*2120*/  BSYNC.RECONVERGENT B1 ;  /* 0x0000000000017941 */ /* 0x000fea0003800200 */
.L_x_625:
        /* <DEDUP_REMOVED lines=24> */
.L_x_628:
[----:B------:R-:W-:Y:S05]  /*22b0*/  BSYNC.RECONVERGENT B1 ;  /* 0x0000000000017941 */ /* 0x000fea0003800200 */
.L_x_627:
        /* <DEDUP_REMOVED lines=24> */
.L_x_630:
[----:B------:R-:W-:Y:S05]  /*2440*/  BSYNC.RECONVERGENT B1 ;  /* 0x0000000000017941 */ /* 0x000fea0003800200 */
.L_x_629:
        /* <DEDUP_REMOVED lines=24> */
.L_x_632:
[----:B------:R-:W-:Y:S05]  /*25d0*/  BSYNC.RECONVERGENT B1 ;  /* 0x0000000000017941 */ /* 0x000fea0003800200 */
.L_x_631:
        /* <DEDUP_REMOVED lines=12> */
.L_x_634:
[----:B------:R-:W-:Y:S05]  /*26a0*/  BSYNC.RECONVERGENT B1 ;  /* 0x0000000000017941 */ /* 0x000fea0003800200 */
.L_x_633:
        /* <DEDUP_REMOVED lines=30> */
.L_x_636:
[----:B------:R-:W-:Y:S05]  /*2890*/  BSYNC.RECONVERGENT B1 ;  /* 0x0000000000017941 */ /* 0x000fea0003800200 */
.L_x_635:
        /* <DEDUP_REMOVED lines=27> */
.L_x_638:
[----:B------:R-:W-:Y:S05]  /*2a50*/  BSYNC.RECONVERGENT B1 ;  /* 0x0000000000017941 */ /* 0x000fea0003800200 */
.L_x_637:
        /* <DEDUP_REMOVED lines=27> */
.L_x_640:
[----:B------:R-:W-:Y:S05]  /*2c10*/  BSYNC.RECONVERGENT B1 ;  /* 0x0000000000017941 */ /* 0x000fea0003800200 */
.L_x_639:
        /* <DEDUP_REMOVED lines=27> */
.L_x_642:
[----:B------:R-:W-:Y:S05]  /*2dd0*/  BSYNC.RECONVERGENT B1 ;  /* 0x0000000000017941 */ /* 0x000fea0003800200 */
.L_x_641:
        /* <DEDUP_REMOVED lines=27> */
.L_x_644:
[----:B------:R-:W-:Y:S05]  /*2f90*/  BSYNC.RECONVERGENT B1 ;  /* 0x0000000000017941 */ /* 0x000fea0003800200 */
.L_x_643:
        /* <DEDUP_REMOVED lines=27> */
.L_x_646:
[----:B------:R-:W-:Y:S05]  /*3150*/  BSYNC.RECONVERGENT B1 ;  /* 0x0000000000017941 */ /* 0x000fea0003800200 */
.L_x_645:
        /* <DEDUP_REMOVED lines=28> */
.L_x_578:
        /* <DEDUP_REMOVED lines=9> */
[----:B------:R-:W-:Y:S01]  /*33b0*/  UISETP.GE.U32.AND UP0, UPT, UR4, 0xa00, UPT ;  /* 0x00000a000400788c */ /* 0x000fe2000bf06070 */
[----:B---3--:R-:W-:-:S02]  /*33c0*/  VIMNMX R10, PT, PT, R4, R5, !PT ;  /* 0x00000005040a7248 */ /* 0x008fc40007fe0100 */
[----:B------:R-:W-:Y:S01]  /*33d0*/  ISETP.GE.AND P0, PT, R4, R5, PT ;  /* 0x000000050400720c */ /* 0x000fe20003f06270 */
[----:B------:R-:W-:Y:S01]  /*33e0*/  VIADD R5, R0, 0x200 ;  /* 0x0000020000057836 */ /* 0x000fe20000000000 */
[----:B----4-:R-:W-:Y:S02]  /*33f0*/  VIMNMX R9, PT, PT, R7, R10, !PT ;  /* 0x0000000a07097248 */ /* 0x010fe40007fe0100 */
[----:B------:R-:W-:Y:S02]  /*3400*/  ISETP.GE.AND P2, PT, R10, R7, PT ;  /* 0x000000070a00720c */ /* 0x000fe40003f46270 */
[----:B-----5:R-:W-:Y:S02]  /*3410*/  ISETP.GE.AND P3, PT, R9, R8, PT ;  /* 0x000000080900720c */ /* 0x020fe40003f66270 */
[----:B------:R-:W-:Y:S01]  /*3420*/  VIMNMX R7, PT, PT, R8, R9, !PT ;  /* 0x0000000908077248 */ /* 0x000fe20007fe0100 */
[C---:B------:R-:W-:Y:S01]  /*3430*/  VIADD R9, R0.reuse, 0x100 ;  /* 0x0000010000097836 */ /* 0x040fe20000000000 */
[----:B------:R-:W-:-:S02]  /*3440*/  LOP3.LUT R8, R0, 0x400, RZ, 0xfc, !PT ;  /* 0x0000040000087812 */ /* 0x000fc400078efcff */
[----:B--2---:R-:W-:-:S05]  /*3450*/  ISETP.GE.AND P1, PT, R7, R6, PT ;  /* 0x000000060700720c */ /* 0x004fca0003f26270 */
[----:B------:R-:W-:Y:S02]  /*3460*/  @P2 SEL R5, R9, R0, !P0 ;  /* 0x0000000009052207 */ /* 0x000fe40004000000 */
[----:B------:R-:W-:-:S06]  /*3470*/  @!P3 VIADD R5, R0, 0x300 ;  /* 0x000003000005b836 */ /* 0x000fcc0000000000 */
        /* <DEDUP_REMOVED lines=13> */
[----:B------:R-:W0:Y:S01]  /*3550*/  LDCU UR4, c[0x0][0x398] ;  /* 0x00007300ff0477ac */ /* 0x000e220008000800 */
[----:B------:R-:W-:Y:S02]  /*3560*/  IMAD.MOV.U32 R21, RZ, RZ, R8 ;  /* 0x000000ffff157224 */ /* 0x000fe400078e0008 */
[----:B------:R-:W-:Y:S01]  /*3570*/  IMAD.MOV.U32 R20, RZ, RZ, R9 ;  /* 0x000000ffff147224 */ /* 0x000fe200078e0009 */
[----:B------:R-:W1:Y:S01]  /*3580*/  LDCU.64 UR6, c[0x0][0x388] ;  /* 0x00007100ff0677ac */ /* 0x000e620008000a00 */
[----:B------:R-:W-:-:S07]  /*3590*/  IMAD.MOV.U32 R7, RZ, RZ, 0x500 ;  /* 0x00000500ff077424 */ /* 0x000fce00078e00ff */
.L_x_648:
[----:B------:R-:W-:-:S05]  /*35a0*/  IMAD.WIDE.U32 R4, R7, 0x4, R2 ;  /* 0x0000000407047825 */ /* 0x000fca00078e0002 */
[----:B------:R-:W2:Y:S04]  /*35b0*/  LDG.E R11, desc[UR8][R4.64] ;  /* 0x00000008040b7981 */ /* 0x000ea8000c1e1900 */
[----:B------:R-:W3:Y:S04]  /*35c0*/  LDG.E R12, desc[UR8][R4.64+0x400] ;  /* 0x00040008040c7981 */ /* 0x000ee8000c1e1900 */
[----:B------:R-:W4:Y:S04]  /*35d0*/  LDG.E R13, desc[UR8][R4.64+0x800] ;  /* 0x00080008040d7981 */ /* 0x000f28000c1e1900 */
[----:B------:R-:W5:Y:S04]  /*35e0*/  LDG.E R14, desc[UR8][R4.64+0xc00] ;  /* 0x000c0008040e7981 */ /* 0x000f68000c1e1900 */
[----:B------:R0:W5:Y:S01]  /*35f0*/  LDG.E R6, desc[UR8][R4.64+0x1000] ;  /* 0x0010000804067981 */ /* 0x000162000c1e1900 */
[----:B-1----:R-:W-:-:S04]  /*3600*/  IADD3 R18, P0, P1, R0, UR6, R7 ;  /* 0x0000000600127c10 */ /* 0x002fc8000f91e007 */
[----:B------:R-:W-:Y:S02]  /*3610*/  IADD3.X R19, PT, PT, RZ, UR7, RZ, P0, P1 ;  /* 0x00000007ff137c10 */ /* 0x000fe400087e24ff */
[C---:B------:R-:W-:Y:S02]  /*3620*/  IADD3 R17, P3, PT, R18.reuse, 0x100, RZ ;  /* 0x0000010012117810 */ /* 0x040fe40007f7e0ff */
[C---:B------:R-:W-:Y:S02]  /*3630*/  IADD3 R15, P5, PT, R18.reuse, 0x300, RZ ;  /* 0x00000300120f7810 */ /* 0x040fe40007fbe0ff */
[----:B------:R-:W-:Y:S01]  /*3640*/  IADD3 R8, P6, PT, R18, 0x400, RZ ;  /* 0x0000040012087810 */ /* 0x000fe20007fde0ff */
[--C-:B------:R-:W-:Y:S02]  /*3650*/  IMAD.X R16, RZ, RZ, R19.reuse, P3 ;  /* 0x000000ffff107224 */ /* 0x100fe400018e0613 */
[--C-:B0-----:R-:W-:Y:S02]  /*3660*/  IMAD.X R4, RZ, RZ, R19.reuse, P5 ;  /* 0x000000ffff047224 */ /* 0x101fe400028e0613 */
        /* <DEDUP_REMOVED lines=23> */
[----:B-----5:R-:W-:Y:S02]  /*37e0*/  ISETP.GE.AND P1, PT, R13, R14, PT ;  /* 0x0000000e0d00720c */ /* 0x020fe40003f26270 */
[----:B------:R-:W-:-:S11]  /*37f0*/  @P2 SEL R5, R16, R5, P0 ;  /* 0x0000000510052207 */ /* 0x000fd60000000000 */
[----:B------:R-:W-:-:S04]  /*3800*/  @P1 ISETP.GE.U32.AND P0, PT, R10, R15, PT ;  /* 0x0000000f0a00120c */ /* 0x000fc80003f06070 */
[----:B------:R-:W-:-:S04]  /*3810*/  @P1 ISETP.GE.AND.EX P0, PT, R5, R4, PT, P0 ;  /* 0x000000040500120c */ /* 0x000fc80003f06300 */
[----:B------:R-:W-:-:S04]  /*3820*/  @P1 ISETP.LT.OR P0, PT, R14, R13, !P0 ;  /* 0x0000000d0e00120c */ /* 0x000fc80004701670 */
[----:B------:R-:W-:Y:S02]  /*3830*/  @P1 SEL R14, R13, R14, P0 ;  /* 0x0000000e0d0e1207 */ /* 0x000fe40000000000 */
[----:B------:R-:W-:Y:S01]  /*3840*/  @P1 SEL R15, R10, R15, P0 ;  /* 0x0000000f0a0f1207 */ /* 0x000fe20000000000 */
[----:B------:R-:W-:Y:S01]  /*3850*/  VIADD R10, R7, 0xa00 ;  /* 0x00000a00070a7836 */ /* 0x000fe20000000000 */
[----:B------:R-:W-:Y:S02]  /*3860*/  ISETP.GE.AND P2, PT, R14, R6, PT ;  /* 0x000000060e00720c */ /* 0x000fe40003f46270 */
[----:B------:R-:W-:Y:S01]  /*3870*/  @P1 SEL R4, R5, R4, P0 ;  /* 0x0000000405041207 */ /* 0x000fe20000000000 */
[----:B------:R-:W-:Y:S01]  /*3880*/  VIADD R5, R7, 0x500 ;  /* 0x0000050007057836 */ /* 0x000fe20000000000 */
[----:B------:R-:W-:-:S03]  /*3890*/  ISETP.GT.AND P1, PT, R10, UR4, PT ;  /* 0x000000040a007c0c */ /* 0x000fc6000bf24270 */
[----:B------:R-:W-:-:S06]  /*38a0*/  IMAD.MOV.U32 R7, RZ, RZ, R5 ;  /* 0x000000ffff077224 */ /* 0x000fcc00078e0005 */
        /* <DEDUP_REMOVED lines=10> */
.L_x_647:
        /* <DEDUP_REMOVED lines=14> */
[----:B------:R-:W-:Y:S01]  /*3a30*/  IMAD.IADD R11, R0, 0x1, R5 ;  /* 0x00000001000b7824 */ /* 0x000fe200078e0205 */
[----:B------:R-:W-:-:S04]  /*3a40*/  LEA.HI R4, R13, 0x1, RZ, 0x18 ;  /* 0x000000010d047811 */ /* 0x000fc800078fc0ff */
[----:B------:R-:W-:Y:S01]  /*3a50*/  LOP3.LUT R10, R4, 0x3, RZ, 0xc0, !PT ;  /* 0x00000003040a7812 */ /* 0x000fe200078ec0ff */
[----:B------:R-:W-:-:S04]  /*3a60*/  IMAD.MOV.U32 R4, RZ, RZ, R0 ;  /* 0x000000ffff047224 */ /* 0x000fc800078e0000 */
[----:B------:R-:W-:Y:S02]  /*3a70*/  IMAD.MOV R10, RZ, RZ, -R10 ;  /* 0x000000ffff0a7224 */ /* 0x000fe400078e0a0a */
[C---:B0-----:R-:W-:Y:S01]  /*3a80*/  IMAD.WIDE.U32 R2, R11.reuse, 0x4, R2 ;  /* 0x000000040b027825 */ /* 0x041fe200078e0002 */
[----:B------:R-:W-:-:S05]  /*3a90*/  IADD3 R11, P0, PT, R11, UR6, RZ ;  /* 0x000000060b0b7c10 */ /* 0x000fca000ff1e0ff */
[----:B------:R-:W-:-:S08]  /*3aa0*/  IMAD.X R12, RZ, RZ, UR7, P0 ;  /* 0x00000007ff0c7e24 */ /* 0x000fd000080e06ff */
.L_x_655:
[----:B------:R0:W2:Y:S01]  /*3ab0*/  LDG.E R17, desc[UR8][R2.64] ;  /* 0x0000000802117981 */ /* 0x0000a2000c1e1900 */
[----:B------:R-:W-:Y:S01]  /*3ac0*/  VIADD R10, R10, 0x1 ;  /* 0x000000010a0a7836 */ /* 0x000fe20000000000 */
[----:B------:R-:W-:Y:S01]  /*3ad0*/  BSSY.RECONVERGENT B3, `(.L_x_653) ;  /* 0x0000016000037945 */ /* 0x000fe20003800200 */
[----:B------:R-:W-:Y:S02]  /*3ae0*/  IMAD.MOV.U32 R14, RZ, RZ, R8 ;  /* 0x000000ffff0e7224 */ /* 0x000fe400078e0008 */
[----:B------:R-:W-:Y:S01]  /*3af0*/  IMAD.MOV.U32 R15, RZ, RZ, R9 ;  /* 0x000000ffff0f7224 */ /* 0x000fe200078e0009 */
[----:B------:R-:W-:Y:S01]  /*3b00*/  ISETP.NE.AND P2, PT, R10, RZ, PT ;  /* 0x000000ff0a00720c */ /* 0x000fe20003f45270 */
[----:B------:R-:W-:Y:S02]  /*3b10*/  IMAD.MOV.U32 R16, RZ, RZ, R6 ;  /* 0x000000ffff107224 */ /* 0x000fe400078e0006 */
        /* <DEDUP_REMOVED lines=17> */
.L_x_654:
[----:B------:R-:W-:Y:S05]  /*3c30*/  BSYNC.RECONVERGENT B3 ;  /* 0x0000000000037941 */ /* 0x000fea0003800200 */
.L_x_653:
[----:B------:R-:W-:Y:S01]  /*3c40*/  IADD3 R11, P0, PT, R11, 0x100, RZ ;  /* 0x000001000b0b7810 */ /* 0x000fe20007f1e0ff */
[----:B------:R-:W-:Y:S02]  /*3c50*/  VIADD R4, R4, 0x100 ;  /* 0x0000010004047836 */ /* 0x000fe40000000000 */
[----:B------:R-:W-:Y:S02]  /*3c60*/  IMAD.X R3, RZ, RZ, R3, P3 ;  /* 0x000000ffff037224 */ /* 0x000fe400018e0603 */
[----:B------:R-:W-:Y:S01]  /*3c70*/  IMAD.X R12, RZ, RZ, R12, P0 ;  /* 0x000000ffff0c7224 */ /* 0x000fe200000e060c */
[----:B------:R-:W-:Y:S07]  /*3c80*/  @P2 BRA `(.L_x_655) ;  /* 0xfffffffc00882947 */ /* 0x000fee000383ffff */
.L_x_652:
[----:B------:R-:W-:Y:S05]  /*3c90*/  BSYNC.RECONVERGENT B2 ;  /* 0x0000000000027941 */ /* 0x000fea0003800200 */
.L_x_651:
[----:B------:R-:W-:-:S13]  /*3ca0*/  ISETP.GE.U32.AND P0, PT, R13, 0x300, PT ;  /* 0x000003000d00780c */ /* 0x000fda0003f06070 */
[----:B------:R-:W-:Y:S05]  /*3cb0*/  @!P0 BRA `(.L_x_650) ;  /* 0x0000000400bc8947 */ /* 0x000fea0003800000 */
[----:B------:R-:W0:Y:S01]  /*3cc0*/  LDCU.128 UR12, c[0x0][0x380] ;  /* 0x00007000ff0c77ac */ /* 0x000e220008000c00 */
[----:B------:R-:W1:Y:S01]  /*3cd0*/  LDC.64 R14, c[0x0][0x380] ;  /* 0x0000e000ff0e7b82 */ /* 0x000e620000000a00 */
[C---:B------:R-:W-:Y:S01]  /*3ce0*/  IADD3 R12, P1, PT, R4.reuse, R5, RZ ;  /* 0x00000005040c7210 */ /* 0x040fe20007f3e0ff */
[C---:B------:R-:W-:Y:S02]  /*3cf0*/  IMAD.IADD R10, R4.reuse, 0x1, R5 ;  /* 0x00000001040a7824 */ /* 0x040fe400078e0205 */
[----:B------:R-:W-:Y:S02]  /*3d00*/  VIADD R13, R4, 0x200 ;  /* 0x00000200040d7836 */ /* 0x000fe40000000000 */
[----:B------:R-:W-:Y:S02]  /*3d10*/  IMAD.X R5, RZ, RZ, RZ, P1 ;  /* 0x000000ffff057224 */ /* 0x000fe400008e06ff */
[----:B------:R-:W2:Y:S01]  /*3d20*/  LDC.64 R2, c[0x0][0x388] ;  /* 0x0000e200ff027b82 */ /* 0x000ea20000000a00 */
[----:B0-----:R-:W-:-:S02]  /*3d30*/  LEA R17, P2, R12, UR12, 0x2 ;  /* 0x0000000c0c117c11 */ /* 0x001fc4000f8410ff */
[----:B------:R-:W-:Y:S02]  /*3d40*/  IADD3 R11, P0, PT, R10, UR14, RZ ;  /* 0x0000000e0a0b7c10 */ /* 0x000fe4000ff1e0ff */
[----:B------:R-:W-:Y:S02]  /*3d50*/  IADD3 R17, P1, PT, R17, 0xc00, RZ ;  /* 0x00000c0011117810 */ /* 0x000fe40007f3e0ff */
[----:B------:R-:W-:Y:S01]  /*3d60*/  LEA.HI.X R5, R12, UR13, R5, 0x2, P2 ;  /* 0x0000000d0c057c11 */ /* 0x000fe200090f1405 */
[----:B-1----:R-:W-:-:S04]  /*3d70*/  IMAD.WIDE.U32 R14, R10, 0x4, R14 ;  /* 0x000000040a0e7825 */ /* 0x002fc800078e000e */
[----:B------:R-:W-:Y:S02]  /*3d80*/  IMAD.X R12, RZ, RZ, UR15, P0 ;  /* 0x0000000fff0c7e24 */ /* 0x000fe400080e06ff */
[----:B------:R-:W-:-:S07]  /*3d90*/  IMAD.X R5, RZ, RZ, R5, P1 ;  /* 0x000000ffff057224 */ /* 0x000fce00008e0605 */
.L_x_664:
[----:B------:R-:W3:Y:S01]  /*3da0*/  LDG.E R23, desc[UR8][R14.64] ;  /* 0x000000080e177981 */ /* 0x000ee2000c1e1900 */
[----:B------:R-:W-:-:S05]  /*3db0*/  IMAD.MOV.U32 R4, RZ, RZ, R17 ;  /* 0x000000ffff047224 */ /* 0x000fca00078e0011 */
[----:B------:R0:W5:Y:S04]  /*3dc0*/  LDG.E R25, desc[UR8][R4.64+-0x800] ;  /* 0xfff8000804197981 */ /* 0x000168000c1e1900 */
[----:B------:R0:W5:Y:S04]  /*3dd0*/  LDG.E R16, desc[UR8][R4.64+-0x400] ;  /* 0xfffc000804107981 */ /* 0x000168000c1e1900 */
[----:B------:R0:W5:Y:S01]  /*3de0*/  LDG.E R17, desc[UR8][R4.64] ;  /* 0x0000000804117981 */ /* 0x000162000c1e1900 */
[----:B------:R-:W-:Y:S01]  /*3df0*/  BSSY.RECONVERGENT B2, `(.L_x_656) ;  /* 0x0000012000027945 */ /* 0x000fe20003800200 */
[----:B------:R-:W-:-:S02]  /*3e00*/  IMAD.MOV.U32 R20, RZ, RZ, R11 ;  /* 0x000000ffff147224 */ /* 0x000fc400078e000b */
[----:B------:R-:W-:Y:S02]  /*3e10*/  IMAD.MOV.U32 R21, RZ, RZ, R12 ;  /* 0x000000ffff157224 */ /* 0x000fe400078e000c */
[----:B------:R-:W-:Y:S01]  /*3e20*/  VIADD R19, R10, 0x100 ;  /* 0x000001000a137836 */ /* 0x000fe20000000000 */
[----:B---3--:R-:W-:Y:S01]  /*3e30*/  ISETP.GE.AND P0, PT, R6, R23, PT ;  /* 0x000000170600720c */ /* 0x008fe20003f06270 */
        /* <DEDUP_REMOVED lines=13> */
.L_x_657:
[----:B------:R-:W-:Y:S05]  /*3f10*/  BSYNC.RECONVERGENT B2 ;  /* 0x0000000000027941 */ /* 0x000fea0003800200 */
.L_x_656:
[----:B-----5:R-:W-:Y:S01]  /*3f20*/  ISETP.GE.AND P0, PT, R18, R25, PT ;  /* 0x000000191200720c */ /* 0x020fe20003f06270 */
[----:B------:R-:W-:Y:S01]  /*3f30*/  BSSY.RECONVERGENT B2, `(.L_x_658) ;  /* 0x0000013000027945 */ /* 0x000fe20003800200 */
[----:B--2---:R-:W-:Y:S01]  /*3f40*/  IADD3 R23, P1, PT, R19, R2, RZ ;  /* 0x0000000213177210 */ /* 0x004fe20007f3e0ff */
[----:B------:R-:W-:Y:S02]  /*3f50*/  VIADD R19, R10, 0x200 ;  /* 0x000002000a137836 */ /* 0x000fe40000000000 */
[----:B------:R-:W-:Y:S02]  /*3f60*/  IMAD.MOV.U32 R9, RZ, RZ, R25 ;  /* 0x000000ffff097224 */ /* 0x000fe400078e0019 */
[----:B------:R-:W-:Y:S02]  /*3f70*/  IMAD.X R22, RZ, RZ, R3, P1 ;  /* 0x000000ffff167224 */ /* 0x000fe400008e0603 */
[----:B------:R-:W-:Y:S02]  /*3f80*/  IMAD.MOV.U32 R8, RZ, RZ, R23 ;  /* 0x000000ffff087224 */ /* 0x000fe400078e0017 */
[----:B------:R-:W-:-:S02]  /*3f90*/  IMAD.MOV.U32 R6, RZ, RZ, R22 ;  /* 0x000000ffff067224 */ /* 0x000fc400078e0016 */
        /* <DEDUP_REMOVED lines=12> */
.L_x_659:
[----:B------:R-:W-:Y:S05]  /*4060*/  BSYNC.RECONVERGENT B2 ;  /* 0x0000000000027941 */ /* 0x000fea0003800200 */
.L_x_658:
[----:B------:R-:W-:Y:S01]  /*4070*/  ISETP.GE.AND P0, PT, R9, R16, PT ;  /* 0x000000100900720c */ /* 0x000fe20003f06270 */
[----:B------:R-:W-:Y:S01]  /*4080*/  VIADD R21, R10, 0x300 ;  /* 0x000003000a157836 */ /* 0x000fe20000000000 */
[-C--:B------:R-:W-:Y:S01]  /*4090*/  IADD3 R23, P1, PT, R19, R2.reuse, RZ ;  /* 0x0000000213177210 */ /* 0x080fe20007f3e0ff */
[----:B------:R-:W-:Y:S01]  /*40a0*/  BSSY.RECONVERGENT B2, `(.L_x_660) ;  /* 0x0000012000027945 */ /* 0x000fe20003800200 */
[----:B------:R-:W-:Y:S02]  /*40b0*/  IMAD.MOV.U32 R18, RZ, RZ, R16 ;  /* 0x000000ffff127224 */ /* 0x000fe400078e0010 */
[----:B------:R-:W-:Y:S01]  /*40c0*/  IADD3 R22, P2, PT, R21, R2, RZ ;  /* 0x0000000215167210 */ /* 0x000fe20007f5e0ff */
[----:B------:R-:W-:Y:S02]  /*40d0*/  IMAD.X R21, RZ, RZ, R3, P1 ;  /* 0x000000ffff157224 */ /* 0x000fe400008e0603 */
[----:B------:R-:W-:Y:S02]  /*40e0*/  IMAD.MOV.U32 R19, RZ, RZ, R23 ;  /* 0x000000ffff137224 */ /* 0x000fe400078e0017 */
[----:B------:R-:W-:-:S02]  /*40f0*/  IMAD.MOV.U32 R20, RZ, RZ, R21 ;  /* 0x000000ffff147224 */ /* 0x000fc400078e0015 */
        /* <DEDUP_REMOVED lines=12> */
.L_x_661:
[----:B------:R-:W-:Y:S05]  /*41c0*/  BSYNC.RECONVERGENT B2 ;  /* 0x0000000000027941 */ /* 0x000fea0003800200 */
.L_x_660:
[----:B------:R-:W-:Y:S01]  /*41d0*/  ISETP.GE.AND P0, PT, R18, R17, PT ;  /* 0x000000111200720c */ /* 0x000fe20003f06270 */
[----:B------:R-:W-:Y:S01]  /*41e0*/  IMAD.X R21, RZ, RZ, R3, P2 ;  /* 0x000000ffff157224 */ /* 0x000fe200010e0603 */
[----:B------:R-:W-:Y:S01]  /*41f0*/  BSSY.RECONVERGENT B2, `(.L_x_662) ;  /* 0x0000010000027945 */ /* 0x000fe20003800200 */
        /* <DEDUP_REMOVED lines=15> */
.L_x_663:
[----:B------:R-:W-:Y:S05]  /*42f0*/  BSYNC.RECONVERGENT B2 ;  /* 0x0000000000027941 */ /* 0x000fea0003800200 */
.L_x_662:
[C---:B------:R-:W-:Y:S01]  /*4300*/  VIADD R16, R13.reuse, 0x200 ;  /* 0x000002000d107836 */ /* 0x040fe20000000000 */
[----:B------:R-:W-:Y:S01]  /*4310*/  IADD3 R17, P2, PT, R4, 0x1000, RZ ;  /* 0x0000100004117810 */ /* 0x000fe20007f5e0ff */
[----:B------:R-:W-:Y:S01]  /*4320*/  VIADD R13, R13, 0x400 ;  /* 0x000004000d0d7836 */ /* 0x000fe20000000000 */
[----:B------:R-:W-:Y:S01]  /*4330*/  IADD3 R11, P1, PT, R11, 0x400, RZ ;  /* 0x000004000b0b7810 */ /* 0x000fe20007f3e0ff */
[----:B------:R-:W-:Y:S01]  /*4340*/  VIADD R10, R10, 0x400 ;  /* 0x000004000a0a7836 */ /* 0x000fe20000000000 */
[----:B------:R-:W-:Y:S01]  /*4350*/  ISETP.GE.AND P0, PT, R16, R7, PT ;  /* 0x000000071000720c */ /* 0x000fe20003f06270 */
[----:B------:R-:W-:Y:S01]  /*4360*/  IMAD.X R5, RZ, RZ, R5, P2 ;  /* 0x000000ffff057224 */ /* 0x000fe200010e0605 */
[----:B------:R-:W-:Y:S01]  /*4370*/  IADD3 R14, P2, PT, R14, 0x1000, RZ ;  /* 0x000010000e0e7810 */ /* 0x000fe20007f5e0ff */
[----:B------:R-:W-:-:S04]  /*4380*/  IMAD.X R12, RZ, RZ, R12, P1 ;  /* 0x000000ffff0c7224 */ /* 0x000fc800008e060c */
[----:B------:R-:W-:-:S06]  /*4390*/  IMAD.X R15, RZ, RZ, R15, P2 ;  /* 0x000000ffff0f7224 */ /* 0x000fcc00010e060f */
[----:B------:R-:W-:Y:S05]  /*43a0*/  @!P0 BRA `(.L_x_664) ;  /* 0xfffffff8007c8947 */ /* 0x000fea000383ffff */
.L_x_650:
[----:B------:R-:W-:Y:S05]  /*43b0*/  BSYNC.RECONVERGENT B1 ;  /* 0x0000000000017941 */ /* 0x000fea0003800200 */
.L_x_649:
        /* <DEDUP_REMOVED lines=31> */
.L_x_666:
[----:B------:R-:W-:Y:S05]  /*45b0*/  BSYNC.RECONVERGENT B1 ;  /* 0x0000000000017941 */ /* 0x000fea0003800200 */
.L_x_665:
        /* <DEDUP_REMOVED lines=24> */
.L_x_668:
[----:B------:R-:W-:Y:S05]  /*4740*/  BSYNC.RECONVERGENT B1 ;  /* 0x0000000000017941 */ /* 0x000fea0003800200 */
.L_x_667:
[----:B------:R4:W3:Y:S01]  /*4750*/  SHFL.DOWN PT, R8, R3, 0x4, 0x1f ;  /* 0x08801f0003087f89 */ /* 0x0008e200000e0000 */
[----:B------:R-:W-:Y:S01]  /*4760*/  BSSY.RECONVERGENT B1, `(.L_x_669) ;  /* 0x0000017000017945 */ /* 0x000fe20003800200 */
[----:B0-----:R-:W-:Y:S02]  /*4770*/  IMAD.MOV.U32 R2, RZ, RZ, R3 ;  /* 0x000000ffff027224 */ /* 0x001fe400078e0003 */
[----:B-1----:R4:W0:Y:S01]  /*4780*/  SHFL.DOWN PT, R9, R4, 0x4, 0x1f ;  /* 0x08801f0004097f89 */ /* 0x00282200000e0000 */
[----:B--2---:R-:W-:Y:S02]  /*4790*/  IMAD.MOV.U32 R6, RZ, RZ, R4 ;  /* 0x000000ffff067224 */ /* 0x004fe400078e0004 */
[----:B------:R-:W-:Y:S01]  /*47a0*/  IMAD.MOV.U32 R7, RZ, RZ, R5 ;  /* 0x000000ffff077224 */ /* 0x000fe200078e0005 */
[----:B------:R4:W1:Y:S01]  /*47b0*/  SHFL.DOWN PT, R10, R5, 0x4, 0x1f ;  /* 0x08801f00050a7f89 */ /* 0x00086200000e0000 */
[----:B------:R-:W-:Y:S05]  /*47c0*/  @P5 BRA `(.L_x_670) ;  /* 0x0000000000405947 */ /* 0x000fea0003800000 */
[----:B---3--:R-:W-:Y:S01]  /*47d0*/  ISETP.GE.AND P0, PT, R3, R8, PT ;  /* 0x000000080300720c */ /* 0x008fe20003f06270 */
        /* <DEDUP_REMOVED lines=15> */
.L_x_670:
[----:B------:R-:W-:Y:S05]  /*48d0*/  BSYNC.RECONVERGENT B1 ;  /* 0x0000000000017941 */ /* 0x000fea0003800200 */
.L_x_669:
        /* <DEDUP_REMOVED lines=24> */
.L_x_672:
[----:B------:R-:W-:Y:S05]  /*4a60*/  BSYNC.RECONVERGENT B1 ;  /* 0x0000000000017941 */ /* 0x000fea0003800200 */
.L_x_671:
[----:B0-----:R0:W0:Y:S01]  /*4a70*/  SHFL.DOWN PT, R2, R3, 0x10, 0x1f ;  /* 0x0a001f0003027f89 */ /* 0x00102200000e0000 */
[----:B------:R-:W-:Y:S01]  /*4a80*/  BSSY.RECONVERGENT B1, `(.L_x_673) ;  /* 0x0000017000017945 */ /* 0x000fe20003800200 */
[----:B----4-:R-:W-:Y:S02]  /*4a90*/  IMAD.MOV.U32 R8, RZ, RZ, R3 ;  /* 0x000000ffff087224 */ /* 0x010fe400078e0003 */
[----:B--2---:R2:W4:Y:S01]  /*4aa0*/  SHFL.DOWN PT, R9, R4, 0x10, 0x1f ;  /* 0x0a001f0004097f89 */ /* 0x00452200000e0000 */
[----:B------:R-:W-:Y:S02]  /*4ab0*/  IMAD.MOV.U32 R7, RZ, RZ, R4 ;  /* 0x000000ffff077224 */ /* 0x000fe400078e0004 */
[----:B------:R-:W-:Y:S01]  /*4ac0*/  IMAD.MOV.U32 R6, RZ, RZ, R5 ;  /* 0x000000ffff067224 */ /* 0x000fe200078e0005 */
[----:B-1----:R2:W1:Y:S01]  /*4ad0*/  SHFL.DOWN PT, R10, R5, 0x10, 0x1f ;  /* 0x0a001f00050a7f89 */ /* 0x00246200000e0000 */
[----:B------:R-:W-:Y:S05]  /*4ae0*/  @P3 BRA `(.L_x_674) ;  /* 0x0000000000403947 */ /* 0x000fea0003800000 */
[----:B0-----:R-:W-:Y:S01]  /*4af0*/  ISETP.GE.AND P0, PT, R3, R2, PT ;  /* 0x000000020300720c */ /* 0x001fe20003f06270 */
[----:B------:R-:W-:Y:S02]  /*4b00*/  IMAD.MOV.U32 R8, RZ, RZ, R2 ;  /* 0x000000ffff087224 */ /* 0x000fe400078e0002 */
[----:B----4-:R-:W-:Y:S02]  /*4b10*/  IMAD.MOV.U32 R7, RZ, RZ, R9 ;  /* 0x000000ffff077224 */ /* 0x010fe400078e0009 */
        /* <DEDUP_REMOVED lines=13> */
.L_x_674:
[----:B------:R-:W-:Y:S05]  /*4bf0*/  BSYNC.RECONVERGENT B1 ;  /* 0x0000000000017941 */ /* 0x000fea0003800200 */
.L_x_673:
        /* <DEDUP_REMOVED lines=12> */
.L_x_676:
[----:B------:R-:W-:Y:S05]  /*4cc0*/  BSYNC.RECONVERGENT B1 ;  /* 0x0000000000017941 */ /* 0x000fea0003800200 */
.L_x_675:
[----:B------:R-:W-:Y:S01]  /*4cd0*/  BAR.SYNC.DEFER_BLOCKING 0x0 ;  /* 0x0000000000007b1d */ /* 0x000fe20000010000 */
[----:B------:R-:W-:-:S13]  /*4ce0*/  ISETP.NE.AND P1, PT, R0, RZ, PT ;  /* 0x000000ff0000720c */ /* 0x000fda0003f25270 */
[----:B------:R-:W-:Y:S05]  /*4cf0*/  @P1 BRA `(.L_x_610) ;  /* 0x0000000800341947 */ /* 0x000fea0003800000 */
[----:B0-----:R-:W0:Y:S01]  /*4d00*/  S2R R3, SR_CgaCtaId ;  /* 0x0000000000037919 */ /* 0x001e220000008800 */
[----:B------:R-:W-:Y:S01]  /*4d10*/  MOV R0, 0x400 ;  /* 0x0000040000007802 */ /* 0x000fe20000000f00 */
[----:B------:R-:W-:Y:S03]  /*4d20*/  BSSY.RECONVERGENT B1, `(.L_x_677) ;  /* 0x0000016000017945 */ /* 0x000fe60003800200 */
[----:B0-----:R-:W-:-:S05]  /*4d30*/  LEA R24, R3, R0, 0x18 ;  /* 0x0000000003187211 */ /* 0x001fca00078ec0ff */
[----:B------:R-:W0:Y:S04]  /*4d40*/  LDS R3, [R24+0x18] ;  /* 0x0000180018037984 */ /* 0x000e280000000800 */
[----:B--2---:R-:W2:Y:S04]  /*4d50*/  LDS.64 R4, [R24+0x20] ;  /* 0x0000200018047984 */ /* 0x004ea80000000a00 */
[----:B------:R0:W1:Y:S04]  /*4d60*/  LDS R18, [R24+0x28] ;  /* 0x0000280018127984 */ /* 0x0000680000000800 */
[----:B------:R0:W1:Y:S02]  /*4d70*/  LDS R16, [R24+0x38] ;  /* 0x0000380018107984 */ /* 0x0000640000000800 */
[----:B0-----:R-:W-:Y:S01]  /*4d80*/  ISETP.GE.AND P0, PT, R8, R3, PT ;  /* 0x000000030800720c */ /* 0x001fe20003f06270 */
[----:B------:R-:W-:-:S02]  /*4d90*/  IMAD.MOV.U32 R19, RZ, RZ, R3 ;  /* 0x000000ffff137224 */ /* 0x000fc400078e0003 */
[----:B--2---:R-:W-:Y:S02]  /*4da0*/  IMAD.MOV.U32 R21, RZ, RZ, R4 ;  /* 0x000000ffff157224 */ /* 0x004fe400078e0004 */
[----:B------:R-:W-:-:S08]  /*4db0*/  IMAD.MOV.U32 R20, RZ, RZ, R5 ;  /* 0x000000ffff147224 */ /* 0x000fd000078e0005 */
[----:B-1----:R-:W-:Y:S05]  /*4dc0*/  @!P0 BRA `(.L_x_678) ;  /* 0x00000000002c8947 */ /* 0x002fea0003800000 */
        /* <DEDUP_REMOVED lines=11> */
.L_x_678:
[----:B------:R-:W-:Y:S05]  /*4e80*/  BSYNC.RECONVERGENT B1 ;  /* 0x0000000000017941 */ /* 0x000fea0003800200 */
.L_x_677:
        /* <DEDUP_REMOVED lines=8> */
[----:B------:R0:W1:Y:S04]  /*4f10*/  LDS.64 R6, [R24+0x40] ;  /* 0x0000400018067984 */ /* 0x0000680000000a00 */
[----:B----4-:R4:W1:Y:S04]  /*4f20*/  LDS.64 R8, [R24+0x50] ;  /* 0x0000500018087984 */ /* 0x0108680000000a00 */
[----:B---3--:R4:W3:Y:S04]  /*4f30*/  LDS.64 R10, [R24+0x60] ;  /* 0x00006000180a7984 */ /* 0x0088e80000000a00 */
        /* <DEDUP_REMOVED lines=16> */
.L_x_680:
[----:B------:R-:W-:Y:S05]  /*5040*/  BSYNC.RECONVERGENT B1 ;  /* 0x0000000000017941 */ /* 0x000fea0003800200 */
.L_x_679:
        /* <DEDUP_REMOVED lines=17> */
.L_x_682:
[----:B------:R-:W-:Y:S05]  /*5160*/  BSYNC.RECONVERGENT B1 ;  /* 0x0000000000017941 */ /* 0x000fea0003800200 */
.L_x_681:
        /* <DEDUP_REMOVED lines=17> */
.L_x_684:
[----:B------:R-:W-:Y:S05]  /*5280*/  BSYNC.RECONVERGENT B1 ;  /* 0x0000000000017941 */ /* 0x000fea0003800200 */
.L_x_683:
[----:B------:R-:W-:Y:S01]  /*5290*/  ISETP.GE.AND P0, PT, R6, R15, PT ;  /* 0x0000000f0600720c */ /* 0x000fe20003f06270 */
[----:B------:R-:W-:Y:S01]  /*52a0*/  BSSY.RECONVERGENT B1, `(.L_x_685) ;  /* 0x0000010000017945 */ /* 0x000fe20003800200 */
[----:B------:R-:W-:Y:S02]  /*52b0*/  IMAD.MOV.U32 R5, RZ, RZ, R15 ;  /* 0x000000ffff057224 */ /* 0x000fe400078e000f */
[----:B---3--:R-:W-:Y:S02]  /*52c0*/  IMAD.MOV.U32 R7, RZ, RZ, R10 ;  /* 0x000000ffff077224 */ /* 0x008fe400078e000a */
        /* <DEDUP_REMOVED lines=13> */
.L_x_686:
[----:B------:R-:W-:Y:S05]  /*53a0*/  BSYNC.RECONVERGENT B1 ;  /* 0x0000000000017941 */ /* 0x000fea0003800200 */
.L_x_685:
        /* <DEDUP_REMOVED lines=17> */
.L_x_688:
[----:B------:R-:W-:Y:S05]  /*54c0*/  BSYNC.RECONVERGENT B1 ;  /* 0x0000000000017941 */ /* 0x000fea0003800200 */
.L_x_687:
        /* <DEDUP_REMOVED lines=16> */
.L_x_610:
[----:B------:R-:W-:Y:S05]  /*55d0*/  BSYNC.RECONVERGENT B0 ;  /* 0x0000000000007941 */ /* 0x000fea0003800200 */
.L_x_577:
[----:B------:R-:W-:Y:S05]  /*55e0*/  @P1 EXIT ;  /* 0x000000000000194d */ /* 0x000fea0003800000 */
[----:B0-234-:R-:W0:Y:S01]  /*55f0*/  LDC.64 R2, c[0x0][0x390] ;  /* 0x0000e400ff027b82 */ /* 0x01de220000000a00 */
[----:B------:R-:W-:-:S04]  /*5600*/  LOP3.LUT R7, R7, R6, RZ, 0x3c, !PT ;  /* 0x0000000607077212 */ /* 0x000fc800078e3cff */
[----:B------:R-:W-:-:S04]  /*5610*/  LOP3.LUT R6, R7, R6, RZ, 0x3c, !PT ;  /* 0x0000000607067212 */ /* 0x000fc800078e3cff */
[----:B------:R-:W-:-:S05]  /*5620*/  LOP3.LUT R7, R7, R6, RZ, 0x3c, !PT ;  /* 0x0000000607077212 */ /* 0x000fca00078e3cff */
[----:B0-----:R-:W-:Y:S04]  /*5630*/  STG.E.64 desc[UR8][R2.64+0x8], R6 ;  /* 0x0000080602007986 */ /* 0x001fe8000c101b08 */
[----:B------:R-:W-:Y:S01]  /*5640*/  STG.E desc[UR8][R2.64], R8 ;  /* 0x0000000802007986 */ /* 0x000fe2000c101908 */
[----:B------:R-:W-:Y:S05]  /*5650*/  EXIT ;  /* 0x000000000000794d */ /* 0x000fea0003800000 */
.L_x_689:
        /* <DEDUP_REMOVED lines=10> */
.L_x_715:


//--------------------- .text._Z10degreeCalcPiS_S_ii --------------------------
	.section	.text._Z10degreeCalcPiS_S_ii,"ax",@progbits
	.align	128
        .global         _Z10degreeCalcPiS_S_ii
        .type           _Z10degreeCalcPiS_S_ii,@function
        .size           _Z10degreeCalcPiS_S_ii,(.L_x_716 - _Z10degreeCalcPiS_S_ii)
        .other          _Z10degreeCalcPiS_S_ii,@"STO_CUDA_ENTRY STV_DEFAULT"
_Z10degreeCalcPiS_S_ii:
.text._Z10degreeCalcPiS_S_ii:
[----:B------:R-:W-:Y:S01]  /*0000*/  LDC R1, c[0x0][0x37c] ;  /* 0x0000df00ff017b82 */ /* 0x000fe20000000800 */
[----:B------:R-:W0:Y:S01]  /*0010*/  S2R R7, SR_CTAID.X ;  /* 0x0000000000077919 */ /* 0x000e220000002500 */
[----:B------:R-:W0:Y:S01]  /*0020*/  LDCU UR4, c[0x0][0x360] ;  /* 0x00006c00ff0477ac */ /* 0x000e220008000800 */
[----:B------:R-:W0:Y:S01]  /*0030*/  S2R R0, SR_TID.X ;  /* 0x0000000000007919 */ /* 0x000e220000002100 */
[----:B------:R-:W1:Y:S01]  /*0040*/  LDCU UR5, c[0x0][0x398] ;  /* 0x00007300ff0577ac */ /* 0x000e620008000800 */
[----:B0-----:R-:W-:-:S05]  /*0050*/  IMAD R7, R7, UR4, R0 ;  /* 0x0000000407077c24 */ /* 0x001fca000f8e0200 */
[----:B-1----:R-:W-:-:S13]  /*0060*/  ISETP.GE.AND P0, PT, R7, UR5, PT ;  /* 0x0000000507007c0c */ /* 0x002fda000bf06270 */
[----:B------:R-:W-:Y:S05]  /*0070*/  @P0 EXIT ;  /* 0x000000000000094d */ /* 0x000fea0003800000 */
[----:B------:R-:W0:Y:S01]  /*0080*/  LDC.64 R2, c[0x0][0x380] ;  /* 0x0000e000ff027b82 */ /* 0x000e220000000a00 */
[----:B------:R-:W1:Y:S07]  /*0090*/  LDCU.64 UR4, c[0x0][0x358] ;  /* 0x00006b00ff0477ac */ /* 0x000e6e0008000a00 */
[----:B------:R-:W2:Y:S01]  /*00a0*/  LDC.64 R4, c[0x0][0x390] ;  /* 0x0000e400ff047b82 */ /* 0x000ea20000000a00 */
[----:B0-----:R-:W-:-:S05]  /*00b0*/  IMAD.WIDE R2, R7, 0x4, R2 ;  /* 0x0000000407027825 */ /* 0x001fca00078e0202 */
[----:B-1----:R-:W3:Y:S04]  /*00c0*/  LDG.E R0, desc[UR4][R2.64] ;  /* 0x0000000402007981 */ /* 0x002ee8000c1e1900 */
[----:B------:R-:W3:Y:S01]  /*00d0*/  LDG.E R9, desc[UR4][R2.64+0x4] ;  /* 0x0000040402097981 */ /* 0x000ee2000c1e1900 */
[----:B--2---:R-:W-:Y:S01]  /*00e0*/  IMAD.WIDE R4, R7, 0x4, R4 ;  /* 0x0000000407047825 */ /* 0x004fe200078e0204 */
[----:B---3--:R-:W-:-:S05]  /*00f0*/  IADD3 R9, PT, PT, -R0, R9, RZ ;  /* 0x0000000900097210 */ /* 0x008fca0007ffe1ff */
[----:B------:R-:W-:Y:S01]  /*0100*/  STG.E desc[UR4][R4.64], R9 ;  /* 0x0000000904007986 */ /* 0x000fe2000c101904 */
[----:B------:R-:W-:Y:S05]  /*0110*/  EXIT ;  /* 0x000000000000794d */ /* 0x000fea0003800000 */
.L_x_690:
        /* <DEDUP_REMOVED lines=14> */
.L_x_716:


//--------------------- .text._Z15randomNumberingP17curandStateXORWOWPiii --------------------------
	.section	.text._Z15randomNumberingP17curandStateXORWOWPiii,"ax",@progbits
	.align	128
        .global         _Z15randomNumberingP17curandStateXORWOWPiii
        .type           _Z15randomNumberingP17curandStateXORWOWPiii,@function
        .size           _Z15randomNumberingP17curandStateXORWOWPiii,(.L_x_717 - _Z15randomNumberingP17curandStateXORWOWPiii)
        .other          _Z15randomNumberingP17curandStateXORWOWPiii,@"STO_CUDA_ENTRY STV_DEFAULT"
_Z15randomNumberingP17curandStateXORWOWPiii:
.text._Z15randomNumberingP17curandStateXORWOWPiii:
[----:B------:R-:W-:Y:S01]  /*0000*/  LDC R1, c[0x0][0x37c] ;  /* 0x0000df00ff017b82 */ /* 0x000fe20000000800 */
[----:B------:R-:W0:Y:S07]  /*0010*/  S2R R0, SR_CTAID.X ;  /* 0x0000000000007919 */ /* 0x000e2e0000002500 */
[----:B------:R-:W1:Y:S01]  /*0020*/  LDC.64 R2, c[0x0][0x380] ;  /* 0x0000e000ff027b82 */ /* 0x000e620000000a00 */
[----:B------:R-:W0:Y:S01]  /*0030*/  LDCU UR4, c[0x0][0x360] ;  /* 0x00006c00ff0477ac */ /* 0x000e220008000800 */
[----:B------:R-:W0:Y:S01]  /*0040*/  S2R R5, SR_TID.X ;  /* 0x0000000000057919 */ /* 0x000e220000002100 */
[----:B------:R-:W2:Y:S01]  /*0050*/  LDCU.64 UR6, c[0x0][0x358] ;  /* 0x00006b00ff0677ac */ /* 0x000ea20008000a00 */
[----:B0-----:R-:W-:Y:S01]  /*0060*/  IMAD R0, R0, UR4, R5 ;  /* 0x0000000400007c24 */ /* 0x001fe2000f8e0205 */
[----:B------:R-:W0:Y:S03]  /*0070*/  LDCU UR4, c[0x0][0x394] ;  /* 0x00007280ff0477ac */ /* 0x000e260008000800 */
[----:B-1----:R-:W-:-:S05]  /*0080*/  IMAD.WIDE R2, R0, 0x30, R2 ;  /* 0x0000003000027825 */ /* 0x002fca00078e0202 */
[----:B--2---:R-:W2:Y:S04]  /*0090*/  LDG.E.64 R10, desc[UR6][R2.64] ;  /* 0x00000006020a7981 */ /* 0x004ea8000c1e1b00 */
[----:B------:R-:W3:Y:S04]  /*00a0*/  LDG.E.64 R6, desc[UR6][R2.64+0x10] ;  /* 0x0000100602067981 */ /* 0x000ee8000c1e1b00 */
[----:B------:R-:W4:Y:S01]  /*00b0*/  LDG.E.64 R4, desc[UR6][R2.64+0x8] ;  /* 0x0000080602047981 */ /* 0x000f22000c1e1b00 */
[----:B------:R-:W-:Y:S01]  /*00c0*/  UMOV UR5, 0x3feffffd ;  /* 0x3feffffd00057882 */ /* 0x000fe20000000000 */
[----:B0-----:R-:W-:Y:S01]  /*00d0*/  UIADD3 UR4, UPT, UPT, UR4, -0x1, URZ ;  /* 0xffffffff04047890 */ /* 0x001fe2000fffe0ff */
[----:B--2---:R-:W-:Y:S01]  /*00e0*/  SHF.R.U32.HI R8, RZ, 0x2, R11 ;  /* 0x00000002ff087819 */ /* 0x004fe2000001160b */
[----:B------:R-:W-:-:S03]  /*00f0*/  VIADD R10, R10, 0x587c5 ;  /* 0x000587c50a0a7836 */ /* 0x000fc60000000000 */
[----:B------:R-:W-:Y:S01]  /*0100*/  LOP3.LUT R8, R8, R11, RZ, 0x3c, !PT ;  /* 0x0000000b08087212 */ /* 0x000fe200078e3cff */
[----:B------:R-:W-:Y:S01]  /*0110*/  IMAD.MOV.U32 R11, RZ, RZ, 0x2f800000 ;  /* 0x2f800000ff0b7424 */ /* 0x000fe200078e00ff */
[C---:B---3--:R-:W-:Y:S01]  /*0120*/  SHF.L.U32 R12, R7.reuse, 0x4, RZ ;  /* 0x00000004070c7819 */ /* 0x048fe200000006ff */
[----:B------:R-:W-:Y:S01]  /*0130*/  IMAD.MOV.U32 R19, RZ, RZ, R6 ;  /* 0x000000ffff137224 */ /* 0x000fe200078e0006 */
[----:B------:R-:W-:Y:S02]  /*0140*/  SHF.L.U32 R9, R8, 0x1, RZ ;  /* 0x0000000108097819 */ /* 0x000fe400000006ff */
[----:B----4-:R-:W-:Y:S02]  /*0150*/  MOV R18, R5 ;  /* 0x0000000500127202 */ /* 0x010fe40000000f00 */
[----:B------:R-:W-:Y:S02]  /*0160*/  LOP3.LUT R9, R7, R12, R9, 0x96, !PT ;  /* 0x0000000c07097212 */ /* 0x000fe400078e9609 */
[----:B------:R-:W0:Y:S01]  /*0170*/  I2F.F64 R12, UR4 ;  /* 0x00000004000c7d12 */ /* 0x000e220008201c00 */
[----:B------:R-:W-:Y:S01]  /*0180*/  UMOV UR4, 0xe7210be9 ;  /* 0xe7210be900047882 */ /* 0x000fe20000000000 */
[----:B------:R-:W-:Y:S01]  /*0190*/  LOP3.LUT R9, R9, R8, RZ, 0x3c, !PT ;  /* 0x0000000809097212 */ /* 0x000fe200078e3cff */
[----:B------:R-:W-:Y:S03]  /*01a0*/  STG.E.64 desc[UR6][R2.64+0x8], R18 ;  /* 0x0000081202007986 */ /* 0x000fe6000c101b06 */
[----:B------:R-:W-:-:S04]  /*01b0*/  IADD3 R8, PT, PT, R9, R10, RZ ;  /* 0x0000000a09087210 */ /* 0x000fc80007ffe0ff */
[----:B------:R-:W-:-:S05]  /*01c0*/  I2FP.F32.U32 R8, R8 ;  /* 0x0000000800087245 */ /* 0x000fca0000201000 */
[----:B------:R-:W-:Y:S01]  /*01d0*/  FFMA R8, R8, R11, 1.1641532182693481445e-10 ;  /* 0x2f00000008087423 */ /* 0x000fe2000000000b */
[----:B0-----:R-:W-:Y:S01]  /*01e0*/  DADD R12, R12, UR4 ;  /* 0x000000040c0c7e29 */ /* 0x001fe20008000000 */
[----:B------:R-:W-:Y:S02]  /*01f0*/  MOV R11, R4 ;  /* 0x00000004000b7202 */ /* 0x000fe40000000f00 */
[----:B------:R0:W1:Y:S03]  /*0200*/  F2F.F64.F32 R14, R8 ;  /* 0x00000008000e7310 */ /* 0x0000660000201800 */
[----:B------:R-:W-:Y:S01]  /*0210*/  STG.E.64 desc[UR6][R2.64], R10 ;  /* 0x0000000a02007986 */ /* 0x000fe2000c101b06 */
[----:B0-----:R-:W-:-:S05]  /*0220*/  IMAD.MOV.U32 R8, RZ, RZ, R7 ;  /* 0x000000ffff087224 */ /* 0x001fca00078e0007 */
[----:B------:R-:W-:Y:S01]  /*0230*/  STG.E.64 desc[UR6][R2.64+0x10], R8 ;  /* 0x0000100802007986 */ /* 0x000fe2000c101b06 */
[----:B-1----:R-:W-:Y:S01]  /*0240*/  DMUL R12, R12, R14 ;  /* 0x0000000e0c0c7228 */ /* 0x002fe20000000000 */
[----:B------:R-:W0:Y:S09]  /*0250*/  LDC.64 R14, c[0x0][0x388] ;  /* 0x0000e200ff0e7b82 */ /* 0x000e320000000a00 */
[----:B------:R-:W1:Y:S02]  /*0260*/  F2F.F32.F64 R12, R12 ;  /* 0x0000000c000c7310 */ /* 0x000e640000301000 */
[----:B-1----:R-:W-:Y:S01]  /*0270*/  FADD R16, R12, 1 ;  /* 0x3f8000000c107421 */ /* 0x002fe20000000000 */
[----:B0-----:R-:W-:-:S05]  /*0280*/  IMAD.WIDE R4, R0, 0x4, R14 ;  /* 0x0000000400047825 */ /* 0x001fca00078e020e */
[----:B------:R-:W0:Y:S02]  /*0290*/  F2I.TRUNC.NTZ R17, R16 ;  /* 0x0000001000117305 */ /* 0x000e24000020f100 */
[----:B0-----:R-:W-:Y:S01]  /*02a0*/  STG.E desc[UR6][R4.64], R17 ;  /* 0x0000001104007986 */ /* 0x001fe2000c101906 */
[----:B------:R-:W-:Y:S05]  /*02b0*/  EXIT ;  /* 0x000000000000794d */ /* 0x000fea0003800000 */
.L_x_691:
        /* <DEDUP_REMOVED lines=12> */
.L_x_717:


//--------------------- .text._Z12setup_kernelP17curandStateXORWOWm --------------------------
	.section	.text._Z12setup_kernelP17curandStateXORWOWm,"ax",@progbits
	.align	128
        .global         _Z12setup_kernelP17curandStateXORWOWm
        .type           _Z12setup_kernelP17curandStateXORWOWm,@function
        .size           _Z12setup_kernelP17curandStateXORWOWm,(.L_x_718 - _Z12setup_kernelP17curandStateXORWOWm)
        .other          _Z12setup_kernelP17curandStateXORWOWm,@"STO_CUDA_ENTRY STV_DEFAULT"
_Z12setup_kernelP17curandStateXORWOWm:
.text._Z12setup_kernelP17curandStateXORWOWm:
[----:B------:R-:W-:Y:S01]  /*0000*/  LDC R1, c[0x0][0x37c] ;  /* 0x0000df00ff017b82 */ /* 0x000fe20000000800 */
[----:B------:R-:W0:Y:S07]  /*0010*/  S2R R13, SR_CTAID.X ;  /* 0x00000000000d7919 */ /* 0x000e2e0000002500 */
[----:B------:R-:W1:Y:S01]  /*0020*/  LDC.64 R2, c[0x0][0x388] ;  /* 0x0000e200ff027b82 */ /* 0x000e620000000a00 */
[----:B------:R-:W0:Y:S01]  /*0030*/  LDCU UR6, c[0x0][0x360] ;  /* 0x00006c00ff0677ac */ /* 0x000e220008000800 */
[----:B------:R-:W-:Y:S01]  /*0040*/  BSSY.RECONVERGENT B0, `(.L_x_692) ;  /* 0x00000e5000007945 */ /* 0x000fe20003800200 */
[----:B------:R-:W0:Y:S01]  /*0050*/  S2R R4, SR_TID.X ;  /* 0x0000000000047919 */ /* 0x000e220000002100 */
[----:B------:R-:W2:Y:S04]  /*0060*/  LDCU.64 UR4, c[0x0][0x358] ;  /* 0x00006b00ff0477ac */ /* 0x000ea80008000a00 */
[----:B------:R-:W3:Y:S01]  /*0070*/  LDC.64 R6, c[0x0][0x380] ;  /* 0x0000e000ff067b82 */ /* 0x000ee20000000a00 */
[----:B-1----:R-:W-:-:S02]  /*0080*/  LOP3.LUT R0, R2, 0xaad26b49, RZ, 0x3c, !PT ;  /* 0xaad26b4902007812 */ /* 0x002fc400078e3cff */
[----:B------:R-:W-:-:S03]  /*0090*/  LOP3.LUT R2, R3, 0xf7dcefdd, RZ, 0x3c, !PT ;  /* 0xf7dcefdd03027812 */ /* 0x000fc600078e3cff */
[----:B------:R-:W-:Y:S02]  /*00a0*/  IMAD R0, R0, 0x4182bed5, RZ ;  /* 0x4182bed500007824 */ /* 0x000fe400078e02ff */
[----:B------:R-:W-:Y:S02]  /*00b0*/  IMAD R3, R2, -0x658354e5, RZ ;  /* 0x9a7cab1b02037824 */ /* 0x000fe400078e02ff */
[C---:B------:R-:W-:Y:S01]  /*00c0*/  VIADD R5, R0.reuse, 0x75bcd15 ;  /* 0x075bcd1500057836 */ /* 0x040fe20000000000 */
[C---:B------:R-:W-:Y:S01]  /*00d0*/  LOP3.LUT R8, R0.reuse, 0x159a55e5, RZ, 0x3c, !PT ;  /* 0x159a55e500087812 */ /* 0x040fe200078e3cff */
[----:B0-----:R-:W-:Y:S01]  /*00e0*/  IMAD R13, R13, UR6, R4 ;  /* 0x000000060d0d7c24 */ /* 0x001fe2000f8e0204 */
[C---:B------:R-:W-:Y:S01]  /*00f0*/  IADD3 R4, PT, PT, R0.reuse, 0x64f0c9, R3 ;  /* 0x0064f0c900047810 */ /* 0x040fe20007ffe003 */
[----:B------:R-:W-:Y:S01]  /*0100*/  VIADD R11, R0, 0x583f19 ;  /* 0x00583f19000b7836 */ /* 0x000fe20000000000 */
[----:B------:R-:W-:Y:S01]  /*0110*/  LOP3.LUT R10, R3, 0x5491333, RZ, 0x3c, !PT ;  /* 0x05491333030a7812 */ /* 0x000fe200078e3cff */
[C---:B---3--:R-:W-:Y:S01]  /*0120*/  IMAD.WIDE R6, R13.reuse, 0x30, R6 ;  /* 0x000000300d067825 */ /* 0x048fe200078e0206 */
[----:B------:R-:W-:-:S03]  /*0130*/  ISETP.NE.AND P0, PT, R13, RZ, PT ;  /* 0x000000ff0d00720c */ /* 0x000fc60003f05270 */
[----:B------:R-:W-:Y:S01]  /*0140*/  VIADD R9, R3, 0x1f123bb5 ;  /* 0x1f123bb503097836 */ /* 0x000fe20000000000 */
[----:B--2---:R0:W-:Y:S04]  /*0150*/  STG.E.64 desc[UR4][R6.64], R4 ;  /* 0x0000000406007986 */ /* 0x0041e8000c101b04 */
[----:B------:R0:W-:Y:S04]  /*0160*/  STG.E.64 desc[UR4][R6.64+0x8], R8 ;  /* 0x0000080806007986 */ /* 0x0001e8000c101b04 */
[----:B------:R0:W-:Y:S01]  /*0170*/  STG.E.64 desc[UR4][R6.64+0x10], R10 ;  /* 0x0000100a06007986 */ /* 0x0001e2000c101b04 */
[----:B------:R-:W-:Y:S05]  /*0180*/  @!P0 BRA `(.L_x_693) ;  /* 0x0000000c00408947 */ /* 0x000fea0003800000 */
[----:B------:R-:W-:Y:S01]  /*0190*/  SHF.R.S32.HI R0, RZ, 0x1f, R13 ;  /* 0x0000001fff007819 */ /* 0x000fe2000001140d */
[----:B------:R-:W-:-:S07]  /*01a0*/  IMAD.MOV.U32 R12, RZ, RZ, RZ ;  /* 0x000000ffff0c7224 */ /* 0x000fce00078e00ff */
.L_x_699:
[----:B-1----:R-:W-:Y:S01]  /*01b0*/  LOP3.LUT R2, R13, 0x3, RZ, 0xc0, !PT ;  /* 0x000000030d027812 */ /* 0x002fe200078ec0ff */
[----:B------:R-:W-:Y:S03]  /*01c0*/  BSSY.RECONVERGENT B1, `(.L_x_694) ;  /* 0x00000c6000017945 */ /* 0x000fe60003800200 */
[----:B------:R-:W-:-:S04]  /*01d0*/  ISETP.NE.U32.AND P0, PT, R2, RZ, PT ;  /* 0x000000ff0200720c */ /* 0x000fc80003f05070 */
[----:B------:R-:W-:-:S13]  /*01e0*/  ISETP.NE.AND.EX P0, PT, RZ, RZ, PT, P0 ;  /* 0x000000ffff00720c */ /* 0x000fda0003f05300 */
[----:B------:R-:W-:Y:S05]  /*01f0*/  @!P0 BRA `(.L_x_695) ;  /* 0x0000000c00088947 */ /* 0x000fea0003800000 */
[----:B0-----:R-:W0:Y:S01]  /*0200*/  LDC.64 R8, c[0x4][RZ] ;  /* 0x01000000ff087b82 */ /* 0x001e220000000a00 */
[----:B------:R-:W-:Y:S02]  /*0210*/  IMAD.MOV.U32 R14, RZ, RZ, RZ ;  /* 0x000000ffff0e7224 */ /* 0x000fe400078e00ff */
[----:B0-----:R-:W-:-:S07]  /*0220*/  IMAD.WIDE.U32 R8, R12, 0xc80, R8 ;  /* 0x00000c800c087825 */ /* 0x001fce00078e0008 */
.L_x_698:
[----:B-1----:R-:W-:Y:S01]  /*0230*/  IMAD.MOV.U32 R15, RZ, RZ, RZ ;  /* 0x000000ffff0f7224 */ /* 0x002fe200078e00ff */
[----:B------:R-:W-:Y:S01]  /*0240*/  CS2R R2, SRZ ;  /* 0x0000000000027805 */ /* 0x000fe2000001ff00 */
[----:B------:R-:W-:Y:S01]  /*0250*/  IMAD.MOV.U32 R17, RZ, RZ, RZ ;  /* 0x000000ffff117224 */ /* 0x000fe200078e00ff */
[----:B------:R-:W-:-:S07]  /*0260*/  CS2R R4, SRZ ;  /* 0x0000000000047805 */ /* 0x000fce000001ff00 */
.L_x_697:
[----:B------:R-:W-:-:S05]  /*0270*/  IMAD.WIDE.U32 R10, R17, 0x4, R6 ;  /* 0x00000004110a7825 */ /* 0x000fca00078e0006 */
[----:B------:R0:W5:Y:S01]  /*0280*/  LDG.E R16, desc[UR4][R10.64+0x4] ;  /* 0x000004040a107981 */ /* 0x000162000c1e1900 */
[----:B------:R-:W-:-:S07]  /*0290*/  IMAD.MOV.U32 R19, RZ, RZ, RZ ;  /* 0x000000ffff137224 */ /* 0x000fce00078e00ff */
.L_x_696:
[----:B-----5:R-:W-:Y:S01]  /*02a0*/  SHF.R.U32.HI R24, RZ, R19, R16 ;  /* 0x00000013ff187219 */ /* 0x020fe20000011610 */
[----:B0-----:R-:W-:-:S03]  /*02b0*/  IMAD.SHL.U32 R10, R17, 0x20, RZ ;  /* 0x00000020110a7824 */ /* 0x001fc600078e00ff */
[----:B------:R-:W-:Y:S01]  /*02c0*/  LOP3.LUT R11, R24, 0x1, RZ, 0xc0, !PT ;  /* 0x00000001180b7812 */ /* 0x000fe200078ec0ff */
[----:B------:R-:W-:-:S03]  /*02d0*/  IMAD.IADD R10, R10, 0x1, R19 ;  /* 0x000000010a0a7824 */ /* 0x000fc600078e0213 */
[----:B------:R-:W-:Y:S01]  /*02e0*/  ISETP.NE.U32.AND P0, PT, R11, 0x1, PT ;  /* 0x000000010b00780c */ /* 0x000fe20003f05070 */
[----:B------:R-:W-:-:S03]  /*02f0*/  IMAD R11, R10, 0x5, RZ ;  /* 0x000000050a0b7824 */ /* 0x000fc600078e02ff */
[----:B------:R-:W-:Y:S01]  /*0300*/  R2P PR, R24, 0x7e ;  /* 0x0000007e18007804 */ /* 0x000fe20000000000 */
[----:B------:R-:W-:-:S08]  /*0310*/  IMAD.WIDE.U32 R10, R11, 0x4, R8 ;  /* 0x000000040b0a7825 */ /* 0x000fd000078e0008 */
[----:B------:R-:W2:Y:S04]  /*0320*/  @!P0 LDG.E R18, desc[UR4][R10.64] ;  /* 0x000000040a128981 */ /* 0x000ea8000c1e1900 */
[----:B------:R-:W3:Y:S04]  /*0330*/  @!P0 LDG.E R20, desc[UR4][R10.64+0x10] ;  /* 0x000010040a148981 */ /* 0x000ee8000c1e1900 */
[----:B------:R-:W4:Y:S04]  /*0340*/  @P1 LDG.E R22, desc[UR4][R10.64+0x14] ;  /* 0x000014040a161981 */ /* 0x000f28000c1e1900 */
[----:B------:R-:W4:Y:S04]  /*0350*/  @P2 LDG.E R26, desc[UR4][R10.64+0x28] ;  /* 0x000028040a1a2981 */ /* 0x000f28000c1e1900 */
[----:B------:R-:W4:Y:S04]  /*0360*/  @!P0 LDG.E R21, desc[UR4][R10.64+0x4] ;  /* 0x000004040a158981 */ /* 0x000f28000c1e1900 */
[----:B------:R-:W4:Y:S04]  /*0370*/  @!P0 LDG.E R23, desc[UR4][R10.64+0xc] ;  /* 0x00000c040a178981 */ /* 0x000f28000c1e1900 */
[----:B------:R-:W4:Y:S04]  /*0380*/  @P1 LDG.E R25, desc[UR4][R10.64+0x18] ;  /* 0x000018040a191981 */ /* 0x000f28000c1e1900 */
[----:B------:R-:W4:Y:S04]  /*0390*/  @P3 LDG.E R28, desc[UR4][R10.64+0x3c] ;  /* 0x00003c040a1c3981 */ /* 0x000f28000c1e1900 */
[----:B------:R-:W4:Y:S01]  /*03a0*/  @P6 LDG.E R27, desc[UR4][R10.64+0x7c] ;  /* 0x00007c040a1b6981 */ /* 0x000f22000c1e1900 */
[----:B--2---:R-:W-:-:S03]  /*03b0*/  @!P0 LOP3.LUT R15, R15, R18, RZ, 0x3c, !PT ;  /* 0x000000120f0f8212 */ /* 0x004fc600078e3cff */
[----:B------:R-:W2:Y:S01]  /*03c0*/  @!P0 LDG.E R18, desc[UR4][R10.64+0x8] ;  /* 0x000008040a128981 */ /* 0x000ea2000c1e1900 */
[----:B---3--:R-:W-:-:S03]  /*03d0*/  @!P0 LOP3.LUT R3, R3, R20, RZ, 0x3c, !PT ;  /* 0x0000001403038212 */ /* 0x008fc600078e3cff */
[----:B------:R-:W3:Y:S01]  /*03e0*/  @P1 LDG.E R20, desc[UR4][R10.64+0x24] ;  /* 0x000024040a141981 */ /* 0x000ee2000c1e1900 */
[----:B----4-:R-:W-:-:S03]  /*03f0*/  @P1 LOP3.LUT R15, R15, R22, RZ, 0x3c, !PT ;  /* 0x000000160f0f1212 */ /* 0x010fc600078e3cff */
[----:B------:R-:W4:Y:S01]  /*0400*/  @P2 LDG.E R22, desc[UR4][R10.64+0x38] ;  /* 0x000038040a162981 */ /* 0x000f22000c1e1900 */
[----:B------:R-:W-:-:S03]  /*0410*/  @P2 LOP3.LUT R15, R15, R26, RZ, 0x3c, !PT ;  /* 0x0000001a0f0f2212 */ /* 0x000fc600078e3cff */
[----:B------:R-:W4:Y:S01]  /*0420*/  @P4 LDG.E R26, desc[UR4][R10.64+0x50] ;  /* 0x000050040a1a4981 */ /* 0x000f22000c1e1900 */
[----:B------:R-:W-:-:S03]  /*0430*/  @!P0 LOP3.LUT R4, R4, R21, RZ, 0x3c, !PT ;  /* 0x0000001504048212 */ /* 0x000fc600078e3cff */
[----:B------:R-:W4:Y:S01]  /*0440*/  @P1 LDG.E R21, desc[UR4][R10.64+0x20] ;  /* 0x000020040a151981 */ /* 0x000f22000c1e1900 */
[----:B------:R-:W-:-:S03]  /*0450*/  @!P0 LOP3.LUT R2, R2, R23, RZ, 0x3c, !PT ;  /* 0x0000001702028212 */ /* 0x000fc600078e3cff */
[----:B------:R-:W4:Y:S01]  /*0460*/  @P2 LDG.E R23, desc[UR4][R10.64+0x2c] ;  /* 0x00002c040a172981 */ /* 0x000f22000c1e1900 */
[----:B------:R-:W-:-:S03]  /*0470*/  @P1 LOP3.LUT R4, R4, R25, RZ, 0x3c, !PT ;  /* 0x0000001904041212 */ /* 0x000fc600078e3cff */
[----:B------:R-:W4:Y:S01]  /*0480*/  @P2 LDG.E R25, desc[UR4][R10.64+0x34] ;  /* 0x000034040a192981 */ /* 0x000f22000c1e1900 */
[----:B--2---:R-:W-:-:S03]  /*0490*/  @!P0 LOP3.LUT R5, R5, R18, RZ, 0x3c, !PT ;  /* 0x0000001205058212 */ /* 0x004fc600078e3cff */
[----:B------:R-:W2:Y:S01]  /*04a0*/  @P1 LDG.E R18, desc[UR4][R10.64+0x1c] ;  /* 0x00001c040a121981 */ /* 0x000ea2000c1e1900 */
[----:B---3--:R-:W-:-:S03]  /*04b0*/  @P1 LOP3.LUT R3, R3, R20, RZ, 0x3c, !PT ;  /* 0x0000001403031212 */ /* 0x008fc600078e3cff */
[----:B------:R-:W3:Y:S01]  /*04c0*/  @P2 LDG.E R20, desc[UR4][R10.64+0x30] ;  /* 0x000030040a142981 */ /* 0x000ee2000c1e1900 */
[----:B----4-:R-:W-:-:S03]  /*04d0*/  @P2 LOP3.LUT R3, R3, R22, RZ, 0x3c, !PT ;  /* 0x0000001603032212 */ /* 0x010fc600078e3cff */
[----:B------:R-:W4:Y:S01]  /*04e0*/  @P3 LDG.E R22, desc[UR4][R10.64+0x4c] ;  /* 0x00004c040a163981 */ /* 0x000f22000c1e1900 */
[----:B------:R-:W-:-:S04]  /*04f0*/  @P3 LOP3.LUT R15, R15, R28, RZ, 0x3c, !PT ;  /* 0x0000001c0f0f3212 */ /* 0x000fc800078e3cff */
[----:B------:R-:W-:Y:S02]  /*0500*/  @P4 LOP3.LUT R15, R15, R26, RZ, 0x3c, !PT ;  /* 0x0000001a0f0f4212 */ /* 0x000fe400078e3cff */
[----:B------:R-:W-:Y:S01]  /*0510*/  @P1 LOP3.LUT R2, R2, R21, RZ, 0x3c, !PT ;  /* 0x0000001502021212 */ /* 0x000fe200078e3cff */
[----:B------:R-:W4:Y:S04]  /*0520*/  @P5 LDG.E R26, desc[UR4][R10.64+0x64] ;  /* 0x000064040a1a5981 */ /* 0x000f28000c1e1900 */
[----:B------:R-:W4:Y:S01]  /*0530*/  @P3 LDG.E R21, desc[UR4][R10.64+0x40] ;  /* 0x000040040a153981 */ /* 0x000f22000c1e1900 */
[----:B------:R-:W-:Y:S02]  /*0540*/  @P2 LOP3.LUT R4, R4, R23, RZ, 0x3c, !PT ;  /* 0x0000001704042212 */ /* 0x000fe400078e3cff */
[----:B------:R-:W-:Y:S01]  /*0550*/  @P2 LOP3.LUT R2, R2, R25, RZ, 0x3c, !PT ;  /* 0x0000001902022212 */ /* 0x000fe200078e3cff */
[----:B------:R-:W4:Y:S04]  /*0560*/  @P3 LDG.E R23, desc[UR4][R10.64+0x48] ;  /* 0x000048040a173981 */ /* 0x000f28000c1e1900 */
[----:B------:R-:W4:Y:S01]  /*0570*/  @P4 LDG.E R25, desc[UR4][R10.64+0x54] ;  /* 0x000054040a194981 */ /* 0x000f22000c1e1900 */
[----:B--2---:R-:W-:-:S03]  /*0580*/  @P1 LOP3.LUT R5, R5, R18, RZ, 0x3c, !PT ;  /* 0x0000001205051212 */ /* 0x004fc600078e3cff */
[----:B------:R-:W2:Y:S01]  /*0590*/  @P3 LDG.E R18, desc[UR4][R10.64+0x44] ;  /* 0x000044040a123981 */ /* 0x000ea2000c1e1900 */
[----:B---3--:R-:W-:-:S03]  /*05a0*/  @P2 LOP3.LUT R5, R5, R20, RZ, 0x3c, !PT ;  /* 0x0000001405052212 */ /* 0x008fc600078e3cff */
[----:B------:R-:W3:Y:S01]  /*05b0*/  @P4 LDG.E R20, desc[UR4][R10.64+0x58] ;  /* 0x000058040a144981 */ /* 0x000ee2000c1e1900 */
[----:B----4-:R-:W-:-:S03]  /*05c0*/  @P3 LOP3.LUT R3, R3, R22, RZ, 0x3c, !PT ;  /* 0x0000001603033212 */ /* 0x010fc600078e3cff */
[----:B------:R-:W4:Y:S01]  /*05d0*/  @P4 LDG.E R22, desc[UR4][R10.64+0x60] ;  /* 0x000060040a164981 */ /* 0x000f22000c1e1900 */
[----:B------:R-:W-:Y:S02]  /*05e0*/  LOP3.LUT P0, RZ, R24, 0x80, RZ, 0xc0, !PT ;  /* 0x0000008018ff7812 */ /* 0x000fe4000780c0ff */
[----:B------:R-:W-:Y:S02]  /*05f0*/  @P5 LOP3.LUT R15, R15, R26, RZ, 0x3c, !PT ;  /* 0x0000001a0f0f5212 */ /* 0x000fe400078e3cff */
[----:B------:R-:W4:Y:S01]  /*0600*/  @P6 LDG.E R26, desc[UR4][R10.64+0x78] ;  /* 0x000078040a1a6981 */ /* 0x000f22000c1e1900 */
[----:B------:R-:W-:-:S03]  /*0610*/  @P3 LOP3.LUT R4, R4, R21, RZ, 0x3c, !PT ;  /* 0x0000001504043212 */ /* 0x000fc600078e3cff */
[----:B------:R-:W4:Y:S01]  /*0620*/  @P4 LDG.E R21, desc[UR4][R10.64+0x5c] ;  /* 0x00005c040a154981 */ /* 0x000f22000c1e1900 */
[----:B------:R-:W-:-:S03]  /*0630*/  @P3 LOP3.LUT R2, R2, R23, RZ, 0x3c, !PT ;  /* 0x0000001702023212 */ /* 0x000fc600078e3cff */
[----:B------:R-:W4:Y:S01]  /*0640*/  @P5 LDG.E R23, desc[UR4][R10.64+0x68] ;  /* 0x000068040a175981 */ /* 0x000f22000c1e1900 */
[----:B------:R-:W-:-:S03]  /*0650*/  @P4 LOP3.LUT R4, R4, R25, RZ, 0x3c, !PT ;  /* 0x0000001904044212 */ /* 0x000fc600078e3cff */
[----:B------:R-:W4:Y:S01]  /*0660*/  @P5 LDG.E R25, desc[UR4][R10.64+0x70] ;  /* 0x000070040a195981 */ /* 0x000f22000c1e1900 */
[----:B--2---:R-:W-:-:S03]  /*0670*/  @P3 LOP3.LUT R5, R5, R18, RZ, 0x3c, !PT ;  /* 0x0000001205053212 */ /* 0x004fc600078e3cff */
[----:B------:R-:W2:Y:S01]  /*0680*/  @P5 LDG.E R18, desc[UR4][R10.64+0x6c] ;  /* 0x00006c040a125981 */ /* 0x000ea2000c1e1900 */
[----:B---3--:R-:W-:-:S03]  /*0690*/  @P4 LOP3.LUT R5, R5, R20, RZ, 0x3c, !PT ;  /* 0x0000001405054212 */ /* 0x008fc600078e3cff */
[----:B------:R-:W3:Y:S01]  /*06a0*/  @P5 LDG.E R20, desc[UR4][R10.64+0x74] ;  /* 0x000074040a145981 */ /* 0x000ee2000c1e1900 */
[----:B----4-:R-:W-:-:S03]  /*06b0*/  @P4 LOP3.LUT R3, R3, R22, RZ, 0x3c, !PT ;  /* 0x0000001603034212 */ /* 0x010fc600078e3cff */
[----:B------:R-:W4:Y:S01]  /*06c0*/  @P0 LDG.E R22, desc[UR4][R10.64+0x8c] ;  /* 0x00008c040a160981 */ /* 0x000f22000c1e1900 */
[----:B------:R-:W-:-:S03]  /*06d0*/  @P6 LOP3.LUT R15, R15, R26, RZ, 0x3c, !PT ;  /* 0x0000001a0f0f6212 */ /* 0x000fc600078e3cff */
        /* <DEDUP_REMOVED lines=13> */
[----:B------:R-:W-:Y:S02]  /*07b0*/  @P6 LOP3.LUT R4, R4, R27, RZ, 0x3c, !PT ;  /* 0x0000001b04046212 */ /* 0x000fe400078e3cff */
[----:B------:R-:W-:Y:S02]  /*07c0*/  @P6 LOP3.LUT R2, R2, R21, RZ, 0x3c, !PT ;  /* 0x0000001502026212 */ /* 0x000fe400078e3cff */
[----:B------:R-:W-:Y:S02]  /*07d0*/  @P0 LOP3.LUT R4, R4, R23, RZ, 0x3c, !PT ;  /* 0x0000001704040212 */ /* 0x000fe400078e3cff */
[----:B------:R-:W-:Y:S02]  /*07e0*/  @P0 LOP3.LUT R2, R2, R25, RZ, 0x3c, !PT ;  /* 0x0000001902020212 */ /* 0x000fe400078e3cff */
[----:B--2---:R-:W-:Y:S02]  /*07f0*/  @P6 LOP3.LUT R5, R5, R18, RZ, 0x3c, !PT ;  /* 0x0000001205056212 */ /* 0x004fe400078e3cff */
[----:B---3--:R-:W-:-:S02]  /*0800*/  @P6 LOP3.LUT R3, R3, R20, RZ, 0x3c, !PT ;  /* 0x0000001403036212 */ /* 0x008fc400078e3cff */
[----:B----4-:R-:W-:Y:S02]  /*0810*/  @P0 LOP3.LUT R5, R5, R22, RZ, 0x3c, !PT ;  /* 0x0000001605050212 */ /* 0x010fe400078e3cff */
[----:B------:R-:W-:Y:S02]  /*0820*/  @P0 LOP3.LUT R3, R3, R26, RZ, 0x3c, !PT ;  /* 0x0000001a03030212 */ /* 0x000fe400078e3cff */
[----:B------:R-:W-:-:S13]  /*0830*/  R2P PR, R24.B1, 0x7f ;  /* 0x0000007f18007804 */ /* 0x000fda0000001000 */
[----:B------:R-:W2:Y:S04]  /*0840*/  @P0 LDG.E R18, desc[UR4][R10.64+0xa0] ;  /* 0x0000a0040a120981 */ /* 0x000ea8000c1e1900 */
[----:B------:R-:W3:Y:S04]  /*0850*/  @P1 LDG.E R22, desc[UR4][R10.64+0xb4] ;  /* 0x0000b4040a161981 */ /* 0x000ee8000c1e1900 */
[----:B------:R-:W4:Y:S04]  /*0860*/  @P2 LDG.E R26, desc[UR4][R10.64+0xc8] ;  /* 0x0000c8040a1a2981 */ /* 0x000f28000c1e1900 */
[----:B------:R-:W4:Y:S04]  /*0870*/  @P3 LDG.E R28, desc[UR4][R10.64+0xdc] ;  /* 0x0000dc040a1c3981 */ /* 0x000f28000c1e1900 */
[----:B------:R-:W4:Y:S04]  /*0880*/  @P0 LDG.E R23, desc[UR4][R10.64+0xa4] ;  /* 0x0000a4040a170981 */ /* 0x000f28000c1e1900 */
[----:B------:R-:W4:Y:S04]  /*0890*/  @P0 LDG.E R20, desc[UR4][R10.64+0xa8] ;  /* 0x0000a8040a140981 */ /* 0x000f28000c1e1900 */
[----:B------:R-:W4:Y:S04]  /*08a0*/  @P4 LDG.E R25, desc[UR4][R10.64+0xf0] ;  /* 0x0000f0040a194981 */ /* 0x000f28000c1e1900 */
        /* <DEDUP_REMOVED lines=21> */
[----:B------:R-:W-:Y:S02]  /*0a00*/  LOP3.LUT P0, RZ, R24, 0x8000, RZ, 0xc0, !PT ;  /* 0x0000800018ff7812 */ /* 0x000fe4000780c0ff */
[----:B----4-:R-:W-:Y:S01]  /*0a10*/  @P5 LOP3.LUT R15, R15, R26, RZ, 0x3c, !PT ;  /* 0x0000001a0f0f5212 */ /* 0x010fe200078e3cff */
[----:B------:R-:W4:Y:S04]  /*0a20*/  @P3 LDG.E R24, desc[UR4][R10.64+0xe4] ;  /* 0x0000e4040a183981 */ /* 0x000f28000c1e1900 */
[----:B------:R-:W2:Y:S01]  /*0a30*/  @P6 LDG.E R26, desc[UR4][R10.64+0x118] ;  /* 0x000118040a1a6981 */ /* 0x000ea2000c1e1900 */
        /* <DEDUP_REMOVED lines=8> */
[----:B---3--:R-:W-:-:S03]  /*0ac0*/  @P2 LOP3.LUT R3, R3, R22, RZ, 0x3c, !PT ;  /* 0x0000001603032212 */ /* 0x008fc600078e3cff */
[----:B------:R-:W3:Y:S01]  /*0ad0*/  @P4 LDG.E R22, desc[UR4][R10.64+0x100] ;  /* 0x000100040a164981 */ /* 0x000ee2000c1e1900 */
[----:B--2---:R-:W-:-:S03]  /*0ae0*/  @P6 LOP3.LUT R15, R15, R26, RZ, 0x3c, !PT ;  /* 0x0000001a0f0f6212 */ /* 0x004fc600078e3cff */
[----:B------:R-:W2:Y:S01]  /*0af0*/  @P0 LDG.E R26, desc[UR4][R10.64+0x12c] ;  /* 0x00012c040a1a0981 */ /* 0x000ea2000c1e1900 */
[----:B----4-:R-:W-:-:S03]  /*0b00*/  @P2 LOP3.LUT R2, R2, R23, RZ, 0x3c, !PT ;  /* 0x0000001702022212 */ /* 0x010fc600078e3cff */
[----:B------:R-:W4:Y:S01]  /*0b10*/  @P4 LDG.E R23, desc[UR4][R10.64+0xfc] ;  /* 0x0000fc040a174981 */ /* 0x000f22000c1e1900 */
[----:B------:R-:W-:-:S03]  /*0b20*/  @P2 LOP3.LUT R5, R5, R20, RZ, 0x3c, !PT ;  /* 0x0000001405052212 */ /* 0x000fc600078e3cff */
[----:B------:R-:W4:Y:S01]  /*0b30*/  @P4 LDG.E R20, desc[UR4][R10.64+0xf8] ;  /* 0x0000f8040a144981 */ /* 0x000f22000c1e1900 */
[----:B------:R-:W-:Y:S02]  /*0b40*/  @P3 LOP3.LUT R2, R2, R27, RZ, 0x3c, !PT ;  /* 0x0000001b02023212 */ /* 0x000fe400078e3cff */
[----:B------:R-:W-:Y:S01]  /*0b50*/  @P3 LOP3.LUT R4, R4, R25, RZ, 0x3c, !PT ;  /* 0x0000001904043212 */ /* 0x000fe200078e3cff */
[----:B------:R-:W4:Y:S01]  /*0b60*/  @P5 LDG.E R27, desc[UR4][R10.64+0x110] ;  /* 0x000110040a1b5981 */ /* 0x000f22000c1e1900 */
[----:B------:R-:W-:-:S03]  /*0b70*/  @P3 LOP3.LUT R5, R5, R24, RZ, 0x3c, !PT ;  /* 0x0000001805053212 */ /* 0x000fc600078e3cff */
[----:B------:R-:W4:Y:S04]  /*0b80*/  @P5 LDG.E R25, desc[UR4][R10.64+0x108] ;  /* 0x000108040a195981 */ /* 0x000f28000c1e1900 */
        /* <DEDUP_REMOVED lines=19> */
[----:B------:R-:W-:-:S05]  /*0cc0*/  VIADD R19, R19, 0x10 ;  /* 0x0000001013137836 */ /* 0x000fca0000000000 */
[----:B------:R-:W-:Y:S02]  /*0cd0*/  ISETP.NE.AND P1, PT, R19, 0x20, PT ;  /* 0x000000201300780c */ /* 0x000fe40003f25270 */
[----:B------:R-:W-:Y:S02]  /*0ce0*/  @P5 LOP3.LUT R3, R3, R18, RZ, 0x3c, !PT ;  /* 0x0000001203035212 */ /* 0x000fe400078e3cff */
[----:B------:R-:W-:Y:S02]  /*0cf0*/  @P6 LOP3.LUT R4, R4, R21, RZ, 0x3c, !PT ;  /* 0x0000001504046212 */ /* 0x000fe400078e3cff */
[----:B---3--:R-:W-:-:S04]  /*0d00*/  @P6 LOP3.LUT R3, R3, R22, RZ, 0x3c, !PT ;  /* 0x0000001603036212 */ /* 0x008fc800078e3cff */
[----:B--2---:R-:W-:Y:S02]  /*0d10*/  @P0 LOP3.LUT R3, R3, R26, RZ, 0x3c, !PT ;  /* 0x0000001a03030212 */ /* 0x004fe400078e3cff */
[----:B----4-:R-:W-:Y:S02]  /*0d20*/  @P6 LOP3.LUT R2, R2, R23, RZ, 0x3c, !PT ;  /* 0x0000001702026212 */ /* 0x010fe400078e3cff */
[----:B------:R-:W-:Y:S02]  /*0d30*/  @P6 LOP3.LUT R5, R5, R20, RZ, 0x3c, !PT ;  /* 0x0000001405056212 */ /* 0x000fe400078e3cff */
[----:B------:R-:W-:Y:S02]  /*0d40*/  @P0 LOP3.LUT R2, R2, R27, RZ, 0x3c, !PT ;  /* 0x0000001b02020212 */ /* 0x000fe400078e3cff */
[----:B------:R-:W-:Y:S02]  /*0d50*/  @P0 LOP3.LUT R4, R4, R25, RZ, 0x3c, !PT ;  /* 0x0000001904040212 */ /* 0x000fe400078e3cff */
[----:B------:R-:W-:Y:S01]  /*0d60*/  @P0 LOP3.LUT R5, R5, R24, RZ, 0x3c, !PT ;  /* 0x0000001805050212 */ /* 0x000fe200078e3cff */
[----:B------:R-:W-:Y:S06]  /*0d70*/  @P1 BRA `(.L_x_696) ;  /* 0xfffffff400481947 */ /* 0x000fec000383ffff */
[----:B------:R-:W-:-:S05]  /*0d80*/  VIADD R17, R17, 0x1 ;  /* 0x0000000111117836 */ /* 0x000fca0000000000 */
[----:B------:R-:W-:-:S13]  /*0d90*/  ISETP.NE.AND P0, PT, R17, 0x5, PT ;  /* 0x000000051100780c */ /* 0x000fda0003f05270 */
[----:B------:R-:W-:Y:S05]  /*0da0*/  @P0 BRA `(.L_x_697) ;  /* 0xfffffff400300947 */ /* 0x000fea000383ffff */
[----:B------:R1:W-:Y:S01]  /*0db0*/  STG.E.64 desc[UR4][R6.64+0x8], R4 ;  /* 0x0000080406007986 */ /* 0x0003e2000c101b04 */
[----:B------:R-:W-:Y:S01]  /*0dc0*/  VIADD R14, R14, 0x1 ;  /* 0x000000010e0e7836 */ /* 0x000fe20000000000 */
[----:B------:R-:W-:Y:S02]  /*0dd0*/  LOP3.LUT R11, R13, 0x3, RZ, 0xc0, !PT ;  /* 0x000000030d0b7812 */ /* 0x000fe400078ec0ff */
[----:B------:R1:W-:Y:S02]  /*0de0*/  STG.E.64 desc[UR4][R6.64+0x10], R2 ;  /* 0x0000100206007986 */ /* 0x0003e4000c101b04 */
[----:B------:R-:W-:Y:S02]  /*0df0*/  ISETP.GE.U32.AND P0, PT, R14, R11, PT ;  /* 0x0000000b0e00720c */ /* 0x000fe40003f06070 */
[----:B------:R1:W-:Y:S11]  /*0e00*/  STG.E desc[UR4][R6.64+0x4], R15 ;  /* 0x0000040f06007986 */ /* 0x0003f6000c101904 */
[----:B------:R-:W-:Y:S05]  /*0e10*/  @!P0 BRA `(.L_x_698) ;  /* 0xfffffff400048947 */ /* 0x000fea000383ffff */
.L_x_695:
[----:B------:R-:W-:Y:S05]  /*0e20*/  BSYNC.RECONVERGENT B1 ;  /* 0x0000000000017941 */ /* 0x000fea0003800200 */
.L_x_694:
[C---:B------:R-:W-:Y:S01]  /*0e30*/  ISETP.GT.U32.AND P0, PT, R13.reuse, 0x3, PT ;  /* 0x000000030d00780c */ /* 0x040fe20003f04070 */
[----:B------:R-:W-:Y:S01]  /*0e40*/  VIADD R12, R12, 0x1 ;  /* 0x000000010c0c7836 */ /* 0x000fe20000000000 */
[--C-:B------:R-:W-:Y:S02]  /*0e50*/  SHF.R.U64 R13, R13, 0x2, R0.reuse ;  /* 0x000000020d0d7819 */ /* 0x100fe40000001200 */
[----:B------:R-:W-:Y:S02]  /*0e60*/  ISETP.GT.U32.AND.EX P0, PT, R0, RZ, PT, P0 ;  /* 0x000000ff0000720c */ /* 0x000fe40003f04100 */
[----:B------:R-:W-:-:S11]  /*0e70*/  SHF.R.U32.HI R0, RZ, 0x2, R0 ;  /* 0x00000002ff007819 */ /* 0x000fd60000011600 */
[----:B------:R-:W-:Y:S05]  /*0e80*/  @P0 BRA `(.L_x_699) ;  /* 0xfffffff000c80947 */ /* 0x000fea000383ffff */
.L_x_693:
[----:B------:R-:W-:Y:S05]  /*0e90*/  BSYNC.RECONVERGENT B0 ;  /* 0x0000000000007941 */ /* 0x000fea0003800200 */
.L_x_692:
[----:B------:R-:W-:Y:S04]  /*0ea0*/  STG.E.64 desc[UR4][R6.64+0x18], RZ ;  /* 0x000018ff06007986 */ /* 0x000fe8000c101b04 */
[----:B------:R-:W-:Y:S04]  /*0eb0*/  STG.E desc[UR4][R6.64+0x20], RZ ;  /* 0x000020ff06007986 */ /* 0x000fe8000c101904 */
[----:B------:R-:W-:Y:S01]  /*0ec0*/  STG.E.64 desc[UR4][R6.64+0x28], RZ ;  /* 0x000028ff06007986 */ /* 0x000fe2000c101b04 */
[----:B------:R-:W-:Y:S05]  /*0ed0*/  EXIT ;  /* 0x000000000000794d */ /* 0x000fea0003800000 */
.L_x_700:
        /* <DEDUP_REMOVED lines=10> */
.L_x_718:


//--------------------- .text._Z9colourMaxPiS_S_iiS_i --------------------------
	.section	.text._Z9colourMaxPiS_S_iiS_i,"ax",@progbits
	.align	128
        .global         _Z9colourMaxPiS_S_iiS_i
        .type           _Z9colourMaxPiS_S_iiS_i,@function
        .size           _Z9colourMaxPiS_S_iiS_i,(.L_x_719 - _Z9colourMaxPiS_S_iiS_i)
        .other          _Z9colourMaxPiS_S_iiS_i,@"STO_CUDA_ENTRY STV_DEFAULT"
_Z9colourMaxPiS_S_iiS_i:
.text._Z9colourMaxPiS_S_iiS_i:
        /* <DEDUP_REMOVED lines=9> */
[----:B------:R-:W1:Y:S01]  /*0090*/  LDCU.64 UR4, c[0x0][0x358] ;  /* 0x00006b00ff0477ac */ /* 0x000e620008000a00 */
[----:B0-----:R-:W-:-:S05]  /*00a0*/  IMAD.WIDE R2, R0, 0x4, R2 ;  /* 0x0000000400027825 */ /* 0x001fca00078e0202 */
[----:B-1----:R-:W2:Y:S02]  /*00b0*/  LDG.E R4, desc[UR4][R2.64] ;  /* 0x0000000402047981 */ /* 0x002ea4000c1e1900 */
[----:B--2---:R-:W-:-:S13]  /*00c0*/  ISETP.NE.AND P0, PT, R4, RZ, PT ;  /* 0x000000ff0400720c */ /* 0x004fda0003f05270 */
[----:B------:R-:W-:Y:S05]  /*00d0*/  @P0 EXIT ;  /* 0x000000000000094d */ /* 0x000fea0003800000 */
[----:B------:R-:W0:Y:S02]  /*00e0*/  LDC.64 R4, c[0x0][0x380] ;  /* 0x0000e000ff047b82 */ /* 0x000e240000000a00 */
[----:B0-----:R-:W-:-:S05]  /*00f0*/  IMAD.WIDE R4, R0, 0x4, R4 ;  /* 0x0000000400047825 */ /* 0x001fca00078e0204 */
[----:B------:R-:W2:Y:S04]  /*0100*/  LDG.E R12, desc[UR4][R4.64] ;  /* 0x00000004040c7981 */ /* 0x000ea8000c1e1900 */
[----:B------:R-:W2:Y:S01]  /*0110*/  LDG.E R15, desc[UR4][R4.64+0x4] ;  /* 0x00000404040f7981 */ /* 0x000ea2000c1e1900 */
[----:B------:R-:W-:Y:S01]  /*0120*/  BSSY.RECONVERGENT B0, `(.L_x_701) ;  /* 0x000001d000007945 */ /* 0x000fe20003800200 */
[----:B--2---:R-:W-:-:S13]  /*0130*/  ISETP.GE.AND P0, PT, R12, R15, PT ;  /* 0x0000000f0c00720c */ /* 0x004fda0003f06270 */
[----:B------:R-:W-:Y:S05]  /*0140*/  @P0 BRA `(.L_x_702) ;  /* 0x0000000000680947 */ /* 0x000fea0003800000 */
[----:B------:R-:W0:Y:S08]  /*0150*/  LDC.64 R10, c[0x0][0x390] ;  /* 0x0000e400ff0a7b82 */ /* 0x000e300000000a00 */
[----:B------:R-:W1:Y:S08]  /*0160*/  LDC.64 R8, c[0x0][0x3a0] ;  /* 0x0000e800ff087b82 */ /* 0x000e700000000a00 */
[----:B------:R-:W2:Y:S01]  /*0170*/  LDC.64 R6, c[0x0][0x390] ;  /* 0x0000e400ff067b82 */ /* 0x000ea20000000a00 */
[----:B0-----:R-:W-:-:S07]  /*0180*/  IMAD.WIDE R10, R0, 0x4, R10 ;  /* 0x00000004000a7825 */ /* 0x001fce00078e020a */
[----:B------:R-:W0:Y:S01]  /*0190*/  LDC.64 R4, c[0x0][0x388] ;  /* 0x0000e200ff047b82 */ /* 0x000e220000000a00 */
[----:B------:R3:W5:Y:S01]  /*01a0*/  LDG.E R14, desc[UR4][R10.64] ;  /* 0x000000040a0e7981 */ /* 0x000762000c1e1900 */
[----:B-1----:R-:W-:-:S07]  /*01b0*/  IMAD.MOV.U32 R16, RZ, RZ, R12 ;  /* 0x000000ffff107224 */ /* 0x002fce00078e000c */
.L_x_705:
[----:B0--3--:R-:W-:-:S05]  /*01c0*/  IMAD.WIDE R10, R16, 0x4, R4 ;  /* 0x00000004100a7825 */ /* 0x009fca00078e0204 */
[----:B------:R-:W3:Y:S02]  /*01d0*/  LDG.E R17, desc[UR4][R10.64] ;  /* 0x000000040a117981 */ /* 0x000ee4000c1e1900 */
[----:B---3--:R-:W-:-:S06]  /*01e0*/  IMAD.WIDE R12, R17, 0x4, R8 ;  /* 0x00000004110c7825 */ /* 0x008fcc00078e0208 */
[----:B------:R-:W3:Y:S01]  /*01f0*/  LDG.E R12, desc[UR4][R12.64+-0x4] ;  /* 0xfffffc040c0c7981 */ /* 0x000ee2000c1e1900 */
[----:B------:R-:W-:Y:S01]  /*0200*/  IADD3 R16, PT, PT, R16, 0x1, RZ ;  /* 0x0000000110107810 */ /* 0x000fe20007ffe0ff */
[----:B------:R-:W-:Y:S03]  /*0210*/  BSSY.RECONVERGENT B1, `(.L_x_703) ;  /* 0x000000c000017945 */ /* 0x000fe60003800200 */
[----:B------:R-:W-:Y:S02]  /*0220*/  ISETP.NE.AND P1, PT, R16, R15, PT ;  /* 0x0000000f1000720c */ /* 0x000fe40003f25270 */
[----:B---3--:R-:W-:-:S13]  /*0230*/  ISETP.NE.AND P0, PT, R12, RZ, PT ;  /* 0x000000ff0c00720c */ /* 0x008fda0003f05270 */
[----:B------:R-:W-:Y:S05]  /*0240*/  @P0 BRA `(.L_x_704) ;  /* 0x0000000000200947 */ /* 0x000fea0003800000 */
[----:B--2---:R-:W-:-:S06]  /*0250*/  IMAD.WIDE R10, R17, 0x4, R6 ;  /* 0x00000004110a7825 */ /* 0x004fcc00078e0206 */
[----:B------:R-:W2:Y:S02]  /*0260*/  LDG.E R11, desc[UR4][R10.64+-0x4] ;  /* 0xfffffc040a0b7981 */ /* 0x000ea4000c1e1900 */
[----:B--2--5:R-:W-:-:S13]  /*0270*/  ISETP.GE.AND P0, PT, R11, R14, PT ;  /* 0x0000000e0b00720c */ /* 0x024fda0003f06270 */
[----:B------:R-:W-:Y:S05]  /*0280*/  @!P0 BRA `(.L_x_704) ;  /* 0x0000000000108947 */ /* 0x000fea0003800000 */
[----:B------:R-:W-:Y:S01]  /*0290*/  ISETP.NE.AND P0, PT, R11, R14, PT ;  /* 0x0000000e0b00720c */ /* 0x000fe20003f05270 */
[----:B------:R-:W-:-:S05]  /*02a0*/  VIADD R11, R17, 0xffffffff ;  /* 0xffffffff110b7836 */ /* 0x000fca0000000000 */
[----:B------:R-:W-:-:S13]  /*02b0*/  ISETP.GE.OR P0, PT, R0, R11, P0 ;  /* 0x0000000b0000720c */ /* 0x000fda0000706670 */
[----:B------:R-:W-:Y:S05]  /*02c0*/  @P0 EXIT ;  /* 0x000000000000094d */ /* 0x000fea0003800000 */
.L_x_704:
[----:B------:R-:W-:Y:S05]  /*02d0*/  BSYNC.RECONVERGENT B1 ;  /* 0x0000000000017941 */ /* 0x000fea0003800200 */
.L_x_703:
[----:B------:R-:W-:Y:S05]  /*02e0*/  @P1 BRA `(.L_x_705) ;  /* 0xfffffffc00b41947 */ /* 0x000fea000383ffff */
.L_x_702:
[----:B------:R-:W-:Y:S05]  /*02f0*/  BSYNC.RECONVERGENT B0 ;  /* 0x0000000000007941 */ /* 0x000fea0003800200 */
.L_x_701:
[----:B------:R-:W0:Y:S01]  /*0300*/  S2R R0, SR_LANEID ;  /* 0x0000000000007919 */ /* 0x000e220000000000 */
[----:B------:R-:W1:Y:S01]  /*0310*/  LDC R9, c[0x0][0x3a8] ;  /* 0x0000ea00ff097b82 */ /* 0x000e620000000800 */
[----:B------:R-:W-:Y:S02]  /*0320*/  VOTEU.ANY UR6, UPT, PT ;  /* 0x0000000000067886 */ /* 0x000fe400038e0100 */
[----:B------:R-:W-:Y:S02]  /*0330*/  UFLO.U32 UR7, UR6 ;  /* 0x00000006000772bd */ /* 0x000fe400080e0000 */
[----:B--2---:R-:W2:Y:S03]  /*0340*/  POPC R7, UR6 ;  /* 0x0000000600077d09 */ /* 0x004ea60008000000 */
[----:B------:R-:W2:Y:S01]  /*0350*/  LDC.64 R4, c[0x4][0x40] ;  /* 0x01001000ff047b82 */ /* 0x000ea20000000a00 */
[----:B-1----:R-:W-:Y:S01]  /*0360*/  STG.E desc[UR4][R2.64], R9 ;  /* 0x0000000902007986 */ /* 0x002fe2000c101904 */
[----:B0-----:R-:W-:-:S13]  /*0370*/  ISETP.EQ.U32.AND P0, PT, R0, UR7, PT ;  /* 0x0000000700007c0c */ /* 0x001fda000bf02070 */
[----:B--2---:R-:W-:Y:S01]  /*0380*/  @P0 REDG.E.ADD.STRONG.GPU desc[UR4][R4.64], R7 ;  /* 0x000000070400098e */ /* 0x004fe2000c12e104 */
[----:B------:R-:W-:Y:S05]  /*0390*/  EXIT ;  /* 0x000000000000794d */ /* 0x000fea0003800000 */
.L_x_706:
        /* <DEDUP_REMOVED lines=14> */
.L_x_719:


//--------------------- .nv.global.init           --------------------------
	.section	.nv.global.init,"aw",@progbits
	.align	4
.nv.global.init:
	.type		mrg32k3aM1SubSeq,@object
	.size		mrg32k3aM1SubSeq,(mrg32k3aM2SubSeq - mrg32k3aM1SubSeq)
mrg32k3aM1SubSeq:
        /*0000*/ 	.byte	0x0b, 0xcc, 0xee, 0x04, 0x73, 0x29, 0x8b, 0x6f, 0xf6, 0x53, 0x03, 0xf6, 0x23, 0xf6, 0xea, 0xda
        /* <DEDUP_REMOVED lines=125> */
	.type		mrg32k3aM2SubSeq,@object
	.size		mrg32k3aM2SubSeq,(mrg32k3aM1 - mrg32k3aM2SubSeq)
mrg32k3aM2SubSeq:
        /* <DEDUP_REMOVED lines=126> */
	.type		mrg32k3aM1,@object
	.size		mrg32k3aM1,(mrg32k3aM1Seq - mrg32k3aM1)
mrg32k3aM1:
        /* <DEDUP_REMOVED lines=144> */
	.type		mrg32k3aM1Seq,@object
	.size		mrg32k3aM1Seq,(mrg32k3aM2 - mrg32k3aM1Seq)
mrg32k3aM1Seq:
        /* <DEDUP_REMOVED lines=144> */
	.type		mrg32k3aM2,@object
	.size		mrg32k3aM2,(mrg32k3aM2Seq - mrg32k3aM2)
mrg32k3aM2:
        /* <DEDUP_REMOVED lines=144> */
	.type		mrg32k3aM2Seq,@object
	.size		mrg32k3aM2Seq,(precalc_xorwow_matrix - mrg32k3aM2Seq)
mrg32k3aM2Seq:
        /* <DEDUP_REMOVED lines=144> */
	.type		precalc_xorwow_matrix,@object
	.size		precalc_xorwow_matrix,(precalc_xorwow_offset_matrix - precalc_xorwow_matrix)
precalc_xorwow_matrix:
        /* <DEDUP_REMOVED lines=6400> */
	.type		precalc_xorwow_offset_matrix,@object
	.size		precalc_xorwow_offset_matrix,(.L_1 - precalc_xorwow_offset_matrix)
precalc_xorwow_offset_matrix:
        /* <DEDUP_REMOVED lines=6400> */
.L_1:


//--------------------- .nv.shared._ZN3cub18CUB_300001_SM_10006detail11EmptyKernelIvEEvv --------------------------
	.section	.nv.shared._ZN3cub18CUB_300001_SM_10006detail11EmptyKernelIvEEvv,"aw",@nobits
	.sectionflags	@""
	.align	16
	.zero		1024


//--------------------- .nv.shared.reserved.0     --------------------------
	.section	.nv.shared.reserved.0,"aw",@nobits
	.weak		__nv_reservedSMEM_offset_0_alias
	.size		__nv_reservedSMEM_offset_0_alias, 0, 64
	.other		__nv_reservedSMEM_offset_0_alias,@"STO_CUDA_RESERVED_SHARED STV_DEFAULT"
__nv_reservedSMEM_offset_0_alias:
	.zero		0
	.zero		64


//--------------------- .nv.global                --------------------------
	.section	.nv.global,"aw",@nobits
	.align	4
.nv.global:
	.type		d_count,@object
	.size		d_count,(_ZN33_INTERNAL_c40c6d91_4_k_cu_d_count6thrust24THRUST_300001_SM_1000_NS12placeholders2_7E - d_count)
d_count:
	.zero		4
	.type		_ZN33_INTERNAL_c40c6d91_4_k_cu_d_count6thrust24THRUST_300001_SM_1000_NS12placeholders2_7E,@object
	.size		_ZN33_INTERNAL_c40c6d91_4_k_cu_d_count6thrust24THRUST_300001_SM_1000_NS12placeholders2_7E,(_ZN33_INTERNAL_c40c6d91_4_k_cu_d_count4cuda3std3__45__cpo5crendE - _ZN33_INTERNAL_c40c6d91_4_k_cu_d_count6thrust24THRUST_300001_SM_1000_NS12placeholders2_7E)
_ZN33_INTERNAL_c40c6d91_4_k_cu_d_count6thrust24THRUST_300001_SM_1000_NS12placeholders2_7E:
	.zero		1
	.type		_ZN33_INTERNAL_c40c6d91_4_k_cu_d_count4cuda3std3__45__cpo5crendE,@object
	.size		_ZN33_INTERNAL_c40c6d91_4_k_cu_d_count4cuda3std3__45__cpo5crendE,(_ZN33_INTERNAL_c40c6d91_4_k_cu_d_count4cuda3std6ranges3__45__cpo4prevE - _ZN33_INTERNAL_c40c6d91_4_k_cu_d_count4cuda3std3__45__cpo5crendE)
_ZN33_INTERNAL_c40c6d91_4_k_cu_d_count4cuda3std3__45__cpo5crendE:
	.zero		1
	.type		_ZN33_INTERNAL_c40c6d91_4_k_cu_d_count4cuda3std6ranges3__45__cpo4prevE,@object
	.size		_ZN33_INTERNAL_c40c6d91_4_k_cu_d_count4cuda3std6ranges3__45__cpo4prevE,(_ZN33_INTERNAL_c40c6d91_4_k_cu_d_count6thrust24THRUST_300001_SM_1000_NS6system6detail10sequential3seqE - _ZN33_INTERNAL_c40c6d91_4_k_cu_d_count4cuda3std6ranges3__45__cpo4prevE)
_ZN33_INTERNAL_c40c6d91_4_k_cu_d_count4cuda3std6ranges3__45__cpo4prevE:
	.zero		1
	.type		_ZN33_INTERNAL_c40c6d91_4_k_cu_d_count6thrust24THRUST_300001_SM_1000_NS6system6detail10sequential3seqE,@object
	.size		_ZN33_INTERNAL_c40c6d91_4_k_cu_d_count6thrust24THRUST_300001_SM_1000_NS6system6detail10sequential3seqE,(_ZN33_INTERNAL_c40c6d91_4_k_cu_d_count4cuda3std6ranges3__45__cpo9iter_moveE - _ZN33_INTERNAL_c40c6d91_4_k_cu_d_count6thrust24THRUST_300001_SM_1000_NS6system6detail10sequential3seqE)
_ZN33_INTERNAL_c40c6d91_4_k_cu_d_count6thrust24THRUST_300001_SM_1000_NS6system6detail10sequential3seqE:
	.zero		1
	.type		_ZN33_INTERNAL_c40c6d91_4_k_cu_d_count4cuda3std6ranges3__45__cpo9iter_moveE,@object
	.size		_ZN33_INTERNAL_c40c6d91_4_k_cu_d_count4cuda3std6ranges3__45__cpo9iter_moveE,(_ZN33_INTERNAL_c40c6d91_4_k_cu_d_count6thrust24THRUST_300001_SM_1000_NS3seqE - _ZN33_INTERNAL_c40c6d91_4_k_cu_d_count4cuda3std6ranges3__45__cpo9iter_moveE)
_ZN33_INTERNAL_c40c6d91_4_k_cu_d_count4cuda3std6ranges3__45__cpo9iter_moveE:
	.zero		1
	.type		_ZN33_INTERNAL_c40c6d91_4_k_cu_d_count6thrust24THRUST_300001_SM_1000_NS3seqE,@object
	.size		_ZN33_INTERNAL_c40c6d91_4_k_cu_d_count6thrust24THRUST_300001_SM_1000_NS3seqE,(_ZN33_INTERNAL_c40c6d91_4_k_cu_d_count4cuda3std3__420unreachable_sentinelE - _ZN33_INTERNAL_c40c6d91_4_k_cu_d_count6thrust24THRUST_300001_SM_1000_NS3seqE)
_ZN33_INTERNAL_c40c6d91_4_k_cu_d_count6thrust24THRUST_300001_SM_1000_NS3seqE:
	.zero		1
	.type		_ZN33_INTERNAL_c40c6d91_4_k_cu_d_count4cuda3std3__420unreachable_sentinelE,@object
	.size		_ZN33_INTERNAL_c40c6d91_4_k_cu_d_count4cuda3std3__420unreachable_sentinelE,(_ZN33_INTERNAL_c40c6d91_4_k_cu_d_count4cuda3std6ranges3__45__cpo5ssizeE - _ZN33_INTERNAL_c40c6d91_4_k_cu_d_count4cuda3std3__420unreachable_sentinelE)
_ZN33_INTERNAL_c40c6d91_4_k_cu_d_count4cuda3std3__420unreachable_sentinelE:
	.zero		1
	.type		_ZN33_INTERNAL_c40c6d91_4_k_cu_d_count4cuda3std6ranges3__45__cpo5ssizeE,@object
	.size		_ZN33_INTERNAL_c40c6d91_4_k_cu_d_count4cuda3std6ranges3__45__cpo5ssizeE,(_ZN33_INTERNAL_c40c6d91_4_k_cu_d_count6thrust24THRUST_300001_SM_1000_NS12placeholders2_3E - _ZN33_INTERNAL_c40c6d91_4_k_cu_d_count4cuda3std6ranges3__45__cpo5ssizeE)
_ZN33_INTERNAL_c40c6d91_4_k_cu_d_count4cuda3std6ranges3__45__cpo5ssizeE:
	.zero		1
	.type		_ZN33_INTERNAL_c40c6d91_4_k_cu_d_count6thrust24THRUST_300001_SM_1000_NS12placeholders2_3E,@object
	.size		_ZN33_INTERNAL_c40c6d91_4_k_cu_d_count6thrust24THRUST_300001_SM_1000_NS12placeholders2_3E,(_ZN33_INTERNAL_c40c6d91_4_k_cu_d_count4cuda3std3__45__cpo4cendE - _ZN33_INTERNAL_c40c6d91_4_k_cu_d_count6thrust24THRUST_300001_SM_1000_NS12placeholders2_3E)
_ZN33_INTERNAL_c40c6d91_4_k_cu_d_count6thrust24THRUST_300001_SM_1000_NS12placeholders2_3E:
	.zero		1
	.type		_ZN33_INTERNAL_c40c6d91_4_k_cu_d_count4cuda3std3__45__cpo4cendE,@object
	.size		_ZN33_INTERNAL_c40c6d91_4_k_cu_d_count4cuda3std3__45__cpo4cendE,(_ZN33_INTERNAL_c40c6d91_4_k_cu_d_count4cuda3std6ranges3__45__cpo4cendE - _ZN33_INTERNAL_c40c6d91_4_k_cu_d_count4cuda3std3__45__cpo4cendE)
_ZN33_INTERNAL_c40c6d91_4_k_cu_d_count4cuda3std3__45__cpo4cendE:
	.zero		1
	.type		_ZN33_INTERNAL_c40c6d91_4_k_cu_d_count4cuda3std6ranges3__45__cpo4cendE,@object
	.size		_ZN33_INTERNAL_c40c6d91_4_k_cu_d_count4cuda3std6ranges3__45__cpo4cendE,(_ZN33_INTERNAL_c40c6d91_4_k_cu_d_count6thrust24THRUST_300001_SM_1000_NS12placeholders2_9E - _ZN33_INTERNAL_c40c6d91_4_k_cu_d_count4cuda3std6ranges3__45__cpo4cendE)
_ZN33_INTERNAL_c40c6d91_4_k_cu_d_count4cuda3std6ranges3__45__cpo4cendE:
	.zero		1
	.type		_ZN33_INTERNAL_c40c6d91_4_k_cu_d_count6thrust24THRUST_300001_SM_1000_NS12placeholders2_9E,@object
	.size		_ZN33_INTERNAL_c40c6d91_4_k_cu_d_count6thrust24THRUST_300001_SM_1000_NS12placeholders2_9E,(_ZN33_INTERNAL_c40c6d91_4_k_cu_d_count4cuda3std3__419piecewise_constructE - _ZN33_INTERNAL_c40c6d91_4_k_cu_d_count6thrust24THRUST_300001_SM_1000_NS12placeholders2_9E)
_ZN33_INTERNAL_c40c6d91_4_k_cu_d_count6thrust24THRUST_300001_SM_1000_NS12placeholders2_9E:
	.zero		1
	.type		_ZN33_INTERNAL_c40c6d91_4_k_cu_d_count4cuda3std3__419piecewise_constructE,@object
	.size		_ZN33_INTERNAL_c40c6d91_4_k_cu_d_count4cuda3std3__419piecewise_constructE,(_ZN33_INTERNAL_c40c6d91_4_k_cu_d_count4cuda3std6ranges3__45__cpo5cdataE - _ZN33_INTERNAL_c40c6d91_4_k_cu_d_count4cuda3std3__419piecewise_constructE)
_ZN33_INTERNAL_c40c6d91_4_k_cu_d_count4cuda3std3__419piecewise_constructE:
	.zero		1
	.type		_ZN33_INTERNAL_c40c6d91_4_k_cu_d_count4cuda3std6ranges3__45__cpo5cdataE,@object
	.size		_ZN33_INTERNAL_c40c6d91_4_k_cu_d_count4cuda3std6ranges3__45__cpo5cdataE,(_ZN33_INTERNAL_c40c6d91_4_k_cu_d_count6thrust24THRUST_300001_SM_1000_NS12placeholders2_1E - _ZN33_INTERNAL_c40c6d91_4_k_cu_d_count4cuda3std6ranges3__45__cpo5cdataE)
_ZN33_INTERNAL_c40c6d91_4_k_cu_d_count4cuda3std6ranges3__45__cpo5cdataE:
	.zero		1
	.type		_ZN33_INTERNAL_c40c6d91_4_k_cu_d_count6thrust24THRUST_300001_SM_1000_NS12placeholders2_1E,@object
	.size		_ZN33_INTERNAL_c40c6d91_4_k_cu_d_count6thrust24THRUST_300001_SM_1000_NS12placeholders2_1E,(_ZN33_INTERNAL_c40c6d91_4_k_cu_d_count4cuda3std3__45__cpo3endE - _ZN33_INTERNAL_c40c6d91_4_k_cu_d_count6thrust24THRUST_300001_SM_1000_NS12placeholders2_1E)
_ZN33_INTERNAL_c40c6d91_4_k_cu_d_count6thrust24THRUST_300001_SM_1000_NS12placeholders2_1E:
	.zero		1
	.type		_ZN33_INTERNAL_c40c6d91_4_k_cu_d_count4cuda3std3__45__cpo3endE,@object
	.size		_ZN33_INTERNAL_c40c6d91_4_k_cu_d_count4cuda3std3__45__cpo3endE,(_ZN33_INTERNAL_c40c6d91_4_k_cu_d_count4cuda3std6ranges3__45__cpo3endE - _ZN33_INTERNAL_c40c6d91_4_k_cu_d_count4cuda3std3__45__cpo3endE)
_ZN33_INTERNAL_c40c6d91_4_k_cu_d_count4cuda3std3__45__cpo3endE:
	.zero		1
	.type		_ZN33_INTERNAL_c40c6d91_4_k_cu_d_count4cuda3std6ranges3__45__cpo3endE,@object
	.size		_ZN33_INTERNAL_c40c6d91_4_k_cu_d_count4cuda3std6ranges3__45__cpo3endE,(_ZN33_INTERNAL_c40c6d91_4_k_cu_d_count6thrust24THRUST_300001_SM_1000_NS12placeholders2_5E - _ZN33_INTERNAL_c40c6d91_4_k_cu_d_count4cuda3std6ranges3__45__cpo3endE)
_ZN33_INTERNAL_c40c6d91_4_k_cu_d_count4cuda3std6ranges3__45__cpo3endE:
	.zero		1
	.type		_ZN33_INTERNAL_c40c6d91_4_k_cu_d_count6thrust24THRUST_300001_SM_1000_NS12placeholders2_5E,@object
	.size		_ZN33_INTERNAL_c40c6d91_4_k_cu_d_count6thrust24THRUST_300001_SM_1000_NS12placeholders2_5E,(_ZN33_INTERNAL_c40c6d91_4_k_cu_d_count4cuda3std3__45__cpo4rendE - _ZN33_INTERNAL_c40c6d91_4_k_cu_d_count6thrust24THRUST_300001_SM_1000_NS12placeholders2_5E)
_ZN33_INTERNAL_c40c6d91_4_k_cu_d_count6thrust24THRUST_300001_SM_1000_NS12placeholders2_5E:
	.zero		1
	.type		_ZN33_INTERNAL_c40c6d91_4_k_cu_d_count4cuda3std3__45__cpo4rendE,@object
	.size		_ZN33_INTERNAL_c40c6d91_4_k_cu_d_count4cuda3std3__45__cpo4rendE,(_ZN33_INTERNAL_c40c6d91_4_k_cu_d_count4cuda3std6ranges3__45__cpo9iter_swapE - _ZN33_INTERNAL_c40c6d91_4_k_cu_d_count4cuda3std3__45__cpo4rendE)
_ZN33_INTERNAL_c40c6d91_4_k_cu_d_count4cuda3std3__45__cpo4rendE:
	.zero		1
	.type		_ZN33_INTERNAL_c40c6d91_4_k_cu_d_count4cuda3std6ranges3__45__cpo9iter_swapE,@object
	.size		_ZN33_INTERNAL_c40c6d91_4_k_cu_d_count4cuda3std6ranges3__45__cpo9iter_swapE,(_ZN33_INTERNAL_c40c6d91_4_k_cu_d_count4cuda3std3__48unexpectE - _ZN33_INTERNAL_c40c6d91_4_k_cu_d_count4cuda3std6ranges3__45__cpo9iter_swapE)
_ZN33_INTERNAL_c40c6d91_4_k_cu_d_count4cuda3std6ranges3__45__cpo9iter_swapE:
	.zero		1
	.type		_ZN33_INTERNAL_c40c6d91_4_k_cu_d_count4cuda3std3__48unexpectE,@object
	.size		_ZN33_INTERNAL_c40c6d91_4_k_cu_d_count4cuda3std3__48unexpectE,(_ZN33_INTERNAL_c40c6d91_4_k_cu_d_count6thrust24THRUST_300001_SM_1000_NS8cuda_cub3parE - _ZN33_INTERNAL_c40c6d91_4_k_cu_d_count4cuda3std3__48unexpectE)
_ZN33_INTERNAL_c40c6d91_4_k_cu_d_count4cuda3std3__48unexpectE:
	.zero		1
	.type		_ZN33_INTERNAL_c40c6d91_4_k_cu_d_count6thrust24THRUST_300001_SM_1000_NS8cuda_cub3parE,@object
	.size		_ZN33_INTERNAL_c40c6d91_4_k_cu_d_count6thrust24THRUST_300001_SM_1000_NS8cuda_cub3parE,(_ZN33_INTERNAL_c40c6d91_4_k_cu_d_count6thrust24THRUST_300001_SM_1000_NS12placeholders2_8E - _ZN33_INTERNAL_c40c6d91_4_k_cu_d_count6thrust24THRUST_300001_SM_1000_NS8cuda_cub3parE)
_ZN33_INTERNAL_c40c6d91_4_k_cu_d_count6thrust24THRUST_300001_SM_1000_NS8cuda_cub3parE:
	.zero		1
	.type		_ZN33_INTERNAL_c40c6d91_4_k_cu_d_count6thrust24THRUST_300001_SM_1000_NS12placeholders2_8E,@object
	.size		_ZN33_INTERNAL_c40c6d91_4_k_cu_d_count6thrust24THRUST_300001_SM_1000_NS12placeholders2_8E,(_ZN33_INTERNAL_c40c6d91_4_k_cu_d_count4cuda3std3__435_GLOBAL__N__c40c6d91_4_k_cu_d_count6ignoreE - _ZN33_INTERNAL_c40c6d91_4_k_cu_d_count6thrust24THRUST_300001_SM_1000_NS12placeholders2_8E)
_ZN33_INTERNAL_c40c6d91_4_k_cu_d_count6thrust24THRUST_300001_SM_1000_NS12placeholders2_8E:
	.zero		1
	.type		_ZN33_INTERNAL_c40c6d91_4_k_cu_d_count4cuda3std3__435_GLOBAL__N__c40c6d91_4_k_cu_d_count6ignoreE,@object
	.size		_ZN33_INTERNAL_c40c6d91_4_k_cu_d_count4cuda3std3__435_GLOBAL__N__c40c6d91_4_k_cu_d_count6ignoreE,(_ZN33_INTERNAL_c40c6d91_4_k_cu_d_count4cuda3std6ranges3__45__cpo4dataE - _ZN33_INTERNAL_c40c6d91_4_k_cu_d_count4cuda3std3__435_GLOBAL__N__c40c6d91_4_k_cu_d_count6ignoreE)
_ZN33_INTERNAL_c40c6d91_4_k_cu_d_count4cuda3std3__435_GLOBAL__N__c40c6d91_4_k_cu_d_count6ignoreE:
	.zero		1
	.type		_ZN33_INTERNAL_c40c6d91_4_k_cu_d_count4cuda3std6ranges3__45__cpo4dataE,@object
	.size		_ZN33_INTERNAL_c40c6d91_4_k_cu_d_count4cuda3std6ranges3__45__cpo4dataE,(_ZN33_INTERNAL_c40c6d91_4_k_cu_d_count6thrust24THRUST_300001_SM_1000_NS6system3cpp3parE - _ZN33_INTERNAL_c40c6d91_4_k_cu_d_count4cuda3std6ranges3__45__cpo4dataE)
_ZN33_INTERNAL_c40c6d91_4_k_cu_d_count4cuda3std6ranges3__45__cpo4dataE:
	.zero		1
	.type		_ZN33_INTERNAL_c40c6d91_4_k_cu_d_count6thrust24THRUST_300001_SM_1000_NS6system3cpp3parE,@object
	.size		_ZN33_INTERNAL_c40c6d91_4_k_cu_d_count6thrust24THRUST_300001_SM_1000_NS6system3cpp3parE,(_ZN33_INTERNAL_c40c6d91_4_k_cu_d_count4cuda3std3__45__cpo5beginE - _ZN33_INTERNAL_c40c6d91_4_k_cu_d_count6thrust24THRUST_300001_SM_1000_NS6system3cpp3parE)
_ZN33_INTERNAL_c40c6d91_4_k_cu_d_count6thrust24THRUST_300001_SM_1000_NS6system3cpp3parE:
	.zero		1
	.type		_ZN33_INTERNAL_c40c6d91_4_k_cu_d_count4cuda3std3__45__cpo5beginE,@object
	.size		_ZN33_INTERNAL_c40c6d91_4_k_cu_d_count4cuda3std3__45__cpo5beginE,(_ZN33_INTERNAL_c40c6d91_4_k_cu_d_count4cuda3std6ranges3__45__cpo5beginE - _ZN33_INTERNAL_c40c6d91_4_k_cu_d_count4cuda3std3__45__cpo5beginE)
_ZN33_INTERNAL_c40c6d91_4_k_cu_d_count4cuda3std3__45__cpo5beginE:
	.zero		1
	.type		_ZN33_INTERNAL_c40c6d91_4_k_cu_d_count4cuda3std6ranges3__45__cpo5beginE,@object
	.size		_ZN33_INTERNAL_c40c6d91_4_k_cu_d_count4cuda3std6ranges3__45__cpo5beginE,(_ZN33_INTERNAL_c40c6d91_4_k_cu_d_count6thrust24THRUST_300001_SM_1000_NS6deviceE - _ZN33_INTERNAL_c40c6d91_4_k_cu_d_count4cuda3std6ranges3__45__cpo5beginE)
_ZN33_INTERNAL_c40c6d91_4_k_cu_d_count4cuda3std6ranges3__45__cpo5beginE:
	.zero		1
	.type		_ZN33_INTERNAL_c40c6d91_4_k_cu_d_count6thrust24THRUST_300001_SM_1000_NS6deviceE,@object
	.size		_ZN33_INTERNAL_c40c6d91_4_k_cu_d_count6thrust24THRUST_300001_SM_1000_NS6deviceE,(_ZN33_INTERNAL_c40c6d91_4_k_cu_d_count4cuda3std3__47nulloptE - _ZN33_INTERNAL_c40c6d91_4_k_cu_d_count6thrust24THRUST_300001_SM_1000_NS6deviceE)
_ZN33_INTERNAL_c40c6d91_4_k_cu_d_count6thrust24THRUST_300001_SM_1000_NS6deviceE:
	.zero		1
	.type		_ZN33_INTERNAL_c40c6d91_4_k_cu_d_count4cuda3std3__47nulloptE,@object
	.size		_ZN33_INTERNAL_c40c6d91_4_k_cu_d_count4cuda3std3__47nulloptE,(_ZN33_INTERNAL_c40c6d91_4_k_cu_d_count4cuda3std6ranges3__45__cpo8distanceE - _ZN33_INTERNAL_c40c6d91_4_k_cu_d_count4cuda3std3__47nulloptE)
_ZN33_INTERNAL_c40c6d91_4_k_cu_d_count4cuda3std3__47nulloptE:
	.zero		1
	.type		_ZN33_INTERNAL_c40c6d91_4_k_cu_d_count4cuda3std6ranges3__45__cpo8distanceE,@object
	.size		_ZN33_INTERNAL_c40c6d91_4_k_cu_d_count4cuda3std6ranges3__45__cpo8distanceE,(_ZN33_INTERNAL_c40c6d91_4_k_cu_d_count6thrust24THRUST_300001_SM_1000_NS12placeholders2_4E - _ZN33_INTERNAL_c40c6d91_4_k_cu_d_count4cuda3std6ranges3__45__cpo8distanceE)
_ZN33_INTERNAL_c40c6d91_4_k_cu_d_count4cuda3std6ranges3__45__cpo8distanceE:
	.zero		1
	.type		_ZN33_INTERNAL_c40c6d91_4_k_cu_d_count6thrust24THRUST_300001_SM_1000_NS12placeholders2_4E,@object
	.size		_ZN33_INTERNAL_c40c6d91_4_k_cu_d_count6thrust24THRUST_300001_SM_1000_NS12placeholders2_4E,(_ZN33_INTERNAL_c40c6d91_4_k_cu_d_count4cuda3std3__45__cpo6rbeginE - _ZN33_INTERNAL_c40c6d91_4_k_cu_d_count6thrust24THRUST_300001_SM_1000_NS12placeholders2_4E)
_ZN33_INTERNAL_c40c6d91_4_k_cu_d_count6thrust24THRUST_300001_SM_1000_NS12placeholders2_4E:
	.zero		1
	.type		_ZN33_INTERNAL_c40c6d91_4_k_cu_d_count4cuda3std3__45__cpo6rbeginE,@object
	.size		_ZN33_INTERNAL_c40c6d91_4_k_cu_d_count4cuda3std3__45__cpo6rbeginE,(_ZN33_INTERNAL_c40c6d91_4_k_cu_d_count4cuda3std6ranges3__45__cpo7advanceE - _ZN33_INTERNAL_c40c6d91_4_k_cu_d_count4cuda3std3__45__cpo6rbeginE)
_ZN33_INTERNAL_c40c6d91_4_k_cu_d_count4cuda3std3__45__cpo6rbeginE:
	.zero		1
	.type		_ZN33_INTERNAL_c40c6d91_4_k_cu_d_count4cuda3std6ranges3__45__cpo7advanceE,@object
	.size		_ZN33_INTERNAL_c40c6d91_4_k_cu_d_count4cuda3std6ranges3__45__cpo7advanceE,(_ZN33_INTERNAL_c40c6d91_4_k_cu_d_count6thrust24THRUST_300001_SM_1000_NS12placeholders3_10E - _ZN33_INTERNAL_c40c6d91_4_k_cu_d_count4cuda3std6ranges3__45__cpo7advanceE)
_ZN33_INTERNAL_c40c6d91_4_k_cu_d_count4cuda3std6ranges3__45__cpo7advanceE:
	.zero		1
	.type		_ZN33_INTERNAL_c40c6d91_4_k_cu_d_count6thrust24THRUST_300001_SM_1000_NS12placeholders3_10E,@object
	.size		_ZN33_INTERNAL_c40c6d91_4_k_cu_d_count6thrust24THRUST_300001_SM_1000_NS12placeholders3_10E,(_ZN33_INTERNAL_c40c6d91_4_k_cu_d_count4cuda3std3__48in_placeE - _ZN33_INTERNAL_c40c6d91_4_k_cu_d_count6thrust24THRUST_300001_SM_1000_NS12placeholders3_10E)
_ZN33_INTERNAL_c40c6d91_4_k_cu_d_count6thrust24THRUST_300001_SM_1000_NS12placeholders3_10E:
	.zero		1
	.type		_ZN33_INTERNAL_c40c6d91_4_k_cu_d_count4cuda3std3__48in_placeE,@object
	.size		_ZN33_INTERNAL_c40c6d91_4_k_cu_d_count4cuda3std3__48in_placeE,(_ZN33_INTERNAL_c40c6d91_4_k_cu_d_count4cuda3std6ranges3__45__cpo4sizeE - _ZN33_INTERNAL_c40c6d91_4_k_cu_d_count4cuda3std3__48in_placeE)
_ZN33_INTERNAL_c40c6d91_4_k_cu_d_count4cuda3std3__48in_placeE:
	.zero		1
	.type		_ZN33_INTERNAL_c40c6d91_4_k_cu_d_count4cuda3std6ranges3__45__cpo4sizeE,@object
	.size		_ZN33_INTERNAL_c40c6d91_4_k_cu_d_count4cuda3std6ranges3__45__cpo4sizeE,(_ZN33_INTERNAL_c40c6d91_4_k_cu_d_count6thrust24THRUST_300001_SM_1000_NS12placeholders2_2E - _ZN33_INTERNAL_c40c6d91_4_k_cu_d_count4cuda3std6ranges3__45__cpo4sizeE)
_ZN33_INTERNAL_c40c6d91_4_k_cu_d_count4cuda3std6ranges3__45__cpo4sizeE:
	.zero		1
	.type		_ZN33_INTERNAL_c40c6d91_4_k_cu_d_count6thrust24THRUST_300001_SM_1000_NS12placeholders2_2E,@object
	.size		_ZN33_INTERNAL_c40c6d91_4_k_cu_d_count6thrust24THRUST_300001_SM_1000_NS12placeholders2_2E,(_ZN33_INTERNAL_c40c6d91_4_k_cu_d_count4cuda3std3__45__cpo6cbeginE - _ZN33_INTERNAL_c40c6d91_4_k_cu_d_count6thrust24THRUST_300001_SM_1000_NS12placeholders2_2E)
_ZN33_INTERNAL_c40c6d91_4_k_cu_d_count6thrust24THRUST_300001_SM_1000_NS12placeholders2_2E:
	.zero		1
	.type		_ZN33_INTERNAL_c40c6d91_4_k_cu_d_count4cuda3std3__45__cpo6cbeginE,@object
	.size		_ZN33_INTERNAL_c40c6d91_4_k_cu_d_count4cuda3std3__45__cpo6cbeginE,(_ZN33_INTERNAL_c40c6d91_4_k_cu_d_count4cuda3std6ranges3__45__cpo6cbeginE - _ZN33_INTERNAL_c40c6d91_4_k_cu_d_count4cuda3std3__45__cpo6cbeginE)
_ZN33_INTERNAL_c40c6d91_4_k_cu_d_count4cuda3std3__45__cpo6cbeginE:
	.zero		1
	.type		_ZN33_INTERNAL_c40c6d91_4_k_cu_d_count4cuda3std6ranges3__45__cpo6cbeginE,@object
	.size		_ZN33_INTERNAL_c40c6d91_4_k_cu_d_count4cuda3std6ranges3__45__cpo6cbeginE,(_ZN33_INTERNAL_c40c6d91_4_k_cu_d_count6thrust24THRUST_300001_SM_1000_NS12placeholders2_6E - _ZN33_INTERNAL_c40c6d91_4_k_cu_d_count4cuda3std6ranges3__45__cpo6cbeginE)
_ZN33_INTERNAL_c40c6d91_4_k_cu_d_count4cuda3std6ranges3__45__cpo6cbeginE:
	.zero		1
	.type		_ZN33_INTERNAL_c40c6d91_4_k_cu_d_count6thrust24THRUST_300001_SM_1000_NS12placeholders2_6E,@object
	.size		_ZN33_INTERNAL_c40c6d91_4_k_cu_d_count6thrust24THRUST_300001_SM_1000_NS12placeholders2_6E,(_ZN33_INTERNAL_c40c6d91_4_k_cu_d_count4cuda3std3__45__cpo7crbeginE - _ZN33_INTERNAL_c40c6d91_4_k_cu_d_count6thrust24THRUST_300001_SM_1000_NS12placeholders2_6E)
_ZN33_INTERNAL_c40c6d91_4_k_cu_d_count6thrust24THRUST_300001_SM_1000_NS12placeholders2_6E:
	.zero		1
	.type		_ZN33_INTERNAL_c40c6d91_4_k_cu_d_count4cuda3std3__45__cpo7crbeginE,@object
	.size		_ZN33_INTERNAL_c40c6d91_4_k_cu_d_count4cuda3std3__45__cpo7crbeginE,(_ZN33_INTERNAL_c40c6d91_4_k_cu_d_count4cuda3std6ranges3__45__cpo4nextE - _ZN33_INTERNAL_c40c6d91_4_k_cu_d_count4cuda3std3__45__cpo7crbeginE)
_ZN33_INTERNAL_c40c6d91_4_k_cu_d_count4cuda3std3__45__cpo7crbeginE:
	.zero		1
	.type		_ZN33_INTERNAL_c40c6d91_4_k_cu_d_count4cuda3std6ranges3__45__cpo4nextE,@object
	.size		_ZN33_INTERNAL_c40c6d91_4_k_cu_d_count4cuda3std6ranges3__45__cpo4nextE,(_ZN33_INTERNAL_c40c6d91_4_k_cu_d_count4cuda3std6ranges3__45__cpo4swapE - _ZN33_INTERNAL_c40c6d91_4_k_cu_d_count4cuda3std6ranges3__45__cpo4nextE)
_ZN33_INTERNAL_c40c6d91_4_k_cu_d_count4cuda3std6ranges3__45__cpo4nextE:
	.zero		1
	.type		_ZN33_INTERNAL_c40c6d91_4_k_cu_d_count4cuda3std6ranges3__45__cpo4swapE,@object
	.size		_ZN33_INTERNAL_c40c6d91_4_k_cu_d_count4cuda3std6ranges3__45__cpo4swapE,(_ZN33_INTERNAL_c40c6d91_4_k_cu_d_count6thrust24THRUST_300001_SM_1000_NS8cuda_cub10par_nosyncE - _ZN33_INTERNAL_c40c6d91_4_k_cu_d_count4cuda3std6ranges3__45__cpo4swapE)
_ZN33_INTERNAL_c40c6d91_4_k_cu_d_count4cuda3std6ranges3__45__cpo4swapE:
	.zero		1
	.type		_ZN33_INTERNAL_c40c6d91_4_k_cu_d_count6thrust24THRUST_300001_SM_1000_NS8cuda_cub10par_nosyncE,@object
	.size		_ZN33_INTERNAL_c40c6d91_4_k_cu_d_count6thrust24THRUST_300001_SM_1000_NS8cuda_cub10par_nosyncE,(.L_40 - _ZN33_INTERNAL_c40c6d91_4_k_cu_d_count6thrust24THRUST_300001_SM_1000_NS8cuda_cub10par_nosyncE)
_ZN33_INTERNAL_c40c6d91_4_k_cu_d_count6thrust24THRUST_300001_SM_1000_NS8cuda_cub10par_nosyncE:
	.zero		1
.L_40:


//--------------------- .nv.shared._ZN6thrust24THRUST_300001_SM_1000_NS8cuda_cub4core6detail13_kernel_agentINS1_8__reduce11ReduceAgentIPN4cuda3std3__45tupleIJilEEESC_SB_lNS1_9__extrema9arg_max_fIilNS9_4lessIiEEEEEEJSC_SC_iSH_EEEvDpT0_ --------------------------
	.section	.nv.shared._ZN6thrust24THRUST_300001_SM_1000_NS8cuda_cub4core6detail13_kernel_agentINS1_8__reduce11ReduceAgentIPN4cuda3std3__45tupleIJilEEESC_SB_lNS1_9__extrema9arg_max_fIilNS9_4lessIiEEEEEEJSC_SC_iSH_EEEvDpT0_,"aw",@nobits
	.sectionflags	@""
	.align	16
	.zero		1024


//--------------------- .nv.shared._ZN6thrust24THRUST_300001_SM_1000_NS8cuda_cub4core6detail13_kernel_agentINS1_8__reduce10DrainAgentIlEEJN3cub18CUB_300001_SM_10009GridQueueIyEElEEEvDpT0_ --------------------------
	.section	.nv.shared._ZN6thrust24THRUST_300001_SM_1000_NS8cuda_cub4core6detail13_kernel_agentINS1_8__reduce10DrainAgentIlEEJN3cub18CUB_300001_SM_10009GridQueueIyEElEEEvDpT0_,"aw",@nobits
	.sectionflags	@""
	.align	16
	.zero		1024


//--------------------- .nv.shared._ZN6thrust24THRUST_300001_SM_1000_NS8cuda_cub4core6detail13_kernel_agentINS1_8__reduce11ReduceAgentINS0_12zip_iteratorIN4cuda3std3__45tupleIJNS0_10device_ptrIiEENS0_17counting_iteratorIlNS0_11use_defaultESF_SF_EEEEEEEPNSB_IJilEEESJ_lNS1_9__extrema9arg_max_fIilNSA_4lessIiEEEEEEJSI_SK_lN3cub18CUB_300001_SM_100013GridEvenShareIlEENSS_9GridQueueIyEESP_EEEvDpT0_ --------------------------
	.section	.nv.shared._ZN6thrust24THRUST_300001_SM_1000_NS8cuda_cub4core6detail13_kernel_agentINS1_8__reduce11ReduceAgentINS0_12zip_iteratorIN4cuda3std3__45tupleIJNS0_10device_ptrIiEENS0_17counting_iteratorIlNS0_11use_defaultESF_SF_EEEEEEEPNSB_IJilEEESJ_lNS1_9__extrema9arg_max_fIilNSA_4lessIiEEEEEEJSI_SK_lN3cub18CUB_300001_SM_100013GridEvenShareIlEENSS_9GridQueueIyEESP_EEEvDpT0_,"aw",@nobits
	.sectionflags	@""
	.align	16
	.zero		1024


//--------------------- .nv.shared._ZN6thrust24THRUST_300001_SM_1000_NS8cuda_cub4core6detail13_kernel_agentINS1_8__reduce11ReduceAgentINS0_12zip_iteratorIN4cuda3std3__45tupleIJNS0_10device_ptrIiEENS0_17counting_iteratorIlNS0_11use_defaultESF_SF_EEEEEEEPNSB_IJilEEESJ_lNS1_9__extrema9arg_max_fIilNSA_4lessIiEEEEEEJSI_SK_lSP_EEEvDpT0_ --------------------------
	.section	.nv.shared._ZN6thrust24THRUST_300001_SM_1000_NS8cuda_cub4core6detail13_kernel_agentINS1_8__reduce11ReduceAgentINS0_12zip_iteratorIN4cuda3std3__45tupleIJNS0_10device_ptrIiEENS0_17counting_iteratorIlNS0_11use_defaultESF_SF_EEEEEEEPNSB_IJilEEESJ_lNS1_9__extrema9arg_max_fIilNSA_4lessIiEEEEEEJSI_SK_lSP_EEEvDpT0_,"aw",@nobits
	.sectionflags	@""
	.align	16
	.zero		1024


//--------------------- .nv.shared._ZN6thrust24THRUST_300001_SM_1000_NS8cuda_cub4core6detail13_kernel_agentINS1_8__reduce11ReduceAgentIPN4cuda3std3__45tupleIJilEEESC_SB_iNS1_9__extrema9arg_max_fIilNS9_4lessIiEEEEEEJSC_SC_iSH_EEEvDpT0_ --------------------------
	.section	.nv.shared._ZN6thrust24THRUST_300001_SM_1000_NS8cuda_cub4core6detail13_kernel_agentINS1_8__reduce11ReduceAgentIPN4cuda3std3__45tupleIJilEEESC_SB_iNS1_9__extrema9arg_max_fIilNS9_4lessIiEEEEEEJSC_SC_iSH_EEEvDpT0_,"aw",@nobits
	.sectionflags	@""
	.align	16
	.zero		1024


//--------------------- .nv.shared._ZN6thrust24THRUST_300001_SM_1000_NS8cuda_cub4core6detail13_kernel_agentINS1_8__reduce10DrainAgentIiEEJN3cub18CUB_300001_SM_10009GridQueueIjEEiEEEvDpT0_ --------------------------
	.section	.nv.shared._ZN6thrust24THRUST_300001_SM_1000_NS8cuda_cub4core6detail13_kernel_agentINS1_8__reduce10DrainAgentIiEEJN3cub18CUB_300001_SM_10009GridQueueIjEEiEEEvDpT0_,"aw",@nobits
	.sectionflags	@""
	.align	16
	.zero		1024


//--------------------- .nv.shared._ZN6thrust24THRUST_300001_SM_1000_NS8cuda_cub4core6detail13_kernel_agentINS1_8__reduce11ReduceAgentINS0_12zip_iteratorIN4cuda3std3__45tupleIJNS0_10device_ptrIiEENS0_17counting_iteratorIlNS0_11use_defaultESF_SF_EEEEEEEPNSB_IJilEEESJ_iNS1_9__extrema9arg_max_fIilNSA_4lessIiEEEEEEJSI_SK_iN3cub18CUB_300001_SM_100013GridEvenShareIiEENSS_9GridQueueIjEESP_EEEvDpT0_ --------------------------
	.section	.nv.shared._ZN6thrust24THRUST_300001_SM_1000_NS8cuda_cub4core6detail13_kernel_agentINS1_8__reduce11ReduceAgentINS0_12zip_iteratorIN4cuda3std3__45tupleIJNS0_10device_ptrIiEENS0_17counting_iteratorIlNS0_11use_defaultESF_SF_EEEEEEEPNSB_IJilEEESJ_iNS1_9__extrema9arg_max_fIilNSA_4lessIiEEEEEEJSI_SK_iN3cub18CUB_300001_SM_100013GridEvenShareIiEENSS_9GridQueueIjEESP_EEEvDpT0_,"aw",@nobits
	.sectionflags	@""
	.align	16
	.zero		1024


//--------------------- .nv.shared._ZN6thrust24THRUST_300001_SM_1000_NS8cuda_cub4core6detail13_kernel_agentINS1_8__reduce11ReduceAgentINS0_12zip_iteratorIN4cuda3std3__45tupleIJNS0_10device_ptrIiEENS0_17counting_iteratorIlNS0_11use_defaultESF_SF_EEEEEEEPNSB_IJilEEESJ_iNS1_9__extrema9arg_max_fIilNSA_4lessIiEEEEEEJSI_SK_iSP_EEEvDpT0_ --------------------------
	.section	.nv.shared._ZN6thrust24THRUST_300001_SM_1000_NS8cuda_cub4core6detail13_kernel_agentINS1_8__reduce11ReduceAgentINS0_12zip_iteratorIN4cuda3std3__45tupleIJNS0_10device_ptrIiEENS0_17counting_iteratorIlNS0_11use_defaultESF_SF_EEEEEEEPNSB_IJilEEESJ_iNS1_9__extrema9arg_max_fIilNSA_4lessIiEEEEEEJSI_SK_iSP_EEEvDpT0_,"aw",@nobits
	.sectionflags	@""
	.align	16
	.zero		1024


//--------------------- .nv.shared._Z10degreeCalcPiS_S_ii --------------------------
	.section	.nv.shared._Z10degreeCalcPiS_S_ii,"aw",@nobits
	.sectionflags	@""
	.align	16
	.zero		1024


//--------------------- .nv.shared._Z15randomNumberingP17curandStateXORWOWPiii --------------------------
	.section	.nv.shared._Z15randomNumberingP17curandStateXORWOWPiii,"aw",@nobits
	.sectionflags	@""
	.align	16
	.zero		1024


//--------------------- .nv.shared._Z12setup_kernelP17curandStateXORWOWm --------------------------
	.section	.nv.shared._Z12setup_kernelP17curandStateXORWOWm,"aw",@nobits
	.sectionflags	@""
	.align	16
	.zero		1024


//--------------------- .nv.shared._Z9colourMaxPiS_S_iiS_i --------------------------
	.section	.nv.shared._Z9colourMaxPiS_S_iiS_i,"aw",@nobits
	.sectionflags	@""
	.align	16
	.zero		1024


//--------------------- .nv.constant0._ZN3cub18CUB_300001_SM_10006detail11EmptyKernelIvEEvv --------------------------
	.section	.nv.constant0._ZN3cub18CUB_300001_SM_10006detail11EmptyKernelIvEEvv,"a",@progbits
	.sectionflags	@""
	.align	4
.nv.constant0._ZN3cub18CUB_300001_SM_10006detail11EmptyKernelIvEEvv:
	.zero		896


//--------------------- .nv.constant0._ZN6thrust24THRUST_300001_SM_1000_NS8cuda_cub4core6detail13_kernel_agentINS1_8__reduce11ReduceAgentIPN4cuda3std3__45tupleIJilEEESC_SB_lNS1_9__extrema9arg_max_fIilNS9_4lessIiEEEEEEJSC_SC_iSH_EEEvDpT0_ --------------------------
	.section	.nv.constant0._ZN6thrust24THRUST_300001_SM_1000_NS8cuda_cub4core6detail13_kernel_agentINS1_8__reduce11ReduceAgentIPN4cuda3std3__45tupleIJilEEESC_SB_lNS1_9__extrema9arg_max_fIilNS9_4lessIiEEEEEEJSC_SC_iSH_EEEvDpT0_,"a",@progbits
	.sectionflags	@""
	.align	4
.nv.constant0._ZN6thrust24THRUST_300001_SM_1000_NS8cuda_cub4core6detail13_kernel_agentINS1_8__reduce11ReduceAgentIPN4cuda3std3__45tupleIJilEEESC_SB_lNS1_9__extrema9arg_max_fIilNS9_4lessIiEEEEEEJSC_SC_iSH_EEEvDpT0_:
	.zero		917


//--------------------- .nv.constant0._ZN6thrust24THRUST_300001_SM_1000_NS8cuda_cub4core6detail13_kernel_agentINS1_8__reduce10DrainAgentIlEEJN3cub18CUB_300001_SM_10009GridQueueIyEElEEEvDpT0_ --------------------------
	.section	.nv.constant0._ZN6thrust24THRUST_300001_SM_1000_NS8cuda_cub4core6detail13_kernel_agentINS1_8__reduce10DrainAgentIlEEJN3cub18CUB_300001_SM_10009GridQueueIyEElEEEvDpT0_,"a",@progbits
	.sectionflags	@""
	.align	4
.nv.constant0._ZN6thrust24THRUST_300001_SM_1000_NS8cuda_cub4core6detail13_kernel_agentINS1_8__reduce10DrainAgentIlEEJN3cub18CUB_300001_SM_10009GridQueueIyEElEEEvDpT0_:
	.zero		912


//--------------------- .nv.constant0._ZN6thrust24THRUST_300001_SM_1000_NS8cuda_cub4core6detail13_kernel_agentINS1_8__reduce11ReduceAgentINS0_12zip_iteratorIN4cuda3std3__45tupleIJNS0_10device_ptrIiEENS0_17counting_iteratorIlNS0_11use_defaultESF_SF_EEEEEEEPNSB_IJilEEESJ_lNS1_9__extrema9arg_max_fIilNSA_4lessIiEEEEEEJSI_SK_lN3cub18CUB_300001_SM_100013GridEvenShareIlEENSS_9GridQueueIyEESP_EEEvDpT0_ --------------------------
	.section	.nv.constant0._ZN6thrust24THRUST_300001_SM_1000_NS8cuda_cub4core6detail13_kernel_agentINS1_8__reduce11ReduceAgentINS0_12zip_iteratorIN4cuda3std3__45tupleIJNS0_10device_ptrIiEENS0_17counting_iteratorIlNS0_11use_defaultESF_SF_EEEEEEEPNSB_IJilEEESJ_lNS1_9__extrema9arg_max_fIilNSA_4lessIiEEEEEEJSI_SK_lN3cub18CUB_300001_SM_100013GridEvenShareIlEENSS_9GridQueueIyEESP_EEEvDpT0_,"a",@progbits
	.sectionflags	@""
	.align	4
.nv.constant0._ZN6thrust24THRUST_300001_SM_1000_NS8cuda_cub4core6detail13_kernel_agentINS1_8__reduce11ReduceAgentINS0_12zip_iteratorIN4cuda3std3__45tupleIJNS0_10device_ptrIiEENS0_17counting_iteratorIlNS0_11use_defaultESF_SF_EEEEEEEPNSB_IJilEEESJ_lNS1_9__extrema9arg_max_fIilNSA_4lessIiEEEEEEJSI_SK_lN3cub18CUB_300001_SM_100013GridEvenShareIlEENSS_9GridQueueIyEESP_EEEvDpT0_:
	.zero		1009


//--------------------- .nv.constant0._ZN6thrust24THRUST_300001_SM_1000_NS8cuda_cub4core6detail13_kernel_agentINS1_8__reduce11ReduceAgentINS0_12zip_iteratorIN4cuda3std3__45tupleIJNS0_10device_ptrIiEENS0_17counting_iteratorIlNS0_11use_defaultESF_SF_EEEEEEEPNSB_IJilEEESJ_lNS1_9__extrema9arg_max_fIilNSA_4lessIiEEEEEEJSI_SK_lSP_EEEvDpT0_ --------------------------
	.section	.nv.constant0._ZN6thrust24THRUST_300001_SM_1000_NS8cuda_cub4core6detail13_kernel_agentINS1_8__reduce11ReduceAgentINS0_12zip_iteratorIN4cuda3std3__45tupleIJNS0_10device_ptrIiEENS0_17counting_iteratorIlNS0_11use_defaultESF_SF_EEEEEEEPNSB_IJilEEESJ_lNS1_9__extrema9arg_max_fIilNSA_4lessIiEEEEEEJSI_SK_lSP_EEEvDpT0_,"a",@progbits
	.sectionflags	@""
	.align	4
.nv.constant0._ZN6thrust24THRUST_300001_SM_1000_NS8cuda_cub4core6detail13_kernel_agentINS1_8__reduce11ReduceAgentINS0_12zip_iteratorIN4cuda3std3__45tupleIJNS0_10device_ptrIiEENS0_17counting_iteratorIlNS0_11use_defaultESF_SF_EEEEEEEPNSB_IJilEEESJ_lNS1_9__extrema9arg_max_fIilNSA_4lessIiEEEEEEJSI_SK_lSP_EEEvDpT0_:
	.zero		929


//--------------------- .nv.constant0._ZN6thrust24THRUST_300001_SM_1000_NS8cuda_cub4core6detail13_kernel_agentINS1_8__reduce11ReduceAgentIPN4cuda3std3__45tupleIJilEEESC_SB_iNS1_9__extrema9arg_max_fIilNS9_4lessIiEEEEEEJSC_SC_iSH_EEEvDpT0_ --------------------------
	.section	.nv.constant0._ZN6thrust24THRUST_300001_SM_1000_NS8cuda_cub4core6detail13_kernel_agentINS1_8__reduce11ReduceAgentIPN4cuda3std3__45tupleIJilEEESC_SB_iNS1_9__extrema9arg_max_fIilNS9_4lessIiEEEEEEJSC_SC_iSH_EEEvDpT0_,"a",@progbits
	.sectionflags	@""
	.align	4
.nv.constant0._ZN6thrust24THRUST_300001_SM_1000_NS8cuda_cub4core6detail13_kernel_agentINS1_8__reduce11ReduceAgentIPN4cuda3std3__45tupleIJilEEESC_SB_iNS1_9__extrema9arg_max_fIilNS9_4lessIiEEEEEEJSC_SC_iSH_EEEvDpT0_:
	.zero		917


//--------------------- .nv.constant0._ZN6thrust24THRUST_300001_SM_1000_NS8cuda_cub4core6detail13_kernel_agentINS1_8__reduce10DrainAgentIiEEJN3cub18CUB_300001_SM_10009GridQueueIjEEiEEEvDpT0_ --------------------------
	.section	.nv.constant0._ZN6thrust24THRUST_300001_SM_1000_NS8cuda_cub4core6detail13_kernel_agentINS1_8__reduce10DrainAgentIiEEJN3cub18CUB_300001_SM_10009GridQueueIjEEiEEEvDpT0_,"a",@progbits
	.sectionflags	@""
	.align	4
.nv.constant0._ZN6thrust24THRUST_300001_SM_1000_NS8cuda_cub4core6detail13_kernel_agentINS1_8__reduce10DrainAgentIiEEJN3cub18CUB_300001_SM_10009GridQueueIjEEiEEEvDpT0_:
	.zero		908


//--------------------- .nv.constant0._ZN6thrust24THRUST_300001_SM_1000_NS8cuda_cub4core6detail13_kernel_agentINS1_8__reduce11ReduceAgentINS0_12zip_iteratorIN4cuda3std3__45tupleIJNS0_10device_ptrIiEENS0_17counting_iteratorIlNS0_11use_defaultESF_SF_EEEEEEEPNSB_IJilEEESJ_iNS1_9__extrema9arg_max_fIilNSA_4lessIiEEEEEEJSI_SK_iN3cub18CUB_300001_SM_100013GridEvenShareIiEENSS_9GridQueueIjEESP_EEEvDpT0_ --------------------------
	.section	.nv.constant0._ZN6thrust24THRUST_300001_SM_1000_NS8cuda_cub4core6detail13_kernel_agentINS1_8__reduce11ReduceAgentINS0_12zip_iteratorIN4cuda3std3__45tupleIJNS0_10device_ptrIiEENS0_17counting_iteratorIlNS0_11use_defaultESF_SF_EEEEEEEPNSB_IJilEEESJ_iNS1_9__extrema9arg_max_fIilNSA_4lessIiEEEEEEJSI_SK_iN3cub18CUB_300001_SM_100013GridEvenShareIiEENSS_9GridQueueIjEESP_EEEvDpT0_,"a",@progbits
	.sectionflags	@""
	.align	4
.nv.constant0._ZN6thrust24THRUST_300001_SM_1000_NS8cuda_cub4core6detail13_kernel_agentINS1_8__reduce11ReduceAgentINS0_12zip_iteratorIN4cuda3std3__45tupleIJNS0_10device_ptrIiEENS0_17counting_iteratorIlNS0_11use_defaultESF_SF_EEEEEEEPNSB_IJilEEESJ_iNS1_9__extrema9arg_max_fIilNSA_4lessIiEEEEEEJSI_SK_iN3cub18CUB_300001_SM_100013GridEvenShareIiEENSS_9GridQueueIjEESP_EEEvDpT0_:
	.zero		977


//--------------------- .nv.constant0._ZN6thrust24THRUST_300001_SM_1000_NS8cuda_cub4core6detail13_kernel_agentINS1_8__reduce11ReduceAgentINS0_12zip_iteratorIN4cuda3std3__45tupleIJNS0_10device_ptrIiEENS0_17counting_iteratorIlNS0_11use_defaultESF_SF_EEEEEEEPNSB_IJilEEESJ_iNS1_9__extrema9arg_max_fIilNSA_4lessIiEEEEEEJSI_SK_iSP_EEEvDpT0_ --------------------------
	.section	.nv.constant0._ZN6thrust24THRUST_300001_SM_1000_NS8cuda_cub4core6detail13_kernel_agentINS1_8__reduce11ReduceAgentINS0_12zip_iteratorIN4cuda3std3__45tupleIJNS0_10device_ptrIiEENS0_17counting_iteratorIlNS0_11use_defaultESF_SF_EEEEEEEPNSB_IJilEEESJ_iNS1_9__extrema9arg_max_fIilNSA_4lessIiEEEEEEJSI_SK_iSP_EEEvDpT0_,"a",@progbits
	.sectionflags	@""
	.align	4
.nv.constant0._ZN6thrust24THRUST_300001_SM_1000_NS8cuda_cub4core6detail13_kernel_agentINS1_8__reduce11ReduceAgentINS0_12zip_iteratorIN4cuda3std3__45tupleIJNS0_10device_ptrIiEENS0_17counting_iteratorIlNS0_11use_defaultESF_SF_EEEEEEEPNSB_IJilEEESJ_iNS1_9__extrema9arg_max_fIilNSA_4lessIiEEEEEEJSI_SK_iSP_EEEvDpT0_:
	.zero		925


//--------------------- .nv.constant0._Z10degreeCalcPiS_S_ii --------------------------
	.section	.nv.constant0._Z10degreeCalcPiS_S_ii,"a",@progbits
	.sectionflags	@""
	.align	4
.nv.constant0._Z10degreeCalcPiS_S_ii:
	.zero		928


//--------------------- .nv.constant0._Z15randomNumberingP17curandStateXORWOWPiii --------------------------
	.section	.nv.constant0._Z15randomNumberingP17curandStateXORWOWPiii,"a",@progbits
	.sectionflags	@""
	.align	4
.nv.constant0._Z15randomNumberingP17curandStateXORWOWPiii:
	.zero		920


//--------------------- .nv.constant0._Z12setup_kernelP17curandStateXORWOWm --------------------------
	.section	.nv.constant0._Z12setup_kernelP17curandStateXORWOWm,"a",@progbits
	.sectionflags	@""
	.align	4
.nv.constant0._Z12setup_kernelP17curandStateXORWOWm:
	.zero		912


//--------------------- .nv.constant0._Z9colourMaxPiS_S_iiS_i --------------------------
	.section	.nv.constant0._Z9colourMaxPiS_S_iiS_i,"a",@progbits
	.sectionflags	@""
	.align	4
.nv.constant0._Z9colourMaxPiS_S_iiS_i:
	.zero		940


//--------------------- SYMBOLS --------------------------

	.type		.nv.reservedSmem.offset0,@object
	.size		.nv.reservedSmem.offset0,0x4
	.type		.nv.reservedSmem.cap,@object
	.size		.nv.reservedSmem.cap,0x4
